	.target	sm_100a

	.elftype	@"ET_EXEC"


//--------------------- .note.nv.tkinfo           --------------------------
	.section	.note.nv.tkinfo,"",@"SHT_NOTE"
	.sectionflags	@"SHF_NOTE_NV_TKINFO"
	.tkinfo
        /*0018*/ 	.word	0x00000002
        /*0030*/ 	.string	""
        /*0030*/ 	.string	"ptxas"
        /*0030*/ 	.string	"Cuda compilation tools, release 13.0, V13.0.88"
        /*0030*/ 	.string	"Build cuda_13.0.r13.0/compiler.36424714_0"
        /*0030*/ 	.string	"-arch sm_100a -m 64 "



//--------------------- .note.nv.cuinfo           --------------------------
	.section	.note.nv.cuinfo,"",@"SHT_NOTE"
	.sectionflags	@"SHF_NOTE_NV_CUINFO"
        /*0018*/ 	.short	0x0002
        /*001a*/ 	.short	0x0064
        /*001c*/ 	.short	0x0082
	.zero		2


//--------------------- .nv.info                  --------------------------
	.section	.nv.info,"",@"SHT_CUDA_INFO"
	.align	4


	//----- nvinfo : EIATTR_REGCOUNT
	.align		4
        /*0000*/ 	.byte	0x04, 0x2f
        /*0002*/ 	.short	(.L_19 - .L_18)
	.align		4
.L_18:
        /*0004*/ 	.word	index@(_ZN7cutlass13device_kernelINS_4gemm6kernel13GemmUniversalIN4cute5tupleIJiiiiEEENS1_10collective13CollectiveMmaINS1_46MainloopSm100TmaUmmaWarpSpecializedBlockScaledILi8ELi2ELi2ENS5_IJNS4_1CILi4EEESB_NSA_ILi1EEEEEEEENS5_IJNSA_ILi128EEENSA_ILi64EEESF_EEENS5_IJNS_12float_e5m2_tENS_13float_ue8m0_tEEEENS5_IJNS5_IJlSC_lEEENS4_6LayoutINS5_IJNS5_IJNS5_IJNSA_ILi32EEESB_EEEiEEESP_NS5_IJSC_iEEEEEENS5_IJNS5_IJNS5_IJNSA_ILi16EEESB_EEEiEEENS5_IJNS5_IJNSA_ILi0EEESC_EEENSA_ILi512EEEEEENS5_IJSV_iEEEEEEEEEEESK_S12_NS4_8TiledMMAINS4_8MMA_AtomIJNS4_21SM100_MMA_MXF8F6F4_SSISI_SI_fSJ_Li128ELi64ELNS4_4UMMA5MajorE0ELS17_0ELNS16_7ScaleInE0ELS18_0EEEEEENSM_INS5_IJSC_SC_SC_EEENS5_IJSV_SV_SV_EEEEENS5_IJNS4_10UnderscoreES1E_S1E_EEEEENS5_IJNS4_23SM90_TMA_LOAD_MULTICASTES1H_EEENS5_IJNS4_14ComposedLayoutINS4_7SwizzleILi3ELi4ELi3EEENS4_18smem_ptr_flag_bitsILi8EEENSM_INS5_IJNSA_ILi8EEESF_EEENS5_IJSF_SC_EEEEEEENSM_INS5_IJNS5_IJNS5_IJSO_SC_EEENS5_IJSN_SC_EEEEEESC_NS5_IJSB_SC_EEEEEENS5_IJNS5_IJNS5_IJST_SX_EEESW_EEESV_NS5_IJSC_SX_EEEEEEEEEEEvNS4_8identityES1I_S23_vS24_EENS_8epilogue10collective18CollectiveEpilogueINS26_23Sm100TmaWarpSpecializedILi3ELi2ELi16ELb1ELb0EEEJNS5_IJSG_SG_SF_EEENS5_IJNSM_ISG_SC_EENSM_INS5_IJSS_NSA_ILi2EEEEEENS5_IJSC_SN_EEEEEEEENS_10bfloat16_tESL_S2I_SL_NS26_6fusion15FusionCallbacksIS2A_NS2J_17LinearCombinationIS2I_fS2I_fLNS_15FloatRoundStyleE2EEES2B_S2H_JEEENS4_5SM1004TMEM4LOAD26SM100_TMEM_LOAD_32dp32b16xENS4_13SM90_TMA_LOADENS1J_INS1K_ILi1ELi4ELi3EEENS1M_ILi16EEENSM_INS5_IJS1O_SS_EEENS5_IJSS_SC_EEEEEEENS4_39AutoVectorizingCopyWithAssumedAlignmentILi128EEENS4_14SM90_TMA_STOREES2Z_S31_S31_EEEvvEEEEvNT_6ParamsE)
        /*0008*/ 	.word	0x00000075


	//----- nvinfo : EIATTR_FRAME_SIZE
	.align		4
.L_19:
        /*000c*/ 	.byte	0x04, 0x11
        /*000e*/ 	.short	(.L_21 - .L_20)
	.align		4
.L_20:
        /*0010*/ 	.word	index@($__internal_2_$__cuda_sm10x_tcgen05_guardrail_trap_unallocated_columns_being_dealloced)
        /*0014*/ 	.word	0x00000000


	//----- nvinfo : EIATTR_FRAME_SIZE
	.align		4
.L_21:
        /*0018*/ 	.byte	0x04, 0x11
        /*001a*/ 	.short	(.L_23 - .L_22)
	.align		4
.L_22:
        /*001c*/ 	.word	index@($__internal_1_$__cuda_sm10x_tcgen05_guardrail_trap_phase_invalid_during_alloc)
        /*0020*/ 	.word	0x00000000


	//----- nvinfo : EIATTR_FRAME_SIZE
	.align		4
.L_23:
        /*0024*/ 	.byte	0x04, 0x11
        /*0026*/ 	.short	(.L_25 - .L_24)
	.align		4
.L_24:
        /*0028*/ 	.word	index@($__internal_0_$__cuda_sm10x_tcgen05_guardrail_trap_col_being_dealloced_not_returned_by_alloc)
        /*002c*/ 	.word	0x00000000


	//----- nvinfo : EIATTR_FRAME_SIZE
	.align		4
.L_25:
        /*0030*/ 	.byte	0x04, 0x11
        /*0032*/ 	.short	(.L_27 - .L_26)
	.align		4
.L_26:
        /*0034*/ 	.word	index@(_ZN7cutlass13device_kernelINS_4gemm6kernel13GemmUniversalIN4cute5tupleIJiiiiEEENS1_10collective13CollectiveMmaINS1_46MainloopSm100TmaUmmaWarpSpecializedBlockScaledILi8ELi2ELi2ENS5_IJNS4_1CILi4EEESB_NSA_ILi1EEEEEEEENS5_IJNSA_ILi128EEENSA_ILi64EEESF_EEENS5_IJNS_12float_e5m2_tENS_13float_ue8m0_tEEEENS5_IJNS5_IJlSC_lEEENS4_6LayoutINS5_IJNS5_IJNS5_IJNSA_ILi32EEESB_EEEiEEESP_NS5_IJSC_iEEEEEENS5_IJNS5_IJNS5_IJNSA_ILi16EEESB_EEEiEEENS5_IJNS5_IJNSA_ILi0EEESC_EEENSA_ILi512EEEEEENS5_IJSV_iEEEEEEEEEEESK_S12_NS4_8TiledMMAINS4_8MMA_AtomIJNS4_21SM100_MMA_MXF8F6F4_SSISI_SI_fSJ_Li128ELi64ELNS4_4UMMA5MajorE0ELS17_0ELNS16_7ScaleInE0ELS18_0EEEEEENSM_INS5_IJSC_SC_SC_EEENS5_IJSV_SV_SV_EEEEENS5_IJNS4_10UnderscoreES1E_S1E_EEEEENS5_IJNS4_23SM90_TMA_LOAD_MULTICASTES1H_EEENS5_IJNS4_14ComposedLayoutINS4_7SwizzleILi3ELi4ELi3EEENS4_18smem_ptr_flag_bitsILi8EEENSM_INS5_IJNSA_ILi8EEESF_EEENS5_IJSF_SC_EEEEEEENSM_INS5_IJNS5_IJNS5_IJSO_SC_EEENS5_IJSN_SC_EEEEEESC_NS5_IJSB_SC_EEEEEENS5_IJNS5_IJNS5_IJST_SX_EEESW_EEESV_NS5_IJSC_SX_EEEEEEEEEEEvNS4_8identityES1I_S23_vS24_EENS_8epilogue10collective18CollectiveEpilogueINS26_23Sm100TmaWarpSpecializedILi3ELi2ELi16ELb1ELb0EEEJNS5_IJSG_SG_SF_EEENS5_IJNSM_ISG_SC_EENSM_INS5_IJSS_NSA_ILi2EEEEEENS5_IJSC_SN_EEEEEEEENS_10bfloat16_tESL_S2I_SL_NS26_6fusion15FusionCallbacksIS2A_NS2J_17LinearCombinationIS2I_fS2I_fLNS_15FloatRoundStyleE2EEES2B_S2H_JEEENS4_5SM1004TMEM4LOAD26SM100_TMEM_LOAD_32dp32b16xENS4_13SM90_TMA_LOADENS1J_INS1K_ILi1ELi4ELi3EEENS1M_ILi16EEENSM_INS5_IJS1O_SS_EEENS5_IJSS_SC_EEEEEEENS4_39AutoVectorizingCopyWithAssumedAlignmentILi128EEENS4_14SM90_TMA_STOREES2Z_S31_S31_EEEvvEEEEvNT_6ParamsE)
        /*0038*/ 	.word	0x00000000


	//----- nvinfo : EIATTR_MIN_STACK_SIZE
	.align		4
.L_27:
        /*003c*/ 	.byte	0x04, 0x12
        /*003e*/ 	.short	(.L_29 - .L_28)
	.align		4
.L_28:
        /*0040*/ 	.word	index@(_ZN7cutlass13device_kernelINS_4gemm6kernel13GemmUniversalIN4cute5tupleIJiiiiEEENS1_10collective13CollectiveMmaINS1_46MainloopSm100TmaUmmaWarpSpecializedBlockScaledILi8ELi2ELi2ENS5_IJNS4_1CILi4EEESB_NSA_ILi1EEEEEEEENS5_IJNSA_ILi128EEENSA_ILi64EEESF_EEENS5_IJNS_12float_e5m2_tENS_13float_ue8m0_tEEEENS5_IJNS5_IJlSC_lEEENS4_6LayoutINS5_IJNS5_IJNS5_IJNSA_ILi32EEESB_EEEiEEESP_NS5_IJSC_iEEEEEENS5_IJNS5_IJNS5_IJNSA_ILi16EEESB_EEEiEEENS5_IJNS5_IJNSA_ILi0EEESC_EEENSA_ILi512EEEEEENS5_IJSV_iEEEEEEEEEEESK_S12_NS4_8TiledMMAINS4_8MMA_AtomIJNS4_21SM100_MMA_MXF8F6F4_SSISI_SI_fSJ_Li128ELi64ELNS4_4UMMA5MajorE0ELS17_0ELNS16_7ScaleInE0ELS18_0EEEEEENSM_INS5_IJSC_SC_SC_EEENS5_IJSV_SV_SV_EEEEENS5_IJNS4_10UnderscoreES1E_S1E_EEEEENS5_IJNS4_23SM90_TMA_LOAD_MULTICASTES1H_EEENS5_IJNS4_14ComposedLayoutINS4_7SwizzleILi3ELi4ELi3EEENS4_18smem_ptr_flag_bitsILi8EEENSM_INS5_IJNSA_ILi8EEESF_EEENS5_IJSF_SC_EEEEEEENSM_INS5_IJNS5_IJNS5_IJSO_SC_EEENS5_IJSN_SC_EEEEEESC_NS5_IJSB_SC_EEEEEENS5_IJNS5_IJNS5_IJST_SX_EEESW_EEESV_NS5_IJSC_SX_EEEEEEEEEEEvNS4_8identityES1I_S23_vS24_EENS_8epilogue10collective18CollectiveEpilogueINS26_23Sm100TmaWarpSpecializedILi3ELi2ELi16ELb1ELb0EEEJNS5_IJSG_SG_SF_EEENS5_IJNSM_ISG_SC_EENSM_INS5_IJSS_NSA_ILi2EEEEEENS5_IJSC_SN_EEEEEEEENS_10bfloat16_tESL_S2I_SL_NS26_6fusion15FusionCallbacksIS2A_NS2J_17LinearCombinationIS2I_fS2I_fLNS_15FloatRoundStyleE2EEES2B_S2H_JEEENS4_5SM1004TMEM4LOAD26SM100_TMEM_LOAD_32dp32b16xENS4_13SM90_TMA_LOADENS1J_INS1K_ILi1ELi4ELi3EEENS1M_ILi16EEENSM_INS5_IJS1O_SS_EEENS5_IJSS_SC_EEEEEEENS4_39AutoVectorizingCopyWithAssumedAlignmentILi128EEENS4_14SM90_TMA_STOREES2Z_S31_S31_EEEvvEEEEvNT_6ParamsE)
        /*0044*/ 	.word	0x00000000
.L_29:


//--------------------- .nv.compat                --------------------------
	.section	.nv.compat,"",@"SHT_CUDA_COMPAT_INFO"
	.align	4
        /*0000*/ 	.byte	0x02, 0x09, 0x01, 0x00, 0x02, 0x02, 0x02, 0x00, 0x02, 0x05, 0x05, 0x00, 0x03, 0x07, 0x01, 0x01
        /*0010*/ 	.byte	0x02, 0x03, 0x01, 0x00, 0x02, 0x06, 0x01, 0x00, 0x04, 0x0b, 0x08, 0x00, 0x09, 0x00, 0x00, 0x00
        /*0020*/ 	.byte	0x00, 0x00, 0x00, 0x00


//--------------------- .nv.info._ZN7cutlass13device_kernelINS_4gemm6kernel13GemmUniversalIN4cute5tupleIJiiiiEEENS1_10collective13CollectiveMmaINS1_46MainloopSm100TmaUmmaWarpSpecializedBlockScaledILi8ELi2ELi2ENS5_IJNS4_1CILi4EEESB_NSA_ILi1EEEEEEEENS5_IJNSA_ILi128EEENSA_ILi64EEESF_EEENS5_IJNS_12float_e5m2_tENS_13float_ue8m0_tEEEENS5_IJNS5_IJlSC_lEEENS4_6LayoutINS5_IJNS5_IJNS5_IJNSA_ILi32EEESB_EEEiEEESP_NS5_IJSC_iEEEEEENS5_IJNS5_IJNS5_IJNSA_ILi16EEESB_EEEiEEENS5_IJNS5_IJNSA_ILi0EEESC_EEENSA_ILi512EEEEEENS5_IJSV_iEEEEEEEEEEESK_S12_NS4_8TiledMMAINS4_8MMA_AtomIJNS4_21SM100_MMA_MXF8F6F4_SSISI_SI_fSJ_Li128ELi64ELNS4_4UMMA5MajorE0ELS17_0ELNS16_7ScaleInE0ELS18_0EEEEEENSM_INS5_IJSC_SC_SC_EEENS5_IJSV_SV_SV_EEEEENS5_IJNS4_10UnderscoreES1E_S1E_EEEEENS5_IJNS4_23SM90_TMA_LOAD_MULTICASTES1H_EEENS5_IJNS4_14ComposedLayoutINS4_7SwizzleILi3ELi4ELi3EEENS4_18smem_ptr_flag_bitsILi8EEENSM_INS5_IJNSA_ILi8EEESF_EEENS5_IJSF_SC_EEEEEEENSM_INS5_IJNS5_IJNS5_IJSO_SC_EEENS5_IJSN_SC_EEEEEESC_NS5_IJSB_SC_EEEEEENS5_IJNS5_IJNS5_IJST_SX_EEESW_EEESV_NS5_IJSC_SX_EEEEEEEEEEEvNS4_8identityES1I_S23_vS24_EENS_8epilogue10collective18CollectiveEpilogueINS26_23Sm100TmaWarpSpecializedILi3ELi2ELi16ELb1ELb0EEEJNS5_IJSG_SG_SF_EEENS5_IJNSM_ISG_SC_EENSM_INS5_IJSS_NSA_ILi2EEEEEENS5_IJSC_SN_EEEEEEEENS_10bfloat16_tESL_S2I_SL_NS26_6fusion15FusionCallbacksIS2A_NS2J_17LinearCombinationIS2I_fS2I_fLNS_15FloatRoundStyleE2EEES2B_S2H_JEEENS4_5SM1004TMEM4LOAD26SM100_TMEM_LOAD_32dp32b16xENS4_13SM90_TMA_LOADENS1J_INS1K_ILi1ELi4ELi3EEENS1M_ILi16EEENSM_INS5_IJS1O_SS_EEENS5_IJSS_SC_EEEEEEENS4_39AutoVectorizingCopyWithAssumedAlignmentILi128EEENS4_14SM90_TMA_STOREES2Z_S31_S31_EEEvvEEEEvNT_6ParamsE --------------------------
	.section	.nv.info._ZN7cutlass13device_kernelINS_4gemm6kernel13GemmUniversalIN4cute5tupleIJiiiiEEENS1_10collective13CollectiveMmaINS1_46MainloopSm100TmaUmmaWarpSpecializedBlockScaledILi8ELi2ELi2ENS5_IJNS4_1CILi4EEESB_NSA_ILi1EEEEEEEENS5_IJNSA_ILi128EEENSA_ILi64EEESF_EEENS5_IJNS_12float_e5m2_tENS_13float_ue8m0_tEEEENS5_IJNS5_IJlSC_lEEENS4_6LayoutINS5_IJNS5_IJNS5_IJNSA_ILi32EEESB_EEEiEEESP_NS5_IJSC_iEEEEEENS5_IJNS5_IJNS5_IJNSA_ILi16EEESB_EEEiEEENS5_IJNS5_IJNSA_ILi0EEESC_EEENSA_ILi512EEEEEENS5_IJSV_iEEEEEEEEEEESK_S12_NS4_8TiledMMAINS4_8MMA_AtomIJNS4_21SM100_MMA_MXF8F6F4_SSISI_SI_fSJ_Li128ELi64ELNS4_4UMMA5MajorE0ELS17_0ELNS16_7ScaleInE0ELS18_0EEEEEENSM_INS5_IJSC_SC_SC_EEENS5_IJSV_SV_SV_EEEEENS5_IJNS4_10UnderscoreES1E_S1E_EEEEENS5_IJNS4_23SM90_TMA_LOAD_MULTICASTES1H_EEENS5_IJNS4_14ComposedLayoutINS4_7SwizzleILi3ELi4ELi3EEENS4_18smem_ptr_flag_bitsILi8EEENSM_INS5_IJNSA_ILi8EEESF_EEENS5_IJSF_SC_EEEEEEENSM_INS5_IJNS5_IJNS5_IJSO_SC_EEENS5_IJSN_SC_EEEEEESC_NS5_IJSB_SC_EEEEEENS5_IJNS5_IJNS5_IJST_SX_EEESW_EEESV_NS5_IJSC_SX_EEEEEEEEEEEvNS4_8identityES1I_S23_vS24_EENS_8epilogue10collective18CollectiveEpilogueINS26_23Sm100TmaWarpSpecializedILi3ELi2ELi16ELb1ELb0EEEJNS5_IJSG_SG_SF_EEENS5_IJNSM_ISG_SC_EENSM_INS5_IJSS_NSA_ILi2EEEEEENS5_IJSC_SN_EEEEEEEENS_10bfloat16_tESL_S2I_SL_NS26_6fusion15FusionCallbacksIS2A_NS2J_17LinearCombinationIS2I_fS2I_fLNS_15FloatRoundStyleE2EEES2B_S2H_JEEENS4_5SM1004TMEM4LOAD26SM100_TMEM_LOAD_32dp32b16xENS4_13SM90_TMA_LOADENS1J_INS1K_ILi1ELi4ELi3EEENS1M_ILi16EEENSM_INS5_IJS1O_SS_EEENS5_IJSS_SC_EEEEEEENS4_39AutoVectorizingCopyWithAssumedAlignmentILi128EEENS4_14SM90_TMA_STOREES2Z_S31_S31_EEEvvEEEEvNT_6ParamsE,"",@"SHT_CUDA_INFO"
	.sectionflags	@""
	.align	4


	//----- nvinfo : EIATTR_CUDA_API_VERSION
	.align		4
        /*0000*/ 	.byte	0x04, 0x37
        /*0002*/ 	.short	(.L_31 - .L_30)
.L_30:
        /*0004*/ 	.word	0x00000082


	//----- nvinfo : EIATTR_KPARAM_INFO
	.align		4
.L_31:
        /*0008*/ 	.byte	0x04, 0x17
        /*000a*/ 	.short	(.L_33 - .L_32)
.L_32:
        /*000c*/ 	.word	0x00000000
        /*0010*/ 	.short	0x0000
        /*0012*/ 	.short	0x0000
        /*0014*/ 	.byte	0x00, 0xf0, 0x01, 0x30


	//----- nvinfo : EIATTR_AT_ENTRY_FRAGMENTS
	.align		4
.L_33:
        /*0018*/ 	.byte	0x04, 0x4f
        /*001a*/ 	.short	(.L_35 - .L_34)


	//   ....[0]....
.L_34:
        /*001c*/ 	.word	0x00000006


	//----- nvinfo : EIATTR_RESERVED_SMEM_USED
	.align		4
.L_35:
        /*0020*/ 	.byte	0x01, 0x41
	.zero		2


	//----- nvinfo : EIATTR_SPARSE_MMA_MASK
	.align		4
        /*0024*/ 	.byte	0x03, 0x50
        /*0026*/ 	.short	0x0000


	//----- nvinfo : EIATTR_TCGEN05_1CTA_USED
	.align		4
        /*0028*/ 	.byte	0x01, 0x51
	.zero		2


	//----- nvinfo : EIATTR_MAXREG_COUNT
	.align		4
        /*002c*/ 	.byte	0x03, 0x1b
        /*002e*/ 	.short	0x00ff


	//----- nvinfo : EIATTR_NUM_BARRIERS
	.align		4
        /*0030*/ 	.byte	0x02, 0x4c
        /*0032*/ 	.byte	0x07
	.zero		1


	//----- nvinfo : EIATTR_EXTERNS
	.align		4
        /*0034*/ 	.byte	0x04, 0x0f
        /*0036*/ 	.short	(.L_37 - .L_36)


	//   ....[0]....
	.align		4
.L_36:
        /*0038*/ 	.word	index@(__assertfail)


	//----- nvinfo : EIATTR_MERCURY_ISA_VERSION
	.align		4
.L_37:
        /*003c*/ 	.byte	0x03, 0x5f
        /*003e*/ 	.short	0x0101


	//----- nvinfo : EIATTR_INT_WARP_WIDE_INSTR_OFFSETS
	.align		4
        /*0040*/ 	.byte	0x04, 0x31
        /*0042*/ 	.short	(.L_39 - .L_38)


	//   ....[0]....
.L_38:
        /*0044*/ 	.word	0x00004df0


	//   ....[1]....
        /*0048*/ 	.word	0x00004e20


	//   ....[2]....
        /*004c*/ 	.word	0x00004e40


	//   ....[3]....
        /*0050*/ 	.word	0x00005a00


	//   ....[4]....
        /*0054*/ 	.word	0x00005ad0


	//   ....[5]....
        /*0058*/ 	.word	0x00005b40


	//   ....[6]....
        /*005c*/ 	.word	0x00005ca0


	//   ....[7]....
        /*0060*/ 	.word	0x00005d70


	//   ....[8]....
        /*0064*/ 	.word	0x00005db0


	//   ....[9]....
        /*0068*/ 	.word	0x00005f10


	//   ....[10]....
        /*006c*/ 	.word	0x00005fc0


	//   ....[11]....
        /*0070*/ 	.word	0x00006010


	//   ....[12]....
        /*0074*/ 	.word	0x00006130


	//   ....[13]....
        /*0078*/ 	.word	0x00006260


	//   ....[14]....
        /*007c*/ 	.word	0x000062b0


	//----- nvinfo : EIATTR_COOP_GROUP_MASK_REGIDS
	.align		4
.L_39:
        /*0080*/ 	.byte	0x04, 0x29
        /*0082*/ 	.short	(.L_41 - .L_40)


	//   ....[0]....
.L_40:
        /*0084*/ 	.word	0xffffffff


	//   ....[1]....
        /*0088*/ 	.word	0xffffffff


	//   ....[2]....
        /*008c*/ 	.word	0xffffffff


	//   ....[3]....
        /*0090*/ 	.word	0xffffffff


	//   ....[4]....
        /*0094*/ 	.word	0xffffffff


	//   ....[5]....
        /*0098*/ 	.word	0xffffffff


	//   ....[6]....
        /*009c*/ 	.word	0xffffffff


	//   ....[7]....
        /*00a0*/ 	.word	0xffffffff


	//   ....[8]....
        /*00a4*/ 	.word	0xffffffff


	//   ....[9]....
        /*00a8*/ 	.word	0xffffffff


	//   ....[10]....
        /*00ac*/ 	.word	0xffffffff


	//   ....[11]....
        /*00b0*/ 	.word	0xffffffff


	//   ....[12]....
        /*00b4*/ 	.word	0xffffffff


	//   ....[13]....
        /*00b8*/ 	.word	0xffffffff


	//----- nvinfo : EIATTR_COOP_GROUP_INSTR_OFFSETS
	.align		4
.L_41:
        /*00bc*/ 	.byte	0x04, 0x28
        /*00be*/ 	.short	(.L_43 - .L_42)


	//   ....[0]....
.L_42:
        /*00c0*/ 	.word	0x00000080


	//   ....[1]....
        /*00c4*/ 	.word	0x00000540


	//   ....[2]....
        /*00c8*/ 	.word	0x000007a0


	//   ....[3]....
        /*00cc*/ 	.word	0x00000920


	//   ....[4]....
        /*00d0*/ 	.word	0x00000a20


	//   ....[5]....
        /*00d4*/ 	.word	0x00000b90


	//   ....[6]....
        /*00d8*/ 	.word	0x00000cf0


	//   ....[7]....
        /*00dc*/ 	.word	0x00000ea0


	//   ....[8]....
        /*00e0*/ 	.word	0x000027b0


	//   ....[9]....
        /*00e4*/ 	.word	0x000038e0


	//   ....[10]....
        /*00e8*/ 	.word	0x00003af0


	//   ....[11]....
        /*00ec*/ 	.word	0x00003b20


	//   ....[12]....
        /*00f0*/ 	.word	0x00004cd0


	//   ....[13]....
        /*00f4*/ 	.word	0x00004f00


	//----- nvinfo : EIATTR_VRC_CTA_INIT_COUNT
	.align		4
.L_43:
        /*00f8*/ 	.byte	0x02, 0x4a
        /*00fa*/ 	.byte	0x80
	.zero		1


	//----- nvinfo : EIATTR_SYSCALL_OFFSETS
	.align		4
        /*00fc*/ 	.byte	0x04, 0x46
        /*00fe*/ 	.short	(.L_45 - .L_44)


	//   ....[0]....
.L_44:
        /*0100*/ 	.word	0x00006fb0


	//   ....[1]....
        /*0104*/ 	.word	0x000070a0


	//   ....[2]....
        /*0108*/ 	.word	0x00007a10


	//   ....[3]....
        /*010c*/ 	.word	0x00007b80


	//   ....[4]....
        /*0110*/ 	.word	0x00008960


	//   ....[5]....
        /*0114*/ 	.word	0x00008ad0


	//   ....[6]....
        /*0118*/ 	.word	0x00009910


	//   ....[7]....
        /*011c*/ 	.word	0x00009a80


	//   ....[8]....
        /*0120*/ 	.word	0x0000a850


	//   ....[9]....
        /*0124*/ 	.word	0x0000a9c0


	//----- nvinfo : EIATTR_MBARRIER_INSTR_OFFSETS
	.align		4
.L_45:
        /*0128*/ 	.byte	0x04, 0x39
        /*012a*/ 	.short	(.L_47 - .L_46)


	//   ....[0]....
.L_46:
        /*012c*/ 	.word	0x00000680
        /*0130*/ 	.word	0x000000ff
        /*0134*/ 	.word	0x00000000
        /*0138*/ 	.short	0x0100
        /*013a*/ 	.byte	0x04
	.zero		1


	//   ....[1]....
        /*013c*/ 	.word	0x00000690
        /*0140*/ 	.word	0x000000ff
        /*0144*/ 	.word	0x00000040
        /*0148*/ 	.short	0x0100
        /*014a*/ 	.byte	0x04
	.zero		1


	//   ....[2]....
        /*014c*/ 	.word	0x000006a0
        /*0150*/ 	.word	0x000000ff
        /*0154*/ 	.word	0x00000008
        /*0158*/ 	.short	0x0100
        /*015a*/ 	.byte	0x04
	.zero		1


	//   ....[3]....
        /*015c*/ 	.word	0x000006b0
        /*0160*/ 	.word	0x000000ff
        /*0164*/ 	.word	0x00000048
        /*0168*/ 	.short	0x0100
        /*016a*/ 	.byte	0x04
	.zero		1


	//   ....[4]....
        /*016c*/ 	.word	0x000006c0
        /*0170*/ 	.word	0x000000ff
        /*0174*/ 	.word	0x00000010
        /*0178*/ 	.short	0x0100
        /*017a*/ 	.byte	0x04
	.zero		1


	//   ....[5]....
        /*017c*/ 	.word	0x000006d0
        /*0180*/ 	.word	0x000000ff
        /*0184*/ 	.word	0x00000050
        /*0188*/ 	.short	0x0100
        /*018a*/ 	.byte	0x04
	.zero		1


	//   ....[6]....
        /*018c*/ 	.word	0x000006e0
        /*0190*/ 	.word	0x000000ff
        /*0194*/ 	.word	0x00000018
        /*0198*/ 	.short	0x0100
        /*019a*/ 	.byte	0x04
	.zero		1


	//   ....[7]....
        /*019c*/ 	.word	0x000006f0
        /*01a0*/ 	.word	0x000000ff
        /*01a4*/ 	.word	0x00000058
        /*01a8*/ 	.short	0x0100
        /*01aa*/ 	.byte	0x04
	.zero		1


	//   ....[8]....
        /*01ac*/ 	.word	0x00000700
        /*01b0*/ 	.word	0x000000ff
        /*01b4*/ 	.word	0x00000020
        /*01b8*/ 	.short	0x0100
        /*01ba*/ 	.byte	0x04
	.zero		1


	//   ....[9]....
        /*01bc*/ 	.word	0x00000710
        /*01c0*/ 	.word	0x000000ff
        /*01c4*/ 	.word	0x00000060
        /*01c8*/ 	.short	0x0100
        /*01ca*/ 	.byte	0x04
	.zero		1


	//   ....[10]....
        /*01cc*/ 	.word	0x00000720
        /*01d0*/ 	.word	0x000000ff
        /*01d4*/ 	.word	0x00000028
        /*01d8*/ 	.short	0x0100
        /*01da*/ 	.byte	0x04
	.zero		1


	//   ....[11]....
        /*01dc*/ 	.word	0x00000730
        /*01e0*/ 	.word	0x000000ff
        /*01e4*/ 	.word	0x00000068
        /*01e8*/ 	.short	0x0100
        /*01ea*/ 	.byte	0x04
	.zero		1


	//   ....[12]....
        /*01ec*/ 	.word	0x00000740
        /*01f0*/ 	.word	0x000000ff
        /*01f4*/ 	.word	0x00000030
        /*01f8*/ 	.short	0x0100
        /*01fa*/ 	.byte	0x04
	.zero		1


	//   ....[13]....
        /*01fc*/ 	.word	0x00000750
        /*0200*/ 	.word	0x000000ff
        /*0204*/ 	.word	0x00000070
        /*0208*/ 	.short	0x0100
        /*020a*/ 	.byte	0x04
	.zero		1


	//   ....[14]....
        /*020c*/ 	.word	0x00000760
        /*0210*/ 	.word	0x000000ff
        /*0214*/ 	.word	0x00000038
        /*0218*/ 	.short	0x0100
        /*021a*/ 	.byte	0x04
	.zero		1


	//   ....[15]....
        /*021c*/ 	.word	0x00000770
        /*0220*/ 	.word	0x000000ff
        /*0224*/ 	.word	0x00000078
        /*0228*/ 	.short	0x0100
        /*022a*/ 	.byte	0x04
	.zero		1


	//   ....[16]....
        /*022c*/ 	.word	0x000008b0
        /*0230*/ 	.word	0x000000ff
        /*0234*/ 	.word	0x00000080
        /*0238*/ 	.short	0x0100
        /*023a*/ 	.byte	0x04
	.zero		1


	//   ....[17]....
        /*023c*/ 	.word	0x000008c0
        /*0240*/ 	.word	0x000000ff
        /*0244*/ 	.word	0x00000098
        /*0248*/ 	.short	0x0100
        /*024a*/ 	.byte	0x04
	.zero		1


	//   ....[18]....
        /*024c*/ 	.word	0x000008d0
        /*0250*/ 	.word	0x000000ff
        /*0254*/ 	.word	0x00000088
        /*0258*/ 	.short	0x0100
        /*025a*/ 	.byte	0x04
	.zero		1


	//   ....[19]....
        /*025c*/ 	.word	0x000008e0
        /*0260*/ 	.word	0x000000ff
        /*0264*/ 	.word	0x000000a0
        /*0268*/ 	.short	0x0100
        /*026a*/ 	.byte	0x04
	.zero		1


	//   ....[20]....
        /*026c*/ 	.word	0x000008f0
        /*0270*/ 	.word	0x000000ff
        /*0274*/ 	.word	0x00000090
        /*0278*/ 	.short	0x0100
        /*027a*/ 	.byte	0x04
	.zero		1


	//   ....[21]....
        /*027c*/ 	.word	0x00000900
        /*0280*/ 	.word	0x000000ff
        /*0284*/ 	.word	0x000000a8
        /*0288*/ 	.short	0x0100
        /*028a*/ 	.byte	0x04
	.zero		1


	//   ....[22]....
        /*028c*/ 	.word	0x000009f0
        /*0290*/ 	.word	0x000000ff
        /*0294*/ 	.word	0x000000b0
        /*0298*/ 	.short	0x0100
        /*029a*/ 	.byte	0x06
	.zero		1


	//   ....[23]....
        /*029c*/ 	.word	0x00000a00
        /*02a0*/ 	.word	0x000000ff
        /*02a4*/ 	.word	0x000000b8
        /*02a8*/ 	.short	0x0100
        /*02aa*/ 	.byte	0x06
	.zero		1


	//   ....[24]....
        /*02ac*/ 	.word	0x00000b40
        /*02b0*/ 	.word	0x000000ff
        /*02b4*/ 	.word	0x000000c0
        /*02b8*/ 	.short	0x0100
        /*02ba*/ 	.byte	0x06
	.zero		1


	//   ....[25]....
        /*02bc*/ 	.word	0x00000b50
        /*02c0*/ 	.word	0x000000ff
        /*02c4*/ 	.word	0x000000d0
        /*02c8*/ 	.short	0x0100
        /*02ca*/ 	.byte	0x06
	.zero		1


	//   ....[26]....
        /*02cc*/ 	.word	0x00000b60
        /*02d0*/ 	.word	0x000000ff
        /*02d4*/ 	.word	0x000000c8
        /*02d8*/ 	.short	0x0100
        /*02da*/ 	.byte	0x06
	.zero		1


	//   ....[27]....
        /*02dc*/ 	.word	0x00000b70
        /*02e0*/ 	.word	0x000000ff
        /*02e4*/ 	.word	0x000000d8
        /*02e8*/ 	.short	0x0100
        /*02ea*/ 	.byte	0x06
	.zero		1


	//   ....[28]....
        /*02ec*/ 	.word	0x00000ca0
        /*02f0*/ 	.word	0x000000ff
        /*02f4*/ 	.word	0x000000e0
        /*02f8*/ 	.short	0x0100
        /*02fa*/ 	.byte	0x04
	.zero		1


	//   ....[29]....
        /*02fc*/ 	.word	0x00000cb0
        /*0300*/ 	.word	0x000000ff
        /*0304*/ 	.word	0x000000f0
        /*0308*/ 	.short	0x0100
        /*030a*/ 	.byte	0x04
	.zero		1


	//   ....[30]....
        /*030c*/ 	.word	0x00000cc0
        /*0310*/ 	.word	0x000000ff
        /*0314*/ 	.word	0x000000e8
        /*0318*/ 	.short	0x0100
        /*031a*/ 	.byte	0x04
	.zero		1


	//   ....[31]....
        /*031c*/ 	.word	0x00000cd0
        /*0320*/ 	.word	0x000000ff
        /*0324*/ 	.word	0x000000f8
        /*0328*/ 	.short	0x0100
        /*032a*/ 	.byte	0x04
	.zero		1


	//   ....[32]....
        /*032c*/ 	.word	0x00000dc0
        /*0330*/ 	.word	0x000000ff
        /*0334*/ 	.word	0x00000100
        /*0338*/ 	.short	0x0100
        /*033a*/ 	.byte	0x04
	.zero		1


	//   ....[33]....
        /*033c*/ 	.word	0x00000dd0
        /*0340*/ 	.word	0x000000ff
        /*0344*/ 	.word	0x00000110
        /*0348*/ 	.short	0x0100
        /*034a*/ 	.byte	0x04
	.zero		1


	//   ....[34]....
        /*034c*/ 	.word	0x00000de0
        /*0350*/ 	.word	0x000000ff
        /*0354*/ 	.word	0x00000108
        /*0358*/ 	.short	0x0100
        /*035a*/ 	.byte	0x04
	.zero		1


	//   ....[35]....
        /*035c*/ 	.word	0x00000df0
        /*0360*/ 	.word	0x000000ff
        /*0364*/ 	.word	0x00000118
        /*0368*/ 	.short	0x0100
        /*036a*/ 	.byte	0x04
	.zero		1


	//   ....[36]....
        /*036c*/ 	.word	0x00001d80
        /*0370*/ 	.word	0x00000000
        /*0374*/ 	.word	0x00000110
        /*0378*/ 	.short	0x010a
        /*037a*/ 	.byte	0xff
	.zero		1


	//   ....[37]....
        /*037c*/ 	.word	0x00001db0
        /*0380*/ 	.word	0x00000000
        /*0384*/ 	.word	0x00000100
        /*0388*/ 	.short	0x0101
        /*038a*/ 	.byte	0xff
	.zero		1


	//   ....[38]....
        /*038c*/ 	.word	0x00001e60
        /*0390*/ 	.word	0x000000ff
        /*0394*/ 	.word	0x00000040
        /*0398*/ 	.short	0x010a
        /*039a*/ 	.byte	0x04
	.zero		1


	//   ....[39]....
        /*039c*/ 	.word	0x00001f10
        /*03a0*/ 	.word	0x000000ff
        /*03a4*/ 	.word	0x00000040
        /*03a8*/ 	.short	0x010a
        /*03aa*/ 	.byte	0x29
	.zero		1


	//   ....[40]....
        /*03ac*/ 	.word	0x00002050
        /*03b0*/ 	.word	0x000000ff
        /*03b4*/ 	.word	0x00000040
        /*03b8*/ 	.short	0x010a
        /*03ba*/ 	.byte	0x05
	.zero		1


	//   ....[41]....
        /*03bc*/ 	.word	0x00002320
        /*03c0*/ 	.word	0x000000ff
        /*03c4*/ 	.word	0x000000b8
        /*03c8*/ 	.short	0x0101
        /*03ca*/ 	.byte	0x06
	.zero		1


	//   ....[42]....
        /*03cc*/ 	.word	0x00002340
        /*03d0*/ 	.word	0x000000ff
        /*03d4*/ 	.word	0x00000040
        /*03d8*/ 	.short	0x010a
        /*03da*/ 	.byte	0x04
	.zero		1


	//   ....[43]....
        /*03dc*/ 	.word	0x000023c0
        /*03e0*/ 	.word	0x000000ff
        /*03e4*/ 	.word	0x00000040
        /*03e8*/ 	.short	0x010a
        /*03ea*/ 	.byte	0x29
	.zero		1


	//   ....[44]....
        /*03ec*/ 	.word	0x00002500
        /*03f0*/ 	.word	0x000000ff
        /*03f4*/ 	.word	0x00000040
        /*03f8*/ 	.short	0x010a
        /*03fa*/ 	.byte	0x05
	.zero		1


	//   ....[45]....
        /*03fc*/ 	.word	0x000027e0
        /*0400*/ 	.word	0x00000003
        /*0404*/ 	.word	0x000000c0
        /*0408*/ 	.short	0x010a
        /*040a*/ 	.byte	0xff
	.zero		1


	//   ....[46]....
        /*040c*/ 	.word	0x00002930
        /*0410*/ 	.word	0x00000000
        /*0414*/ 	.word	0x00000000
        /*0418*/ 	.short	0x0101
        /*041a*/ 	.byte	0xff
	.zero		1


	//   ....[47]....
        /*041c*/ 	.word	0x00002ef0
        /*0420*/ 	.word	0x000000ff
        /*0424*/ 	.word	0x00000000
        /*0428*/ 	.short	0x010a
        /*042a*/ 	.byte	0x04
	.zero		1


	//   ....[48]....
        /*042c*/ 	.word	0x00002f80
        /*0430*/ 	.word	0x000000ff
        /*0434*/ 	.word	0x00000000
        /*0438*/ 	.short	0x010a
        /*043a*/ 	.byte	0x05
	.zero		1


	//   ....[49]....
        /*043c*/ 	.word	0x00003010
        /*0440*/ 	.word	0x000000ff
        /*0444*/ 	.word	0x00000000
        /*0448*/ 	.short	0x010a
        /*044a*/ 	.byte	0x05
	.zero		1


	//   ....[50]....
        /*044c*/ 	.word	0x000030a0
        /*0450*/ 	.word	0x000000ff
        /*0454*/ 	.word	0x00000000
        /*0458*/ 	.short	0x010a
        /*045a*/ 	.byte	0x05
	.zero		1


	//   ....[51]....
        /*045c*/ 	.word	0x00003130
        /*0460*/ 	.word	0x000000ff
        /*0464*/ 	.word	0x00000000
        /*0468*/ 	.short	0x010a
        /*046a*/ 	.byte	0x05
	.zero		1


	//   ....[52]....
        /*046c*/ 	.word	0x000031c0
        /*0470*/ 	.word	0x000000ff
        /*0474*/ 	.word	0x00000000
        /*0478*/ 	.short	0x010a
        /*047a*/ 	.byte	0x05
	.zero		1


	//   ....[53]....
        /*047c*/ 	.word	0x00003250
        /*0480*/ 	.word	0x000000ff
        /*0484*/ 	.word	0x00000000
        /*0488*/ 	.short	0x010a
        /*048a*/ 	.byte	0x05
	.zero		1


	//   ....[54]....
        /*048c*/ 	.word	0x000032f0
        /*0490*/ 	.word	0x00000000
        /*0494*/ 	.word	0x00000000
        /*0498*/ 	.short	0x010a
        /*049a*/ 	.byte	0xff
	.zero		1


	//   ....[55]....
        /*049c*/ 	.word	0x00003430
        /*04a0*/ 	.word	0x00000002
        /*04a4*/ 	.word	0x00000100
        /*04a8*/ 	.short	0x010a
        /*04aa*/ 	.byte	0xff
	.zero		1


	//   ....[56]....
        /*04ac*/ 	.word	0x000034a0
        /*04b0*/ 	.word	0x00000002
        /*04b4*/ 	.word	0x00000000
        /*04b8*/ 	.short	0x0101
        /*04ba*/ 	.byte	0xff
	.zero		1


	//   ....[57]....
        /*04bc*/ 	.word	0x000034c0
        /*04c0*/ 	.word	0x000000ff
        /*04c4*/ 	.word	0x000000d0
        /*04c8*/ 	.short	0x010a
        /*04ca*/ 	.byte	0x04
	.zero		1


	//   ....[58]....
        /*04cc*/ 	.word	0x000035e0
        /*04d0*/ 	.word	0x00000002
        /*04d4*/ 	.word	0x000000c0
        /*04d8*/ 	.short	0x010a
        /*04da*/ 	.byte	0xff
	.zero		1


	//   ....[59]....
        /*04dc*/ 	.word	0x000036e0
        /*04e0*/ 	.word	0x00000002
        /*04e4*/ 	.word	0x00000000
        /*04e8*/ 	.short	0x0101
        /*04ea*/ 	.byte	0xff
	.zero		1


	//   ....[60]....
        /*04ec*/ 	.word	0x00003770
        /*04f0*/ 	.word	0x000000ff
        /*04f4*/ 	.word	0x000000d0
        /*04f8*/ 	.short	0x0106
        /*04fa*/ 	.byte	0x04
	.zero		1


	//   ....[61]....
        /*04fc*/ 	.word	0x00003790
        /*0500*/ 	.word	0x000000ff
        /*0504*/ 	.word	0x000000d0
        /*0508*/ 	.short	0x010a
        /*050a*/ 	.byte	0x04
	.zero		1


	//   ....[62]....
        /*050c*/ 	.word	0x00003820
        /*0510*/ 	.word	0x000000ff
        /*0514*/ 	.word	0x000000d0
        /*0518*/ 	.short	0x0106
        /*051a*/ 	.byte	0x07
	.zero		1


	//   ....[63]....
        /*051c*/ 	.word	0x00003860
        /*0520*/ 	.word	0x00000000
        /*0524*/ 	.word	0x000000d0
        /*0528*/ 	.short	0x010a
        /*052a*/ 	.byte	0xff
	.zero		1


	//   ....[64]....
        /*052c*/ 	.word	0x00003ee0
        /*0530*/ 	.word	0x00000002
        /*0534*/ 	.word	0x000000c0
        /*0538*/ 	.short	0x010a
        /*053a*/ 	.byte	0xff
	.zero		1


	//   ....[65]....
        /*053c*/ 	.word	0x00004000
        /*0540*/ 	.word	0x00000000
        /*0544*/ 	.word	0x00000000
        /*0548*/ 	.short	0x0101
        /*054a*/ 	.byte	0xff
	.zero		1


	//   ....[66]....
        /*054c*/ 	.word	0x00004530
        /*0550*/ 	.word	0x000000ff
        /*0554*/ 	.word	0x00000000
        /*0558*/ 	.short	0x010a
        /*055a*/ 	.byte	0x04
	.zero		1


	//   ....[67]....
        /*055c*/ 	.word	0x00004580
        /*0560*/ 	.word	0x000000ff
        /*0564*/ 	.word	0x000000f0
        /*0568*/ 	.short	0x010a
        /*056a*/ 	.byte	0x38
	.zero		1


	//   ....[68]....
        /*056c*/ 	.word	0x000047c0
        /*0570*/ 	.word	0x000000ff
        /*0574*/ 	.word	0x00000000
        /*0578*/ 	.short	0x010a
        /*057a*/ 	.byte	0x07
	.zero		1


	//   ....[69]....
        /*057c*/ 	.word	0x000048f0
        /*0580*/ 	.word	0x000000ff
        /*0584*/ 	.word	0x00000000
        /*0588*/ 	.short	0x010a
        /*058a*/ 	.byte	0x04
	.zero		1


	//   ....[70]....
        /*058c*/ 	.word	0x00004c20
        /*0590*/ 	.word	0x000000ff
        /*0594*/ 	.word	0x00000000
        /*0598*/ 	.short	0x010a
        /*059a*/ 	.byte	0x04
	.zero		1


	//   ....[71]....
        /*059c*/ 	.word	0x00004cb0
        /*05a0*/ 	.word	0x000000ff
        /*05a4*/ 	.word	0x00000000
        /*05a8*/ 	.short	0x010a
        /*05aa*/ 	.byte	0x04
	.zero		1


	//   ....[72]....
        /*05ac*/ 	.word	0x00005150
        /*05b0*/ 	.word	0x0000000c
        /*05b4*/ 	.word	0x000000c0
        /*05b8*/ 	.short	0x010a
        /*05ba*/ 	.byte	0xff
	.zero		1


	//   ....[73]....
        /*05bc*/ 	.word	0x000052c0
        /*05c0*/ 	.word	0x00000000
        /*05c4*/ 	.word	0x00000000
        /*05c8*/ 	.short	0x0101
        /*05ca*/ 	.byte	0xff
	.zero		1


	//   ....[74]....
        /*05cc*/ 	.word	0x00005740
        /*05d0*/ 	.word	0x000000ff
        /*05d4*/ 	.word	0x000000b8
        /*05d8*/ 	.short	0x010a
        /*05da*/ 	.byte	0x1d
	.zero		1


	//   ....[75]....
        /*05dc*/ 	.word	0x00005900
        /*05e0*/ 	.word	0x000000ff
        /*05e4*/ 	.word	0x00000098
        /*05e8*/ 	.short	0x010a
        /*05ea*/ 	.byte	0x04
	.zero		1


	//   ....[76]....
        /*05ec*/ 	.word	0x00005b60
        /*05f0*/ 	.word	0x000000ff
        /*05f4*/ 	.word	0x00000080
        /*05f8*/ 	.short	0x010b
        /*05fa*/ 	.byte	0x04
	.zero		1


	//   ....[77]....
        /*05fc*/ 	.word	0x00005b70
        /*0600*/ 	.word	0x000000ff
        /*0604*/ 	.word	0x00000000
        /*0608*/ 	.short	0x0101
        /*060a*/ 	.byte	0x06
	.zero		1


	//   ....[78]....
        /*060c*/ 	.word	0x00005b80
        /*0610*/ 	.word	0x000000ff
        /*0614*/ 	.word	0x00000098
        /*0618*/ 	.short	0x010a
        /*061a*/ 	.byte	0x07
	.zero		1


	//   ....[79]....
        /*061c*/ 	.word	0x00005de0
        /*0620*/ 	.word	0x000000ff
        /*0624*/ 	.word	0x00000080
        /*0628*/ 	.short	0x010b
        /*062a*/ 	.byte	0x07
	.zero		1


	//   ....[80]....
        /*062c*/ 	.word	0x00005df0
        /*0630*/ 	.word	0x000000ff
        /*0634*/ 	.word	0x00000000
        /*0638*/ 	.short	0x0101
        /*063a*/ 	.byte	0x04
	.zero		1


	//   ....[81]....
        /*063c*/ 	.word	0x00005e00
        /*0640*/ 	.word	0x000000ff
        /*0644*/ 	.word	0x00000098
        /*0648*/ 	.short	0x010a
        /*064a*/ 	.byte	0x05
	.zero		1


	//   ....[82]....
        /*064c*/ 	.word	0x00006050
        /*0650*/ 	.word	0x000000ff
        /*0654*/ 	.word	0x00000080
        /*0658*/ 	.short	0x010b
        /*065a*/ 	.byte	0x05
	.zero		1


	//   ....[83]....
        /*065c*/ 	.word	0x00006060
        /*0660*/ 	.word	0x000000ff
        /*0664*/ 	.word	0x00000000
        /*0668*/ 	.short	0x0101
        /*066a*/ 	.byte	0x06
	.zero		1


	//   ....[84]....
        /*066c*/ 	.word	0x00006070
        /*0670*/ 	.word	0x000000ff
        /*0674*/ 	.word	0x00000098
        /*0678*/ 	.short	0x010a
        /*067a*/ 	.byte	0x04
	.zero		1


	//   ....[85]....
        /*067c*/ 	.word	0x000062d0
        /*0680*/ 	.word	0x000000ff
        /*0684*/ 	.word	0x00000080
        /*0688*/ 	.short	0x010b
        /*068a*/ 	.byte	0x04
	.zero		1


	//   ....[86]....
        /*068c*/ 	.word	0x00006300
        /*0690*/ 	.word	0x000000ff
        /*0694*/ 	.word	0x00000000
        /*0698*/ 	.short	0x0101
        /*069a*/ 	.byte	0x05
	.zero		1


	//   ....[87]....
        /*069c*/ 	.word	0x00006390
        /*06a0*/ 	.word	0x000000ff
        /*06a4*/ 	.word	0x00000000
        /*06a8*/ 	.short	0x010a
        /*06aa*/ 	.byte	0x04
	.zero		1


	//   ....[88]....
        /*06ac*/ 	.word	0x00006420
        /*06b0*/ 	.word	0x000000ff
        /*06b4*/ 	.word	0x00000000
        /*06b8*/ 	.short	0x010a
        /*06ba*/ 	.byte	0x05
	.zero		1


	//   ....[89]....
        /*06bc*/ 	.word	0x000064c0
        /*06c0*/ 	.word	0x00000000
        /*06c4*/ 	.word	0x00000000
        /*06c8*/ 	.short	0x010a
        /*06ca*/ 	.byte	0xff
	.zero		1


	//   ....[90]....
        /*06cc*/ 	.word	0x00006800
        /*06d0*/ 	.word	0x00000000
        /*06d4*/ 	.word	0x000000c0
        /*06d8*/ 	.short	0x010a
        /*06da*/ 	.byte	0xff
	.zero		1


	//   ....[91]....
        /*06dc*/ 	.word	0x000068d0
        /*06e0*/ 	.word	0x00000000
        /*06e4*/ 	.word	0x00000000
        /*06e8*/ 	.short	0x0101
        /*06ea*/ 	.byte	0xff
	.zero		1


	//   ....[92]....
        /*06ec*/ 	.word	0x00007530
        /*06f0*/ 	.word	0x00000000
        /*06f4*/ 	.word	0x00000080
        /*06f8*/ 	.short	0x010a
        /*06fa*/ 	.byte	0xff
	.zero		1


	//   ....[93]....
        /*06fc*/ 	.word	0x00007590
        /*0700*/ 	.word	0x00000068
        /*0704*/ 	.word	0x000000e0
        /*0708*/ 	.short	0x010a
        /*070a*/ 	.byte	0xff
	.zero		1


	//   ....[94]....
        /*070c*/ 	.word	0x00007680
        /*0710*/ 	.word	0x00000000
        /*0714*/ 	.word	0x00000080
        /*0718*/ 	.short	0x010a
        /*071a*/ 	.byte	0xff
	.zero		1


	//   ....[95]....
        /*071c*/ 	.word	0x000077a0
        /*0720*/ 	.word	0x00000068
        /*0724*/ 	.word	0x000000e0
        /*0728*/ 	.short	0x010a
        /*072a*/ 	.byte	0xff
	.zero		1


	//   ....[96]....
        /*072c*/ 	.word	0x00008620
        /*0730*/ 	.word	0x00000000
        /*0734*/ 	.word	0x00000000
        /*0738*/ 	.short	0x0101
        /*073a*/ 	.byte	0xff
	.zero		1


	//   ....[97]....
        /*073c*/ 	.word	0x00008630
        /*0740*/ 	.word	0x00000014
        /*0744*/ 	.word	0x00000080
        /*0748*/ 	.short	0x010a
        /*074a*/ 	.byte	0xff
	.zero		1


	//   ....[98]....
        /*074c*/ 	.word	0x000086f0
        /*0750*/ 	.word	0x00000014
        /*0754*/ 	.word	0x00000080
        /*0758*/ 	.short	0x010a
        /*075a*/ 	.byte	0xff
	.zero		1


	//   ....[99]....
        /*075c*/ 	.word	0x000095d0
        /*0760*/ 	.word	0x00000002
        /*0764*/ 	.word	0x00000000
        /*0768*/ 	.short	0x0101
        /*076a*/ 	.byte	0xff
	.zero		1


	//   ....[100]....
        /*076c*/ 	.word	0x000095f0
        /*0770*/ 	.word	0x00000015
        /*0774*/ 	.word	0x00000080
        /*0778*/ 	.short	0x010a
        /*077a*/ 	.byte	0xff
	.zero		1


	//   ....[101]....
        /*077c*/ 	.word	0x000096b0
        /*0780*/ 	.word	0x00000015
        /*0784*/ 	.word	0x00000080
        /*0788*/ 	.short	0x010a
        /*078a*/ 	.byte	0xff
	.zero		1


	//   ....[102]....
        /*078c*/ 	.word	0x0000a560
        /*0790*/ 	.word	0x00000003
        /*0794*/ 	.word	0x00000000
        /*0798*/ 	.short	0x0101
        /*079a*/ 	.byte	0xff
	.zero		1


	//   ....[103]....
        /*079c*/ 	.word	0x0000a580
        /*07a0*/ 	.word	0x00000002
        /*07a4*/ 	.word	0x00000080
        /*07a8*/ 	.short	0x010a
        /*07aa*/ 	.byte	0xff
	.zero		1


	//   ....[104]....
        /*07ac*/ 	.word	0x0000a630
        /*07b0*/ 	.word	0x00000002
        /*07b4*/ 	.word	0x00000080
        /*07b8*/ 	.short	0x010a
        /*07ba*/ 	.byte	0xff
	.zero		1


	//   ....[105]....
        /*07bc*/ 	.word	0x0000aee0
        /*07c0*/ 	.word	0x000000ff
        /*07c4*/ 	.word	0x00000000
        /*07c8*/ 	.short	0x0101
        /*07ca*/ 	.byte	0x04
	.zero		1


	//   ....[106]....
        /*07cc*/ 	.word	0x0000b530
        /*07d0*/ 	.word	0x00000000
        /*07d4*/ 	.word	0x00000000
        /*07d8*/ 	.short	0x0101
        /*07da*/ 	.byte	0xff
	.zero		1


	//   ....[107]....
        /*07dc*/ 	.word	0x0000b800
        /*07e0*/ 	.word	0x000000ff
        /*07e4*/ 	.word	0x00000000
        /*07e8*/ 	.short	0x0101
        /*07ea*/ 	.byte	0x06
	.zero		1


	//   ....[108]....
        /*07ec*/ 	.word	0x0000b820
        /*07f0*/ 	.word	0x00000000
        /*07f4*/ 	.word	0x00000110
        /*07f8*/ 	.short	0x010a
        /*07fa*/ 	.byte	0xff
	.zero		1


	//   ....[109]....
        /*07fc*/ 	.word	0x0000b880
        /*0800*/ 	.word	0x00000000
        /*0804*/ 	.word	0x00000040
        /*0808*/ 	.short	0x010a
        /*080a*/ 	.byte	0xff
	.zero		1


	//   ....[110]....
        /*080c*/ 	.word	0x0000b8e0
        /*0810*/ 	.word	0x00000000
        /*0814*/ 	.word	0x00000040
        /*0818*/ 	.short	0x010a
        /*081a*/ 	.byte	0xff
	.zero		1


	//   ....[111]....
        /*081c*/ 	.word	0x0000b930
        /*0820*/ 	.word	0x00000003
        /*0824*/ 	.word	0x000000c0
        /*0828*/ 	.short	0x010a
        /*082a*/ 	.byte	0xff
	.zero		1


	//   ....[112]....
        /*082c*/ 	.word	0x0000b990
        /*0830*/ 	.word	0x00000000
        /*0834*/ 	.word	0x00000000
        /*0838*/ 	.short	0x010a
        /*083a*/ 	.byte	0xff
	.zero		1


	//   ....[113]....
        /*083c*/ 	.word	0x0000b9f0
        /*0840*/ 	.word	0x00000000
        /*0844*/ 	.word	0x00000000
        /*0848*/ 	.short	0x010a
        /*084a*/ 	.byte	0xff
	.zero		1


	//   ....[114]....
        /*084c*/ 	.word	0x0000ba50
        /*0850*/ 	.word	0x00000000
        /*0854*/ 	.word	0x00000000
        /*0858*/ 	.short	0x010a
        /*085a*/ 	.byte	0xff
	.zero		1


	//   ....[115]....
        /*085c*/ 	.word	0x0000bab0
        /*0860*/ 	.word	0x00000000
        /*0864*/ 	.word	0x00000000
        /*0868*/ 	.short	0x010a
        /*086a*/ 	.byte	0xff
	.zero		1


	//   ....[116]....
        /*086c*/ 	.word	0x0000bb10
        /*0870*/ 	.word	0x00000000
        /*0874*/ 	.word	0x00000000
        /*0878*/ 	.short	0x010a
        /*087a*/ 	.byte	0xff
	.zero		1


	//   ....[117]....
        /*087c*/ 	.word	0x0000bb70
        /*0880*/ 	.word	0x00000000
        /*0884*/ 	.word	0x00000000
        /*0888*/ 	.short	0x010a
        /*088a*/ 	.byte	0xff
	.zero		1


	//   ....[118]....
        /*088c*/ 	.word	0x0000bbd0
        /*0890*/ 	.word	0x00000000
        /*0894*/ 	.word	0x00000000
        /*0898*/ 	.short	0x010a
        /*089a*/ 	.byte	0xff
	.zero		1


	//   ....[119]....
        /*089c*/ 	.word	0x0000bc20
        /*08a0*/ 	.word	0x00000002
        /*08a4*/ 	.word	0x00000100
        /*08a8*/ 	.short	0x010a
        /*08aa*/ 	.byte	0xff
	.zero		1


	//   ....[120]....
        /*08ac*/ 	.word	0x0000bc80
        /*08b0*/ 	.word	0x00000002
        /*08b4*/ 	.word	0x000000d0
        /*08b8*/ 	.short	0x010a
        /*08ba*/ 	.byte	0xff
	.zero		1


	//   ....[121]....
        /*08bc*/ 	.word	0x0000bcd0
        /*08c0*/ 	.word	0x00000002
        /*08c4*/ 	.word	0x000000c0
        /*08c8*/ 	.short	0x010a
        /*08ca*/ 	.byte	0xff
	.zero		1


	//   ....[122]....
        /*08cc*/ 	.word	0x0000bd30
        /*08d0*/ 	.word	0x00000000
        /*08d4*/ 	.word	0x000000d0
        /*08d8*/ 	.short	0x010a
        /*08da*/ 	.byte	0xff
	.zero		1


	//   ....[123]....
        /*08dc*/ 	.word	0x0000bd80
        /*08e0*/ 	.word	0x00000002
        /*08e4*/ 	.word	0x000000c0
        /*08e8*/ 	.short	0x010a
        /*08ea*/ 	.byte	0xff
	.zero		1


	//   ....[124]....
        /*08ec*/ 	.word	0x0000bde0
        /*08f0*/ 	.word	0x00000000
        /*08f4*/ 	.word	0x000000f0
        /*08f8*/ 	.short	0x010a
        /*08fa*/ 	.byte	0xff
	.zero		1


	//   ....[125]....
        /*08fc*/ 	.word	0x0000be40
        /*0900*/ 	.word	0x00000000
        /*0904*/ 	.word	0x00000000
        /*0908*/ 	.short	0x010a
        /*090a*/ 	.byte	0xff
	.zero		1


	//   ....[126]....
        /*090c*/ 	.word	0x0000bea0
        /*0910*/ 	.word	0x00000000
        /*0914*/ 	.word	0x00000000
        /*0918*/ 	.short	0x010a
        /*091a*/ 	.byte	0xff
	.zero		1


	//   ....[127]....
        /*091c*/ 	.word	0x0000bf00
        /*0920*/ 	.word	0x00000000
        /*0924*/ 	.word	0x00000000
        /*0928*/ 	.short	0x010a
        /*092a*/ 	.byte	0xff
	.zero		1


	//   ....[128]....
        /*092c*/ 	.word	0x0000bf50
        /*0930*/ 	.word	0x0000000c
        /*0934*/ 	.word	0x000000c0
        /*0938*/ 	.short	0x010a
        /*093a*/ 	.byte	0xff
	.zero		1


	//   ....[129]....
        /*093c*/ 	.word	0x0000bfb0
        /*0940*/ 	.word	0x00000000
        /*0944*/ 	.word	0x000000b8
        /*0948*/ 	.short	0x010a
        /*094a*/ 	.byte	0xff
	.zero		1


	//   ....[130]....
        /*094c*/ 	.word	0x0000c010
        /*0950*/ 	.word	0x00000000
        /*0954*/ 	.word	0x00000098
        /*0958*/ 	.short	0x010a
        /*095a*/ 	.byte	0xff
	.zero		1


	//   ....[131]....
        /*095c*/ 	.word	0x0000c070
        /*0960*/ 	.word	0x00000000
        /*0964*/ 	.word	0x00000098
        /*0968*/ 	.short	0x010a
        /*096a*/ 	.byte	0xff
	.zero		1


	//   ....[132]....
        /*096c*/ 	.word	0x0000c0d0
        /*0970*/ 	.word	0x00000000
        /*0974*/ 	.word	0x00000098
        /*0978*/ 	.short	0x010a
        /*097a*/ 	.byte	0xff
	.zero		1


	//   ....[133]....
        /*097c*/ 	.word	0x0000c130
        /*0980*/ 	.word	0x00000000
        /*0984*/ 	.word	0x00000098
        /*0988*/ 	.short	0x010a
        /*098a*/ 	.byte	0xff
	.zero		1


	//   ....[134]....
        /*098c*/ 	.word	0x0000c190
        /*0990*/ 	.word	0x00000000
        /*0994*/ 	.word	0x00000000
        /*0998*/ 	.short	0x010a
        /*099a*/ 	.byte	0xff
	.zero		1


	//   ....[135]....
        /*099c*/ 	.word	0x0000c1f0
        /*09a0*/ 	.word	0x00000000
        /*09a4*/ 	.word	0x00000000
        /*09a8*/ 	.short	0x010a
        /*09aa*/ 	.byte	0xff
	.zero		1


	//   ....[136]....
        /*09ac*/ 	.word	0x0000c240
        /*09b0*/ 	.word	0x00000000
        /*09b4*/ 	.word	0x000000c0
        /*09b8*/ 	.short	0x010a
        /*09ba*/ 	.byte	0xff
	.zero		1


	//   ....[137]....
        /*09bc*/ 	.word	0x0000c290
        /*09c0*/ 	.word	0x00000000
        /*09c4*/ 	.word	0x00000080
        /*09c8*/ 	.short	0x010a
        /*09ca*/ 	.byte	0xff
	.zero		1


	//   ....[138]....
        /*09cc*/ 	.word	0x0000c2e0
        /*09d0*/ 	.word	0x00000068
        /*09d4*/ 	.word	0x000000e0
        /*09d8*/ 	.short	0x010a
        /*09da*/ 	.byte	0xff
	.zero		1


	//   ....[139]....
        /*09dc*/ 	.word	0x0000c330
        /*09e0*/ 	.word	0x00000014
        /*09e4*/ 	.word	0x00000080
        /*09e8*/ 	.short	0x010a
        /*09ea*/ 	.byte	0xff
	.zero		1


	//   ....[140]....
        /*09ec*/ 	.word	0x0000c380
        /*09f0*/ 	.word	0x00000015
        /*09f4*/ 	.word	0x00000080
        /*09f8*/ 	.short	0x010a
        /*09fa*/ 	.byte	0xff
	.zero		1


	//   ....[141]....
        /*09fc*/ 	.word	0x0000c3d0
        /*0a00*/ 	.word	0x00000002
        /*0a04*/ 	.word	0x00000080
        /*0a08*/ 	.short	0x010a
        /*0a0a*/ 	.byte	0xff
	.zero		1


	//----- nvinfo : EIATTR_NUM_MBARRIERS
	.align		4
.L_47:
        /*0a0c*/ 	.byte	0x03, 0x38
        /*0a0e*/ 	.short	0x0024


	//----- nvinfo : EIATTR_EXIT_INSTR_OFFSETS
	.align		4
        /*0a10*/ 	.byte	0x04, 0x1c
        /*0a12*/ 	.short	(.L_49 - .L_48)


	//   ....[0]....
.L_48:
        /*0a14*/ 	.word	0x00003320


	//   ....[1]....
        /*0a18*/ 	.word	0x00003830


	//   ....[2]....
        /*0a1c*/ 	.word	0x00003890


	//   ....[3]....
        /*0a20*/ 	.word	0x00004f10


	//   ....[4]....
        /*0a24*/ 	.word	0x000064f0


	//   ....[5]....
        /*0a28*/ 	.word	0x00006530


	//   ....[6]....
        /*0a2c*/ 	.word	0x0000b6f0


	//   ....[7]....
        /*0a30*/ 	.word	0x0000b760


	//   ....[8]....
        /*0a34*/ 	.word	0x0000b790


	//   ....[9]....
        /*0a38*/ 	.word	0x0000b810


	//----- nvinfo : EIATTR_MAX_THREADS
	.align		4
.L_49:
        /*0a3c*/ 	.byte	0x04, 0x05
        /*0a3e*/ 	.short	(.L_51 - .L_50)
.L_50:
        /*0a40*/ 	.word	0x00000100
        /*0a44*/ 	.word	0x00000001
        /*0a48*/ 	.word	0x00000001


	//----- nvinfo : EIATTR_CRS_STACK_SIZE
	.align		4
.L_51:
        /*0a4c*/ 	.byte	0x04, 0x1e
        /*0a4e*/ 	.short	(.L_53 - .L_52)
.L_52:
        /*0a50*/ 	.word	0x00000000


	//----- nvinfo : EIATTR_CBANK_PARAM_SIZE
	.align		4
.L_53:
        /*0a54*/ 	.byte	0x03, 0x19
        /*0a56*/ 	.short	0x0c00


	//----- nvinfo : EIATTR_PARAM_CBANK
	.align		4
        /*0a58*/ 	.byte	0x04, 0x0a
        /*0a5a*/ 	.short	(.L_55 - .L_54)
	.align		4
.L_54:
        /*0a5c*/ 	.word	index@(.nv.constant0._ZN7cutlass13device_kernelINS_4gemm6kernel13GemmUniversalIN4cute5tupleIJiiiiEEENS1_10collective13CollectiveMmaINS1_46MainloopSm100TmaUmmaWarpSpecializedBlockScaledILi8ELi2ELi2ENS5_IJNS4_1CILi4EEESB_NSA_ILi1EEEEEEEENS5_IJNSA_ILi128EEENSA_ILi64EEESF_EEENS5_IJNS_12float_e5m2_tENS_13float_ue8m0_tEEEENS5_IJNS5_IJlSC_lEEENS4_6LayoutINS5_IJNS5_IJNS5_IJNSA_ILi32EEESB_EEEiEEESP_NS5_IJSC_iEEEEEENS5_IJNS5_IJNS5_IJNSA_ILi16EEESB_EEEiEEENS5_IJNS5_IJNSA_ILi0EEESC_EEENSA_ILi512EEEEEENS5_IJSV_iEEEEEEEEEEESK_S12_NS4_8TiledMMAINS4_8MMA_AtomIJNS4_21SM100_MMA_MXF8F6F4_SSISI_SI_fSJ_Li128ELi64ELNS4_4UMMA5MajorE0ELS17_0ELNS16_7ScaleInE0ELS18_0EEEEEENSM_INS5_IJSC_SC_SC_EEENS5_IJSV_SV_SV_EEEEENS5_IJNS4_10UnderscoreES1E_S1E_EEEEENS5_IJNS4_23SM90_TMA_LOAD_MULTICASTES1H_EEENS5_IJNS4_14ComposedLayoutINS4_7SwizzleILi3ELi4ELi3EEENS4_18smem_ptr_flag_bitsILi8EEENSM_INS5_IJNSA_ILi8EEESF_EEENS5_IJSF_SC_EEEEEEENSM_INS5_IJNS5_IJNS5_IJSO_SC_EEENS5_IJSN_SC_EEEEEESC_NS5_IJSB_SC_EEEEEENS5_IJNS5_IJNS5_IJST_SX_EEESW_EEESV_NS5_IJSC_SX_EEEEEEEEEEEvNS4_8identityES1I_S23_vS24_EENS_8epilogue10collective18CollectiveEpilogueINS26_23Sm100TmaWarpSpecializedILi3ELi2ELi16ELb1ELb0EEEJNS5_IJSG_SG_SF_EEENS5_IJNSM_ISG_SC_EENSM_INS5_IJSS_NSA_ILi2EEEEEENS5_IJSC_SN_EEEEEEEENS_10bfloat16_tESL_S2I_SL_NS26_6fusion15FusionCallbacksIS2A_NS2J_17LinearCombinationIS2I_fS2I_fLNS_15FloatRoundStyleE2EEES2B_S2H_JEEENS4_5SM1004TMEM4LOAD26SM100_TMEM_LOAD_32dp32b16xENS4_13SM90_TMA_LOADENS1J_INS1K_ILi1ELi4ELi3EEENS1M_ILi16EEENSM_INS5_IJS1O_SS_EEENS5_IJSS_SC_EEEEEEENS4_39AutoVectorizingCopyWithAssumedAlignmentILi128EEENS4_14SM90_TMA_STOREES2Z_S31_S31_EEEvvEEEEvNT_6ParamsE)
        /*0a60*/ 	.short	0x0380
        /*0a62*/ 	.short	0x0c00


	//----- nvinfo : EIATTR_SW_WAR
	.align		4
.L_55:
        /*0a64*/ 	.byte	0x04, 0x36
        /*0a66*/ 	.short	(.L_57 - .L_56)
.L_56:
        /*0a68*/ 	.word	0x00000008
.L_57:


//--------------------- .nv.callgraph             --------------------------
	.section	.nv.callgraph,"",@"SHT_CUDA_CALLGRAPH"
	.align	4
	.sectionentsize	8
	.align		4
        /*0000*/ 	.word	0x00000000
	.align		4
        /*0004*/ 	.word	0xffffffff
	.align		4
        /*0008*/ 	.word	index@(_ZN7cutlass13device_kernelINS_4gemm6kernel13GemmUniversalIN4cute5tupleIJiiiiEEENS1_10collective13CollectiveMmaINS1_46MainloopSm100TmaUmmaWarpSpecializedBlockScaledILi8ELi2ELi2ENS5_IJNS4_1CILi4EEESB_NSA_ILi1EEEEEEEENS5_IJNSA_ILi128EEENSA_ILi64EEESF_EEENS5_IJNS_12float_e5m2_tENS_13float_ue8m0_tEEEENS5_IJNS5_IJlSC_lEEENS4_6LayoutINS5_IJNS5_IJNS5_IJNSA_ILi32EEESB_EEEiEEESP_NS5_IJSC_iEEEEEENS5_IJNS5_IJNS5_IJNSA_ILi16EEESB_EEEiEEENS5_IJNS5_IJNSA_ILi0EEESC_EEENSA_ILi512EEEEEENS5_IJSV_iEEEEEEEEEEESK_S12_NS4_8TiledMMAINS4_8MMA_AtomIJNS4_21SM100_MMA_MXF8F6F4_SSISI_SI_fSJ_Li128ELi64ELNS4_4UMMA5MajorE0ELS17_0ELNS16_7ScaleInE0ELS18_0EEEEEENSM_INS5_IJSC_SC_SC_EEENS5_IJSV_SV_SV_EEEEENS5_IJNS4_10UnderscoreES1E_S1E_EEEEENS5_IJNS4_23SM90_TMA_LOAD_MULTICASTES1H_EEENS5_IJNS4_14ComposedLayoutINS4_7SwizzleILi3ELi4ELi3EEENS4_18smem_ptr_flag_bitsILi8EEENSM_INS5_IJNSA_ILi8EEESF_EEENS5_IJSF_SC_EEEEEEENSM_INS5_IJNS5_IJNS5_IJSO_SC_EEENS5_IJSN_SC_EEEEEESC_NS5_IJSB_SC_EEEEEENS5_IJNS5_IJNS5_IJST_SX_EEESW_EEESV_NS5_IJSC_SX_EEEEEEEEEEEvNS4_8identityES1I_S23_vS24_EENS_8epilogue10collective18CollectiveEpilogueINS26_23Sm100TmaWarpSpecializedILi3ELi2ELi16ELb1ELb0EEEJNS5_IJSG_SG_SF_EEENS5_IJNSM_ISG_SC_EENSM_INS5_IJSS_NSA_ILi2EEEEEENS5_IJSC_SN_EEEEEEEENS_10bfloat16_tESL_S2I_SL_NS26_6fusion15FusionCallbacksIS2A_NS2J_17LinearCombinationIS2I_fS2I_fLNS_15FloatRoundStyleE2EEES2B_S2H_JEEENS4_5SM1004TMEM4LOAD26SM100_TMEM_LOAD_32dp32b16xENS4_13SM90_TMA_LOADENS1J_INS1K_ILi1ELi4ELi3EEENS1M_ILi16EEENSM_INS5_IJS1O_SS_EEENS5_IJSS_SC_EEEEEEENS4_39AutoVectorizingCopyWithAssumedAlignmentILi128EEENS4_14SM90_TMA_STOREES2Z_S31_S31_EEEvvEEEEvNT_6ParamsE)
	.align		4
        /*000c*/ 	.word	index@(__assertfail)
	.align		4
        /*0010*/ 	.word	0x00000000
	.align		4
        /*0014*/ 	.word	0xfffffffe
	.align		4
        /*0018*/ 	.word	0x00000000
	.align		4
        /*001c*/ 	.word	0xfffffffd
	.align		4
        /*0020*/ 	.word	0x00000000
	.align		4
        /*0024*/ 	.word	0xfffffffc


//--------------------- .nv.constant4             --------------------------
	.section	.nv.constant4,"a",@progbits
	.align	8
	.align		8
.nv.constant4:
        /*0000*/ 	.dword	__assertfail
	.align		8
        /*0008*/ 	.dword	__unnamed_1
	.align		8
        /*0010*/ 	.dword	__unnamed_2
	.align		8
        /*0018*/ 	.dword	_ZN40_INTERNAL_9d13ba80_4_k_cu_438453cc_182854cuda3std3__45__cpo5beginE
	.align		8
        /*0020*/ 	.dword	_ZN40_INTERNAL_9d13ba80_4_k_cu_438453cc_182854cuda3std3__45__cpo3endE
	.align		8
        /*0028*/ 	.dword	_ZN40_INTERNAL_9d13ba80_4_k_cu_438453cc_182854cuda3std3__45__cpo6cbeginE
	.align		8
        /*0030*/ 	.dword	_ZN40_INTERNAL_9d13ba80_4_k_cu_438453cc_182854cuda3std3__45__cpo4cendE
	.align		8
        /*0038*/ 	.dword	_ZN40_INTERNAL_9d13ba80_4_k_cu_438453cc_182854cuda3std3__442_GLOBAL__N__9d13ba80_4_k_cu_438453cc_182856ignoreE
	.align		8
        /*0040*/ 	.dword	_ZN40_INTERNAL_9d13ba80_4_k_cu_438453cc_182854cuda3std3__419piecewise_constructE
	.align		8
        /*0048*/ 	.dword	_ZN40_INTERNAL_9d13ba80_4_k_cu_438453cc_182854cuda3std3__48in_placeE
	.align		8
        /*0050*/ 	.dword	_ZN40_INTERNAL_9d13ba80_4_k_cu_438453cc_182854cuda3std6ranges3__45__cpo4swapE
	.align		8
        /*0058*/ 	.dword	_ZN40_INTERNAL_9d13ba80_4_k_cu_438453cc_182854cuda3std6ranges3__45__cpo9iter_moveE
	.align		8
        /*0060*/ 	.dword	_ZN40_INTERNAL_9d13ba80_4_k_cu_438453cc_182854cute7productE
	.align		8
        /*0068*/ 	.dword	_ZN40_INTERNAL_9d13ba80_4_k_cu_438453cc_182854cute1_E
	.align		8
        /*0070*/ 	.dword	$str$25
	.align		8
        /*0078*/ 	.dword	$str$26
	.align		8
        /*0080*/ 	.dword	$str$27
	.align		8
        /*0088*/ 	.dword	$str$28


//--------------------- .text._ZN7cutlass13device_kernelINS_4gemm6kernel13GemmUniversalIN4cute5tupleIJiiiiEEENS1_10collective13CollectiveMmaINS1_46MainloopSm100TmaUmmaWarpSpecializedBlockScaledILi8ELi2ELi2ENS5_IJNS4_1CILi4EEESB_NSA_ILi1EEEEEEEENS5_IJNSA_ILi128EEENSA_ILi64EEESF_EEENS5_IJNS_12float_e5m2_tENS_13float_ue8m0_tEEEENS5_IJNS5_IJlSC_lEEENS4_6LayoutINS5_IJNS5_IJNS5_IJNSA_ILi32EEESB_EEEiEEESP_NS5_IJSC_iEEEEEENS5_IJNS5_IJNS5_IJNSA_ILi16EEESB_EEEiEEENS5_IJNS5_IJNSA_ILi0EEESC_EEENSA_ILi512EEEEEENS5_IJSV_iEEEEEEEEEEESK_S12_NS4_8TiledMMAINS4_8MMA_AtomIJNS4_21SM100_MMA_MXF8F6F4_SSISI_SI_fSJ_Li128ELi64ELNS4_4UMMA5MajorE0ELS17_0ELNS16_7ScaleInE0ELS18_0EEEEEENSM_INS5_IJSC_SC_SC_EEENS5_IJSV_SV_SV_EEEEENS5_IJNS4_10UnderscoreES1E_S1E_EEEEENS5_IJNS4_23SM90_TMA_LOAD_MULTICASTES1H_EEENS5_IJNS4_14ComposedLayoutINS4_7SwizzleILi3ELi4ELi3EEENS4_18smem_ptr_flag_bitsILi8EEENSM_INS5_IJNSA_ILi8EEESF_EEENS5_IJSF_SC_EEEEEEENSM_INS5_IJNS5_IJNS5_IJSO_SC_EEENS5_IJSN_SC_EEEEEESC_NS5_IJSB_SC_EEEEEENS5_IJNS5_IJNS5_IJST_SX_EEESW_EEESV_NS5_IJSC_SX_EEEEEEEEEEEvNS4_8identityES1I_S23_vS24_EENS_8epilogue10collective18CollectiveEpilogueINS26_23Sm100TmaWarpSpecializedILi3ELi2ELi16ELb1ELb0EEEJNS5_IJSG_SG_SF_EEENS5_IJNSM_ISG_SC_EENSM_INS5_IJSS_NSA_ILi2EEEEEENS5_IJSC_SN_EEEEEEEENS_10bfloat16_tESL_S2I_SL_NS26_6fusion15FusionCallbacksIS2A_NS2J_17LinearCombinationIS2I_fS2I_fLNS_15FloatRoundStyleE2EEES2B_S2H_JEEENS4_5SM1004TMEM4LOAD26SM100_TMEM_LOAD_32dp32b16xENS4_13SM90_TMA_LOADENS1J_INS1K_ILi1ELi4ELi3EEENS1M_ILi16EEENSM_INS5_IJS1O_SS_EEENS5_IJSS_SC_EEEEEEENS4_39AutoVectorizingCopyWithAssumedAlignmentILi128EEENS4_14SM90_TMA_STOREES2Z_S31_S31_EEEvvEEEEvNT_6ParamsE --------------------------
	.section	.text._ZN7cutlass13device_kernelINS_4gemm6kernel13GemmUniversalIN4cute5tupleIJiiiiEEENS1_10collective13CollectiveMmaINS1_46MainloopSm100TmaUmmaWarpSpecializedBlockScaledILi8ELi2ELi2ENS5_IJNS4_1CILi4EEESB_NSA_ILi1EEEEEEEENS5_IJNSA_ILi128EEENSA_ILi64EEESF_EEENS5_IJNS_12float_e5m2_tENS_13float_ue8m0_tEEEENS5_IJNS5_IJlSC_lEEENS4_6LayoutINS5_IJNS5_IJNS5_IJNSA_ILi32EEESB_EEEiEEESP_NS5_IJSC_iEEEEEENS5_IJNS5_IJNS5_IJNSA_ILi16EEESB_EEEiEEENS5_IJNS5_IJNSA_ILi0EEESC_EEENSA_ILi512EEEEEENS5_IJSV_iEEEEEEEEEEESK_S12_NS4_8TiledMMAINS4_8MMA_AtomIJNS4_21SM100_MMA_MXF8F6F4_SSISI_SI_fSJ_Li128ELi64ELNS4_4UMMA5MajorE0ELS17_0ELNS16_7ScaleInE0ELS18_0EEEEEENSM_INS5_IJSC_SC_SC_EEENS5_IJSV_SV_SV_EEEEENS5_IJNS4_10UnderscoreES1E_S1E_EEEEENS5_IJNS4_23SM90_TMA_LOAD_MULTICASTES1H_EEENS5_IJNS4_14ComposedLayoutINS4_7SwizzleILi3ELi4ELi3EEENS4_18smem_ptr_flag_bitsILi8EEENSM_INS5_IJNSA_ILi8EEESF_EEENS5_IJSF_SC_EEEEEEENSM_INS5_IJNS5_IJNS5_IJSO_SC_EEENS5_IJSN_SC_EEEEEESC_NS5_IJSB_SC_EEEEEENS5_IJNS5_IJNS5_IJST_SX_EEESW_EEESV_NS5_IJSC_SX_EEEEEEEEEEEvNS4_8identityES1I_S23_vS24_EENS_8epilogue10collective18CollectiveEpilogueINS26_23Sm100TmaWarpSpecializedILi3ELi2ELi16ELb1ELb0EEEJNS5_IJSG_SG_SF_EEENS5_IJNSM_ISG_SC_EENSM_INS5_IJSS_NSA_ILi2EEEEEENS5_IJSC_SN_EEEEEEEENS_10bfloat16_tESL_S2I_SL_NS26_6fusion15FusionCallbacksIS2A_NS2J_17LinearCombinationIS2I_fS2I_fLNS_15FloatRoundStyleE2EEES2B_S2H_JEEENS4_5SM1004TMEM4LOAD26SM100_TMEM_LOAD_32dp32b16xENS4_13SM90_TMA_LOADENS1J_INS1K_ILi1ELi4ELi3EEENS1M_ILi16EEENSM_INS5_IJS1O_SS_EEENS5_IJSS_SC_EEEEEEENS4_39AutoVectorizingCopyWithAssumedAlignmentILi128EEENS4_14SM90_TMA_STOREES2Z_S31_S31_EEEvvEEEEvNT_6ParamsE,"ax",@progbits
	.align	128
.text._ZN7cutlass13device_kernelINS_4gemm6kernel13GemmUniversalIN4cute5tupleIJiiiiEEENS1_10collective13CollectiveMmaINS1_46MainloopSm100TmaUmmaWarpSpecializedBlockScaledILi8ELi2ELi2ENS5_IJNS4_1CILi4EEESB_NSA_ILi1EEEEEEEENS5_IJNSA_ILi128EEENSA_ILi64EEESF_EEENS5_IJNS_12float_e5m2_tENS_13float_ue8m0_tEEEENS5_IJNS5_IJlSC_lEEENS4_6LayoutINS5_IJNS5_IJNS5_IJNSA_ILi32EEESB_EEEiEEESP_NS5_IJSC_iEEEEEENS5_IJNS5_IJNS5_IJNSA_ILi16EEESB_EEEiEEENS5_IJNS5_IJNSA_ILi0EEESC_EEENSA_ILi512EEEEEENS5_IJSV_iEEEEEEEEEEESK_S12_NS4_8TiledMMAINS4_8MMA_AtomIJNS4_21SM100_MMA_MXF8F6F4_SSISI_SI_fSJ_Li128ELi64ELNS4_4UMMA5MajorE0ELS17_0ELNS16_7ScaleInE0ELS18_0EEEEEENSM_INS5_IJSC_SC_SC_EEENS5_IJSV_SV_SV_EEEEENS5_IJNS4_10UnderscoreES1E_S1E_EEEEENS5_IJNS4_23SM90_TMA_LOAD_MULTICASTES1H_EEENS5_IJNS4_14ComposedLayoutINS4_7SwizzleILi3ELi4ELi3EEENS4_18smem_ptr_flag_bitsILi8EEENSM_INS5_IJNSA_ILi8EEESF_EEENS5_IJSF_SC_EEEEEEENSM_INS5_IJNS5_IJNS5_IJSO_SC_EEENS5_IJSN_SC_EEEEEESC_NS5_IJSB_SC_EEEEEENS5_IJNS5_IJNS5_IJST_SX_EEESW_EEESV_NS5_IJSC_SX_EEEEEEEEEEEvNS4_8identityES1I_S23_vS24_EENS_8epilogue10collective18CollectiveEpilogueINS26_23Sm100TmaWarpSpecializedILi3ELi2ELi16ELb1ELb0EEEJNS5_IJSG_SG_SF_EEENS5_IJNSM_ISG_SC_EENSM_INS5_IJSS_NSA_ILi2EEEEEENS5_IJSC_SN_EEEEEEEENS_10bfloat16_tESL_S2I_SL_NS26_6fusion15FusionCallbacksIS2A_NS2J_17LinearCombinationIS2I_fS2I_fLNS_15FloatRoundStyleE2EEES2B_S2H_JEEENS4_5SM1004TMEM4LOAD26SM100_TMEM_LOAD_32dp32b16xENS4_13SM90_TMA_LOADENS1J_INS1K_ILi1ELi4ELi3EEENS1M_ILi16EEENSM_INS5_IJS1O_SS_EEENS5_IJSS_SC_EEEEEEENS4_39AutoVectorizingCopyWithAssumedAlignmentILi128EEENS4_14SM90_TMA_STOREES2Z_S31_S31_EEEvvEEEEvNT_6ParamsE:
        .type           _ZN7cutlass13device_kernelINS_4gemm6kernel13GemmUniversalIN4cute5tupleIJiiiiEEENS1_10collective13CollectiveMmaINS1_46MainloopSm100TmaUmmaWarpSpecializedBlockScaledILi8ELi2ELi2ENS5_IJNS4_1CILi4EEESB_NSA_ILi1EEEEEEEENS5_IJNSA_ILi128EEENSA_ILi64EEESF_EEENS5_IJNS_12float_e5m2_tENS_13float_ue8m0_tEEEENS5_IJNS5_IJlSC_lEEENS4_6LayoutINS5_IJNS5_IJNS5_IJNSA_ILi32EEESB_EEEiEEESP_NS5_IJSC_iEEEEEENS5_IJNS5_IJNS5_IJNSA_ILi16EEESB_EEEiEEENS5_IJNS5_IJNSA_ILi0EEESC_EEENSA_ILi512EEEEEENS5_IJSV_iEEEEEEEEEEESK_S12_NS4_8TiledMMAINS4_8MMA_AtomIJNS4_21SM100_MMA_MXF8F6F4_SSISI_SI_fSJ_Li128ELi64ELNS4_4UMMA5MajorE0ELS17_0ELNS16_7ScaleInE0ELS18_0EEEEEENSM_INS5_IJSC_SC_SC_EEENS5_IJSV_SV_SV_EEEEENS5_IJNS4_10UnderscoreES1E_S1E_EEEEENS5_IJNS4_23SM90_TMA_LOAD_MULTICASTES1H_EEENS5_IJNS4_14ComposedLayoutINS4_7SwizzleILi3ELi4ELi3EEENS4_18smem_ptr_flag_bitsILi8EEENSM_INS5_IJNSA_ILi8EEESF_EEENS5_IJSF_SC_EEEEEEENSM_INS5_IJNS5_IJNS5_IJSO_SC_EEENS5_IJSN_SC_EEEEEESC_NS5_IJSB_SC_EEEEEENS5_IJNS5_IJNS5_IJST_SX_EEESW_EEESV_NS5_IJSC_SX_EEEEEEEEEEEvNS4_8identityES1I_S23_vS24_EENS_8epilogue10collective18CollectiveEpilogueINS26_23Sm100TmaWarpSpecializedILi3ELi2ELi16ELb1ELb0EEEJNS5_IJSG_SG_SF_EEENS5_IJNSM_ISG_SC_EENSM_INS5_IJSS_NSA_ILi2EEEEEENS5_IJSC_SN_EEEEEEEENS_10bfloat16_tESL_S2I_SL_NS26_6fusion15FusionCallbacksIS2A_NS2J_17LinearCombinationIS2I_fS2I_fLNS_15FloatRoundStyleE2EEES2B_S2H_JEEENS4_5SM1004TMEM4LOAD26SM100_TMEM_LOAD_32dp32b16xENS4_13SM90_TMA_LOADENS1J_INS1K_ILi1ELi4ELi3EEENS1M_ILi16EEENSM_INS5_IJS1O_SS_EEENS5_IJSS_SC_EEEEEEENS4_39AutoVectorizingCopyWithAssumedAlignmentILi128EEENS4_14SM90_TMA_STOREES2Z_S31_S31_EEEvvEEEEvNT_6ParamsE,@function
        .size           _ZN7cutlass13device_kernelINS_4gemm6kernel13GemmUniversalIN4cute5tupleIJiiiiEEENS1_10collective13CollectiveMmaINS1_46MainloopSm100TmaUmmaWarpSpecializedBlockScaledILi8ELi2ELi2ENS5_IJNS4_1CILi4EEESB_NSA_ILi1EEEEEEEENS5_IJNSA_ILi128EEENSA_ILi64EEESF_EEENS5_IJNS_12float_e5m2_tENS_13float_ue8m0_tEEEENS5_IJNS5_IJlSC_lEEENS4_6LayoutINS5_IJNS5_IJNS5_IJNSA_ILi32EEESB_EEEiEEESP_NS5_IJSC_iEEEEEENS5_IJNS5_IJNS5_IJNSA_ILi16EEESB_EEEiEEENS5_IJNS5_IJNSA_ILi0EEESC_EEENSA_ILi512EEEEEENS5_IJSV_iEEEEEEEEEEESK_S12_NS4_8TiledMMAINS4_8MMA_AtomIJNS4_21SM100_MMA_MXF8F6F4_SSISI_SI_fSJ_Li128ELi64ELNS4_4UMMA5MajorE0ELS17_0ELNS16_7ScaleInE0ELS18_0EEEEEENSM_INS5_IJSC_SC_SC_EEENS5_IJSV_SV_SV_EEEEENS5_IJNS4_10UnderscoreES1E_S1E_EEEEENS5_IJNS4_23SM90_TMA_LOAD_MULTICASTES1H_EEENS5_IJNS4_14ComposedLayoutINS4_7SwizzleILi3ELi4ELi3EEENS4_18smem_ptr_flag_bitsILi8EEENSM_INS5_IJNSA_ILi8EEESF_EEENS5_IJSF_SC_EEEEEEENSM_INS5_IJNS5_IJNS5_IJSO_SC_EEENS5_IJSN_SC_EEEEEESC_NS5_IJSB_SC_EEEEEENS5_IJNS5_IJNS5_IJST_SX_EEESW_EEESV_NS5_IJSC_SX_EEEEEEEEEEEvNS4_8identityES1I_S23_vS24_EENS_8epilogue10collective18CollectiveEpilogueINS26_23Sm100TmaWarpSpecializedILi3ELi2ELi16ELb1ELb0EEEJNS5_IJSG_SG_SF_EEENS5_IJNSM_ISG_SC_EENSM_INS5_IJSS_NSA_ILi2EEEEEENS5_IJSC_SN_EEEEEEEENS_10bfloat16_tESL_S2I_SL_NS26_6fusion15FusionCallbacksIS2A_NS2J_17LinearCombinationIS2I_fS2I_fLNS_15FloatRoundStyleE2EEES2B_S2H_JEEENS4_5SM1004TMEM4LOAD26SM100_TMEM_LOAD_32dp32b16xENS4_13SM90_TMA_LOADENS1J_INS1K_ILi1ELi4ELi3EEENS1M_ILi16EEENSM_INS5_IJS1O_SS_EEENS5_IJSS_SC_EEEEEEENS4_39AutoVectorizingCopyWithAssumedAlignmentILi128EEENS4_14SM90_TMA_STOREES2Z_S31_S31_EEEvvEEEEvNT_6ParamsE,(.L_x_208 - _ZN7cutlass13device_kernelINS_4gemm6kernel13GemmUniversalIN4cute5tupleIJiiiiEEENS1_10collective13CollectiveMmaINS1_46MainloopSm100TmaUmmaWarpSpecializedBlockScaledILi8ELi2ELi2ENS5_IJNS4_1CILi4EEESB_NSA_ILi1EEEEEEEENS5_IJNSA_ILi128EEENSA_ILi64EEESF_EEENS5_IJNS_12float_e5m2_tENS_13float_ue8m0_tEEEENS5_IJNS5_IJlSC_lEEENS4_6LayoutINS5_IJNS5_IJNS5_IJNSA_ILi32EEESB_EEEiEEESP_NS5_IJSC_iEEEEEENS5_IJNS5_IJNS5_IJNSA_ILi16EEESB_EEEiEEENS5_IJNS5_IJNSA_ILi0EEESC_EEENSA_ILi512EEEEEENS5_IJSV_iEEEEEEEEEEESK_S12_NS4_8TiledMMAINS4_8MMA_AtomIJNS4_21SM100_MMA_MXF8F6F4_SSISI_SI_fSJ_Li128ELi64ELNS4_4UMMA5MajorE0ELS17_0ELNS16_7ScaleInE0ELS18_0EEEEEENSM_INS5_IJSC_SC_SC_EEENS5_IJSV_SV_SV_EEEEENS5_IJNS4_10UnderscoreES1E_S1E_EEEEENS5_IJNS4_23SM90_TMA_LOAD_MULTICASTES1H_EEENS5_IJNS4_14ComposedLayoutINS4_7SwizzleILi3ELi4ELi3EEENS4_18smem_ptr_flag_bitsILi8EEENSM_INS5_IJNSA_ILi8EEESF_EEENS5_IJSF_SC_EEEEEEENSM_INS5_IJNS5_IJNS5_IJSO_SC_EEENS5_IJSN_SC_EEEEEESC_NS5_IJSB_SC_EEEEEENS5_IJNS5_IJNS5_IJST_SX_EEESW_EEESV_NS5_IJSC_SX_EEEEEEEEEEEvNS4_8identityES1I_S23_vS24_EENS_8epilogue10collective18CollectiveEpilogueINS26_23Sm100TmaWarpSpecializedILi3ELi2ELi16ELb1ELb0EEEJNS5_IJSG_SG_SF_EEENS5_IJNSM_ISG_SC_EENSM_INS5_IJSS_NSA_ILi2EEEEEENS5_IJSC_SN_EEEEEEEENS_10bfloat16_tESL_S2I_SL_NS26_6fusion15FusionCallbacksIS2A_NS2J_17LinearCombinationIS2I_fS2I_fLNS_15FloatRoundStyleE2EEES2B_S2H_JEEENS4_5SM1004TMEM4LOAD26SM100_TMEM_LOAD_32dp32b16xENS4_13SM90_TMA_LOADENS1J_INS1K_ILi1ELi4ELi3EEENS1M_ILi16EEENSM_INS5_IJS1O_SS_EEENS5_IJSS_SC_EEEEEEENS4_39AutoVectorizingCopyWithAssumedAlignmentILi128EEENS4_14SM90_TMA_STOREES2Z_S31_S31_EEEvvEEEEvNT_6ParamsE)
        .other          _ZN7cutlass13device_kernelINS_4gemm6kernel13GemmUniversalIN4cute5tupleIJiiiiEEENS1_10collective13CollectiveMmaINS1_46MainloopSm100TmaUmmaWarpSpecializedBlockScaledILi8ELi2ELi2ENS5_IJNS4_1CILi4EEESB_NSA_ILi1EEEEEEEENS5_IJNSA_ILi128EEENSA_ILi64EEESF_EEENS5_IJNS_12float_e5m2_tENS_13float_ue8m0_tEEEENS5_IJNS5_IJlSC_lEEENS4_6LayoutINS5_IJNS5_IJNS5_IJNSA_ILi32EEESB_EEEiEEESP_NS5_IJSC_iEEEEEENS5_IJNS5_IJNS5_IJNSA_ILi16EEESB_EEEiEEENS5_IJNS5_IJNSA_ILi0EEESC_EEENSA_ILi512EEEEEENS5_IJSV_iEEEEEEEEEEESK_S12_NS4_8TiledMMAINS4_8MMA_AtomIJNS4_21SM100_MMA_MXF8F6F4_SSISI_SI_fSJ_Li128ELi64ELNS4_4UMMA5MajorE0ELS17_0ELNS16_7ScaleInE0ELS18_0EEEEEENSM_INS5_IJSC_SC_SC_EEENS5_IJSV_SV_SV_EEEEENS5_IJNS4_10UnderscoreES1E_S1E_EEEEENS5_IJNS4_23SM90_TMA_LOAD_MULTICASTES1H_EEENS5_IJNS4_14ComposedLayoutINS4_7SwizzleILi3ELi4ELi3EEENS4_18smem_ptr_flag_bitsILi8EEENSM_INS5_IJNSA_ILi8EEESF_EEENS5_IJSF_SC_EEEEEEENSM_INS5_IJNS5_IJNS5_IJSO_SC_EEENS5_IJSN_SC_EEEEEESC_NS5_IJSB_SC_EEEEEENS5_IJNS5_IJNS5_IJST_SX_EEESW_EEESV_NS5_IJSC_SX_EEEEEEEEEEEvNS4_8identityES1I_S23_vS24_EENS_8epilogue10collective18CollectiveEpilogueINS26_23Sm100TmaWarpSpecializedILi3ELi2ELi16ELb1ELb0EEEJNS5_IJSG_SG_SF_EEENS5_IJNSM_ISG_SC_EENSM_INS5_IJSS_NSA_ILi2EEEEEENS5_IJSC_SN_EEEEEEEENS_10bfloat16_tESL_S2I_SL_NS26_6fusion15FusionCallbacksIS2A_NS2J_17LinearCombinationIS2I_fS2I_fLNS_15FloatRoundStyleE2EEES2B_S2H_JEEENS4_5SM1004TMEM4LOAD26SM100_TMEM_LOAD_32dp32b16xENS4_13SM90_TMA_LOADENS1J_INS1K_ILi1ELi4ELi3EEENS1M_ILi16EEENSM_INS5_IJS1O_SS_EEENS5_IJSS_SC_EEEEEEENS4_39AutoVectorizingCopyWithAssumedAlignmentILi128EEENS4_14SM90_TMA_STOREES2Z_S31_S31_EEEvvEEEEvNT_6ParamsE,@"STO_CUDA_ENTRY STV_DEFAULT"
_ZN7cutlass13device_kernelINS_4gemm6kernel13GemmUniversalIN4cute5tupleIJiiiiEEENS1_10collective13CollectiveMmaINS1_46MainloopSm100TmaUmmaWarpSpecializedBlockScaledILi8ELi2ELi2ENS5_IJNS4_1CILi4EEESB_NSA_ILi1EEEEEEEENS5_IJNSA_ILi128EEENSA_ILi64EEESF_EEENS5_IJNS_12float_e5m2_tENS_13float_ue8m0_tEEEENS5_IJNS5_IJlSC_lEEENS4_6LayoutINS5_IJNS5_IJNS5_IJNSA_ILi32EEESB_EEEiEEESP_NS5_IJSC_iEEEEEENS5_IJNS5_IJNS5_IJNSA_ILi16EEESB_EEEiEEENS5_IJNS5_IJNSA_ILi0EEESC_EEENSA_ILi512EEEEEENS5_IJSV_iEEEEEEEEEEESK_S12_NS4_8TiledMMAINS4_8MMA_AtomIJNS4_21SM100_MMA_MXF8F6F4_SSISI_SI_fSJ_Li128ELi64ELNS4_4UMMA5MajorE0ELS17_0ELNS16_7ScaleInE0ELS18_0EEEEEENSM_INS5_IJSC_SC_SC_EEENS5_IJSV_SV_SV_EEEEENS5_IJNS4_10UnderscoreES1E_S1E_EEEEENS5_IJNS4_23SM90_TMA_LOAD_MULTICASTES1H_EEENS5_IJNS4_14ComposedLayoutINS4_7SwizzleILi3ELi4ELi3EEENS4_18smem_ptr_flag_bitsILi8EEENSM_INS5_IJNSA_ILi8EEESF_EEENS5_IJSF_SC_EEEEEEENSM_INS5_IJNS5_IJNS5_IJSO_SC_EEENS5_IJSN_SC_EEEEEESC_NS5_IJSB_SC_EEEEEENS5_IJNS5_IJNS5_IJST_SX_EEESW_EEESV_NS5_IJSC_SX_EEEEEEEEEEEvNS4_8identityES1I_S23_vS24_EENS_8epilogue10collective18CollectiveEpilogueINS26_23Sm100TmaWarpSpecializedILi3ELi2ELi16ELb1ELb0EEEJNS5_IJSG_SG_SF_EEENS5_IJNSM_ISG_SC_EENSM_INS5_IJSS_NSA_ILi2EEEEEENS5_IJSC_SN_EEEEEEEENS_10bfloat16_tESL_S2I_SL_NS26_6fusion15FusionCallbacksIS2A_NS2J_17LinearCombinationIS2I_fS2I_fLNS_15FloatRoundStyleE2EEES2B_S2H_JEEENS4_5SM1004TMEM4LOAD26SM100_TMEM_LOAD_32dp32b16xENS4_13SM90_TMA_LOADENS1J_INS1K_ILi1ELi4ELi3EEENS1M_ILi16EEENSM_INS5_IJS1O_SS_EEENS5_IJSS_SC_EEEEEEENS4_39AutoVectorizingCopyWithAssumedAlignmentILi128EEENS4_14SM90_TMA_STOREES2Z_S31_S31_EEEvvEEEEvNT_6ParamsE:
[----:B------:R-:W1:Y:S01]  /*0000*/  LDC R1, c[0x0][0x37c] ;  /* 0x0000df00ff017b82 */ /* 0x000e620000000800 */
[----:B------:R-:W2:Y:S01]  /*0010*/  S2R R85, SR_TID.X ;  /* 0x0000000000557919 */ /* 0x000ea20000002100 */
[----:B------:R-:W3:Y:S01]  /*0020*/  LDCU.64 UR12, c[0x0][0xc90] ;  /* 0x00019200ff0c77ac */ /* 0x000ee20008000a00 */
[----:B------:R-:W-:Y:S02]  /*0030*/  PRMT R89, RZ, 0x7610, R89 ;  /* 0x00007610ff597816 */ /* 0x000fe40000000059 */
[----:B------:R-:W-:Y:S02]  /*0040*/  ELECT P4, URZ, PT ;  /* 0x0000000000ff782f */ /* 0x000fe40003880000 */
[----:B---3--:R-:W-:-:S04]  /*0050*/  ISETP.NE.U32.AND P0, PT, RZ, UR12, PT ;  /* 0x0000000cff007c0c */ /* 0x008fc8000bf05070 */
[----:B------:R-:W-:Y:S02]  /*0060*/  ISETP.NE.AND.EX P1, PT, RZ, UR13, PT, P0 ;  /* 0x0000000dff007c0c */ /* 0x000fe4000bf25300 */
[----:B--2---:R-:W-:-:S05]  /*0070*/  SHF.R.U32.HI R90, RZ, 0x5, R85 ;  /* 0x00000005ff5a7819 */ /* 0x004fca0000011655 */
[----:B------:R-:W2:Y:S02]  /*0080*/  SHFL.IDX PT, R0, R90, RZ, 0x1f ;  /* 0x00001fff5a007589 */ /* 0x000ea400000e0000 */
[----:B--2---:R-:W-:-:S04]  /*0090*/  R2UR UR21, R0 ;  /* 0x00000000001572ca */ /* 0x004fc800000e0000 */
[----:B-1----:R-:W-:Y:S05]  /*00a0*/  @P1 BRA `(.L_x_0) ;  /* 0x0000000000301947 */ /* 0x002fea0003800000 */
[----:B------:R-:W1:Y:S02]  /*00b0*/  LDCU.64 UR4, c[0x0][0xc88] ;  /* 0x00019100ff0477ac */ /* 0x000e640008000a00 */
[----:B-1----:R-:W-:-:S04]  /*00c0*/  UISETP.NE.U32.AND UP0, UPT, UR4, URZ, UPT ;  /* 0x000000ff0400728c */ /* 0x002fc8000bf05070 */
[----:B------:R-:W-:-:S09]  /*00d0*/  UISETP.NE.AND.EX UP0, UPT, UR5, URZ, UPT, UP0 ;  /* 0x000000ff0500728c */ /* 0x000fd2000bf05300 */
[----:B------:R-:W-:Y:S05]  /*00e0*/  BRA.U !UP0, `(.L_x_1) ;  /* 0x0000000108147547 */ /* 0x000fea000b800000 */
[----:B------:R-:W1:Y:S01]  /*00f0*/  LDC.64 R2, c[0x0][0xc88] ;  /* 0x00032200ff027b82 */ /* 0x000e620000000a00 */
[----:B------:R-:W1:Y:S02]  /*0100*/  LDCU.64 UR4, c[0x0][0x358] ;  /* 0x00006b00ff0477ac */ /* 0x000e640008000a00 */
[----:B-1----:R1:W5:Y:S01]  /*0110*/  LDG.E R45, desc[UR4][R2.64] ;  /* 0x00000004022d7981 */ /* 0x002362000c1e1900 */
[----:B------:R-:W-:Y:S01]  /*0120*/  HFMA2 R89, -RZ, RZ, 0, 5.9604644775390625e-08 ;  /* 0x00000001ff597431 */ /* 0x000fe200000001ff */
[----:B------:R-:W-:Y:S05]  /*0130*/  BRA `(.L_x_0) ;  /* 0x00000000000c7947 */ /* 0x000fea0003800000 */
.L_x_1:
[----:B------:R-:W1:Y:S01]  /*0140*/  LDCU UR4, c[0x0][0xc80] ;  /* 0x00019000ff0477ac */ /* 0x000e620008000800 */
[----:B------:R-:W-:Y:S01]  /*0150*/  HFMA2 R89, -RZ, RZ, 0, 5.9604644775390625e-08 ;  /* 0x00000001ff597431 */ /* 0x000fe200000001ff */
[----:B-1----:R-:W-:-:S07]  /*0160*/  MOV R45, UR4 ;  /* 0x00000004002d7c02 */ /* 0x002fce0008000f00 */
.L_x_0:
[----:B------:R-:W2:Y:S02]  /*0170*/  LDCU.64 UR4, c[0x0][0xcb0] ;  /* 0x00019600ff0477ac */ /* 0x000ea40008000a00 */
[----:B--2---:R-:W-:-:S04]  /*0180*/  UISETP.NE.U32.AND UP0, UPT, UR4, URZ, UPT ;  /* 0x000000ff0400728c */ /* 0x004fc8000bf05070 */
[----:B------:R-:W-:-:S09]  /*0190*/  UISETP.NE.AND.EX UP0, UPT, UR5, URZ, UPT, UP0 ;  /* 0x000000ff0500728c */ /* 0x000fd2000bf05300 */
[----:B------:R-:W-:Y:S05]  /*01a0*/  BRA.U UP0, `(.L_x_2) ;  /* 0x0000000100287547 */ /* 0x000fea000b800000 */
[----:B------:R-:W2:Y:S02]  /*01b0*/  LDCU.64 UR4, c[0x0][0xca8] ;  /* 0x00019500ff0477ac */ /* 0x000ea40008000a00 */
[----:B--2---:R-:W-:-:S04]  /*01c0*/  UISETP.NE.U32.AND UP0, UPT, UR4, URZ, UPT ;  /* 0x000000ff0400728c */ /* 0x004fc8000bf05070 */
[----:B------:R-:W-:-:S09]  /*01d0*/  UISETP.NE.AND.EX UP0, UPT, UR5, URZ, UPT, UP0 ;  /* 0x000000ff0500728c */ /* 0x000fd2000bf05300 */
[----:B------:R-:W-:Y:S05]  /*01e0*/  BRA.U !UP0, `(.L_x_3) ;  /* 0x0000000108107547 */ /* 0x000fea000b800000 */
[----:B-1----:R-:W1:Y:S01]  /*01f0*/  LDC.64 R2, c[0x0][0xca8] ;  /* 0x00032a00ff027b82 */ /* 0x002e620000000a00 */
[----:B------:R-:W1:Y:S02]  /*0200*/  LDCU.64 UR4, c[0x0][0x358] ;  /* 0x00006b00ff0477ac */ /* 0x000e640008000a00 */
[----:B-1----:R2:W5:Y:S01]  /*0210*/  LDG.E R43, desc[UR4][R2.64] ;  /* 0x00000004022b7981 */ /* 0x002562000c1e1900 */
[----:B------:R-:W-:Y:S05]  /*0220*/  BRA `(.L_x_2) ;  /* 0x0000000000087947 */ /* 0x000fea0003800000 */
.L_x_3:
[----:B------:R-:W2:Y:S02]  /*0230*/  LDCU UR4, c[0x0][0xca0] ;  /* 0x00019400ff0477ac */ /* 0x000ea40008000800 */
[----:B--2---:R-:W-:Y:S02]  /*0240*/  MOV R43, UR4 ;  /* 0x00000004002b7c02 */ /* 0x004fe40008000f00 */
.L_x_2:
[----:B------:R-:W-:Y:S01]  /*0250*/  IMAD.U32 R0, RZ, RZ, UR21 ;  /* 0x00000015ff007e24 */ /* 0x000fe2000f8e00ff */
[----:B------:R-:W-:Y:S04]  /*0260*/  BSSY.RECONVERGENT B0, `(.L_x_4) ;  /* 0x0000012000007945 */ /* 0x000fe80003800200 */
[C---:B------:R-:W-:Y:S02]  /*0270*/  ISETP.NE.OR P2, PT, R0.reuse, 0x1, !P4 ;  /* 0x000000010000780c */ /* 0x040fe40006745670 */
[----:B------:R-:W-:-:S11]  /*0280*/  ISETP.NE.OR P1, PT, R0, 0x3, !P4 ;  /* 0x000000030000780c */ /* 0x000fd60006725670 */
[----:B------:R-:W-:Y:S05]  /*0290*/  @P2 BRA `(.L_x_5) ;  /* 0x0000000000382947 */ /* 0x000fea0003800000 */
[----:B------:R-:W3:Y:S02]  /*02a0*/  LDCU.64 UR4, c[0x0][0x348] ;  /* 0x00006900ff0477ac */ /* 0x000ee40008000a00 */
[----:B---3--:R-:W-:Y:S02]  /*02b0*/  UIADD3 UR10, UP3, UPT, UR4, 0x80, URZ ;  /* 0x00000080040a7890 */ /* 0x008fe4000ff7e0ff */
[----:B------:R-:W-:Y:S02]  /*02c0*/  UIADD3 UR8, UP2, UPT, UR4, 0x180, URZ ;  /* 0x0000018004087890 */ /* 0x000fe4000ff5e0ff */
[----:B------:R-:W-:Y:S02]  /*02d0*/  UIADD3 UR6, UP1, UPT, UR4, 0x280, URZ ;  /* 0x0000028004067890 */ /* 0x000fe4000ff3e0ff */
[----:B------:R-:W-:Y:S02]  /*02e0*/  UIADD3 UR4, UP0, UPT, UR4, 0x380, URZ ;  /* 0x0000038004047890 */ /* 0x000fe4000ff1e0ff */
[----:B------:R-:W-:-:S02]  /*02f0*/  UIADD3.X UR11, UPT, UPT, URZ, UR5, URZ, UP3, !UPT ;  /* 0x00000005ff0b7290 */ /* 0x000fc40009ffe4ff */
[----:B------:R-:W-:Y:S02]  /*0300*/  UIADD3.X UR9, UPT, UPT, URZ, UR5, URZ, UP2, !UPT ;  /* 0x00000005ff097290 */ /* 0x000fe400097fe4ff */
[----:B------:R-:W-:Y:S02]  /*0310*/  UIADD3.X UR7, UPT, UPT, URZ, UR5, URZ, UP1, !UPT ;  /* 0x00000005ff077290 */ /* 0x000fe40008ffe4ff */
[----:B------:R-:W-:-:S03]  /*0320*/  UIADD3.X UR5, UPT, UPT, URZ, UR5, URZ, UP0, !UPT ;  /* 0x00000005ff057290 */ /* 0x000fc600087fe4ff */
[----:B------:R3:W-:Y:S02]  /*0330*/  UTMACCTL.PF [UR10] ;  /* 0x000000000a0079b9 */ /* 0x0007e40008040000 */
[----:B------:R3:W-:Y:S02]  /*0340*/  UTMACCTL.PF [UR8] ;  /* 0x00000000080079b9 */ /* 0x0007e40008040000 */
[----:B------:R3:W-:Y:S02]  /*0350*/  UTMACCTL.PF [UR6] ;  /* 0x00000000060079b9 */ /* 0x0007e40008040000 */
[----:B------:R3:W-:Y:S02]  /*0360*/  UTMACCTL.PF [UR4] ;  /* 0x00000000040079b9 */ /* 0x0007e40008040000 */
[----:B---3--:R-:W-:Y:S01]  /*0370*/  NOP ;  /* 0x0000000000007918 */ /* 0x008fe20000000000 */
.L_x_5:
[----:B------:R-:W-:Y:S05]  /*0380*/  BSYNC.RECONVERGENT B0 ;  /* 0x0000000000007941 */ /* 0x000fea0003800200 */
.L_x_4:
[----:B------:R-:W-:Y:S04]  /*0390*/  BSSY.RECONVERGENT B0, `(.L_x_6) ;  /* 0x000000a000007945 */ /* 0x000fe80003800200 */
[----:B------:R-:W-:Y:S05]  /*03a0*/  @P1 BRA `(.L_x_7) ;  /* 0x0000000000201947 */ /* 0x000fea0003800000 */
[----:B------:R-:W3:Y:S02]  /*03b0*/  LDCU.64 UR4, c[0x0][0x348] ;  /* 0x00006900ff0477ac */ /* 0x000ee40008000a00 */
[----:B---3--:R-:W-:Y:S02]  /*03c0*/  UIADD3 UR6, UP1, UPT, UR4, 0x980, URZ ;  /* 0x0000098004067890 */ /* 0x008fe4000ff3e0ff */
[----:B------:R-:W-:Y:S02]  /*03d0*/  UIADD3 UR4, UP0, UPT, UR4, 0xa80, URZ ;  /* 0x00000a8004047890 */ /* 0x000fe4000ff1e0ff */
[----:B------:R-:W-:Y:S02]  /*03e0*/  UIADD3.X UR7, UPT, UPT, URZ, UR5, URZ, UP1, !UPT ;  /* 0x00000005ff077290 */ /* 0x000fe40008ffe4ff */
[----:B------:R-:W-:-:S07]  /*03f0*/  UIADD3.X UR5, UPT, UPT, URZ, UR5, URZ, UP0, !UPT ;  /* 0x00000005ff057290 */ /* 0x000fce00087fe4ff */
[----:B------:R3:W-:Y:S02]  /*0400*/  UTMACCTL.PF [UR6] ;  /* 0x00000000060079b9 */ /* 0x0007e40008040000 */
[----:B------:R3:W-:Y:S02]  /*0410*/  UTMACCTL.PF [UR4] ;  /* 0x00000000040079b9 */ /* 0x0007e40008040000 */
[----:B---3--:R-:W-:Y:S01]  /*0420*/  NOP ;  /* 0x0000000000007918 */ /* 0x008fe20000000000 */
.L_x_7:
[----:B------:R-:W-:Y:S05]  /*0430*/  BSYNC.RECONVERGENT B0 ;  /* 0x0000000000007941 */ /* 0x000fea0003800200 */
.L_x_6:
[----:B------:R-:W3:Y:S01]  /*0440*/  LDCU.64 UR4, c[0x0][0xc88] ;  /* 0x00019100ff0477ac */ /* 0x000ee20008000a00 */
[----:B------:R-:W-:Y:S01]  /*0450*/  ISETP.NE.AND.EX P0, PT, RZ, UR13, PT, P0 ;  /* 0x0000000dff007c0c */ /* 0x000fe2000bf05300 */
[----:B------:R-:W-:Y:S01]  /*0460*/  UPLOP3.LUT UP3, UPT, UPT, UPT, UPT, 0x80, 0x8 ;  /* 0x000000000008789c */ /* 0x000fe20003f6f070 */
[----:B---3--:R-:W-:-:S04]  /*0470*/  ISETP.NE.U32.AND P1, PT, RZ, UR4, PT ;  /* 0x00000004ff007c0c */ /* 0x008fc8000bf25070 */
[----:B------:R-:W-:-:S13]  /*0480*/  ISETP.NE.AND.EX P1, PT, RZ, UR5, PT, P1 ;  /* 0x00000005ff007c0c */ /* 0x000fda000bf25310 */
[----:B------:R-:W-:Y:S05]  /*0490*/  @P1 BRA P0, `(.L_x_8) ;  /* 0x0000000000281947 */ /* 0x000fea0000000000 */
[----:B------:R-:W-:Y:S01]  /*04a0*/  UISETP.NE.U32.AND UP0, UPT, UR12, URZ, UPT ;  /* 0x000000ff0c00728c */ /* 0x000fe2000bf05070 */
[----:B-----5:R-:W-:Y:S01]  /*04b0*/  FSETP.NEU.AND P0, PT, R45, RZ, PT ;  /* 0x000000ff2d00720b */ /* 0x020fe20003f0d000 */
[----:B------:R-:W-:Y:S02]  /*04c0*/  UISETP.NE.U32.AND UP2, UPT, UR4, URZ, UPT ;  /* 0x000000ff0400728c */ /* 0x000fe4000bf45070 */
[----:B------:R-:W-:Y:S02]  /*04d0*/  UISETP.NE.AND.EX UP1, UPT, UR13, URZ, UPT, UP0 ;  /* 0x000000ff0d00728c */ /* 0x000fe4000bf25300 */
[----:B------:R-:W-:-:S04]  /*04e0*/  UISETP.NE.AND.EX UP0, UPT, UR5, URZ, UPT, UP2 ;  /* 0x000000ff0500728c */ /* 0x000fc8000bf05320 */
[----:B------:R-:W-:-:S04]  /*04f0*/  USEL UR4, URZ, 0xffffffff, UP0 ;  /* 0xffffffffff047887 */ /* 0x000fc80008000000 */
[----:B------:R-:W-:Y:S01]  /*0500*/  VOTEU.ANY UP0, P0 ;  /* 0x0000000000ff7886 */ /* 0x000fe20000000100 */
[----:B------:R-:W-:-:S04]  /*0510*/  @!UP1 USEL UR4, URZ, 0xffffffff, UP0 ;  /* 0xffffffffff049887 */ /* 0x000fc80008000000 */
[----:B------:R-:W-:-:S04]  /*0520*/  ULOP3.LUT UR4, UR4, 0x1, URZ, 0xc0, !UPT ;  /* 0x0000000104047892 */ /* 0x000fc8000f8ec0ff */
[----:B------:R-:W-:-:S11]  /*0530*/  UISETP.NE.U32.AND UP3, UPT, UR4, 0x1, UPT ;  /* 0x000000010400788c */ /* 0x000fd6000bf65070 */
.L_x_8:
[----:B-12---:R-:W1:Y:S01]  /*0540*/  SHFL.IDX PT, R2, R90, RZ, 0x1f ;  /* 0x00001fff5a027589 */ /* 0x006e6200000e0000 */
[----:B------:R-:W-:-:S04]  /*0550*/  UISETP.NE.AND UP0, UPT, UR21, 0x2, UPT ;  /* 0x000000021500788c */ /* 0x000fc8000bf05270 */
[----:B------:R-:W-:Y:S01]  /*0560*/  USEL UR45, URZ, 0x1, UP0 ;  /* 0x00000001ff2d7887 */ /* 0x000fe20008000000 */
[----:B-1----:R-:W-:-:S13]  /*0570*/  ISETP.NE.AND P0, PT, R2, RZ, PT ;  /* 0x000000ff0200720c */ /* 0x002fda0003f05270 */
[----:B------:R-:W-:Y:S05]  /*0580*/  @P0 BRA `(.L_x_9) ;  /* 0x0000000000840947 */ /* 0x000fea0003800000 */
[----:B------:R-:W-:Y:S01]  /*0590*/  ELECT P0, URZ, PT ;  /* 0x0000000000ff782f */ /* 0x000fe20003800000 */
[----:B------:R-:W-:-:S12]  /*05a0*/  BSSY.RECONVERGENT B0, `(.L_x_9) ;  /* 0x000001f000007945 */ /* 0x000fd80003800200 */
[----:B------:R-:W-:Y:S05]  /*05b0*/  @!P0 BRA `(.L_x_10) ;  /* 0x0000000000748947 */ /* 0x000fea0003800000 */
[----:B------:R-:W1:Y:S01]  /*05c0*/  S2UR UR4, SR_CgaCtaId ;  /* 0x00000000000479c3 */ /* 0x000e620000008800 */
[----:B------:R-:W-:Y:S01]  /*05d0*/  UMOV UR5, 0x400 ;  /* 0x0000040000057882 */ /* 0x000fe20000000000 */
[----:B------:R-:W-:Y:S01]  /*05e0*/  UMOV UR8, 0x1 ;  /* 0x0000000100087882 */ /* 0x000fe20000000000 */
[----:B------:R-:W-:Y:S01]  /*05f0*/  UMOV UR6, 0x7 ;  /* 0x0000000700067882 */ /* 0x000fe20000000000 */
[----:B------:R-:W-:-:S04]  /*0600*/  UIADD3 UR8, UPT, UPT, -UR8, 0x100000, URZ ;  /* 0x0010000008087890 */ /* 0x000fc8000fffe1ff */
[----:B------:R-:W-:Y:S02]  /*0610*/  USHF.L.U32 UR9, UR8, 0xb, URZ ;  /* 0x0000000b08097899 */ /* 0x000fe400080006ff */
[----:B------:R-:W-:Y:S02]  /*0620*/  USHF.L.U32 UR8, UR8, 0x1, URZ ;  /* 0x0000000108087899 */ /* 0x000fe400080006ff */
[----:B------:R-:W-:-:S04]  /*0630*/  UIADD3 UR6, UPT, UPT, -UR6, 0x100000, URZ ;  /* 0x0010000006067890 */ /* 0x000fc8000fffe1ff */
[----:B------:R-:W-:Y:S02]  /*0640*/  USHF.L.U32 UR7, UR6, 0xb, URZ ;  /* 0x0000000b06077899 */ /* 0x000fe400080006ff */
[----:B------:R-:W-:Y:S02]  /*0650*/  USHF.L.U32 UR6, UR6, 0x1, URZ ;  /* 0x0000000106067899 */ /* 0x000fe400080006ff */
[----:B-1----:R-:W-:Y:S01]  /*0660*/  ULEA UR4, UR4, UR5, 0x18 ;  /* 0x0000000504047291 */ /* 0x002fe2000f8ec0ff */
[----:B------:R-:W1:Y:S11]  /*0670*/  FENCE.VIEW.ASYNC.S ;  /* 0x00000000000073c6 */ /* 0x000e760000000000 */
[----:B-1----:R1:W2:Y:S01]  /*0680*/  SYNCS.EXCH.64 URZ, [UR4], UR8 ;  /* 0x0000000804ff75b2 */ /* 0x0022a20008000100 */
[----:B------:R1:W3:Y:S01]  /*0690*/  SYNCS.EXCH.64 URZ, [UR4+0x40], UR6 ;  /* 0x0000400604ff75b2 */ /* 0x0002e20008000100 */
[----:B------:R1:W4:Y:S01]  /*06a0*/  SYNCS.EXCH.64 URZ, [UR4+0x8], UR8 ;  /* 0x0000080804ff75b2 */ /* 0x0003220008000100 */
[----:B------:R1:W1:Y:S01]  /*06b0*/  SYNCS.EXCH.64 URZ, [UR4+0x48], UR6 ;  /* 0x0000480604ff75b2 */ /* 0x0002620008000100 */
        /* <DEDUP_REMOVED lines=12> */
[----:B------:R-:W-:Y:S01]  /*0780*/  NOP ;  /* 0x0000000000007918 */ /* 0x000fe20000000000 */
.L_x_10:
[----:B-1----:R-:W-:Y:S05]  /*0790*/  BSYNC.RECONVERGENT B0 ;  /* 0x0000000000007941 */ /* 0x002fea0003800200 */
.L_x_9:
[----:B------:R-:W1:Y:S01]  /*07a0*/  SHFL.IDX PT, R2, R90, RZ, 0x1f ;  /* 0x00001fff5a027589 */ /* 0x000e6200000e0000 */
[----:B------:R-:W-:Y:S01]  /*07b0*/  NOP ;  /* 0x0000000000007918 */ /* 0x000fe20000000000 */
[----:B-1----:R-:W-:-:S13]  /*07c0*/  ISETP.NE.AND P0, PT, R2, 0x1, PT ;  /* 0x000000010200780c */ /* 0x002fda0003f05270 */
[----:B------:R-:W-:Y:S05]  /*07d0*/  @P0 BRA `(.L_x_11) ;  /* 0x0000000000500947 */ /* 0x000fea0003800000 */
        /* <DEDUP_REMOVED lines=9> */
[----:B------:R-:W-:Y:S01]  /*0870*/  USHF.L.U32 UR6, UR6, 0x1, URZ ;  /* 0x0000000106067899 */ /* 0x000fe200080006ff */
[----:B------:R-:W-:Y:S01]  /*0880*/  ELECT P0, URZ, PT ;  /* 0x0000000000ff782f */ /* 0x000fe20003800000 */
[----:B-1----:R-:W-:Y:S01]  /*0890*/  ULEA UR4, UR4, UR5, 0x18 ;  /* 0x0000000504047291 */ /* 0x002fe2000f8ec0ff */
[----:B------:R-:W1:Y:S11]  /*08a0*/  FENCE.VIEW.ASYNC.S ;  /* 0x00000000000073c6 */ /* 0x000e760000000000 */
[----:B-1----:R1:W1:Y:S01]  /*08b0*/  SYNCS.EXCH.64 URZ, [UR4+0x80], UR8 ;  /* 0x0000800804ff75b2 */ /* 0x0022620008000100 */
[----:B------:R1:W1:Y:S01]  /*08c0*/  SYNCS.EXCH.64 URZ, [UR4+0x98], UR6 ;  /* 0x0000980604ff75b2 */ /* 0x0002620008000100 */
[----:B------:R1:W1:Y:S01]  /*08d0*/  SYNCS.EXCH.64 URZ, [UR4+0x88], UR8 ;  /* 0x0000880804ff75b2 */ /* 0x0002620008000100 */
[----:B------:R1:W1:Y:S01]  /*08e0*/  SYNCS.EXCH.64 URZ, [UR4+0xa0], UR6 ;  /* 0x0000a00604ff75b2 */ /* 0x0002620008000100 */
[----:B------:R1:W1:Y:S01]  /*08f0*/  SYNCS.EXCH.64 URZ, [UR4+0x90], UR8 ;  /* 0x0000900804ff75b2 */ /* 0x0002620008000100 */
[----:B------:R1:W1:Y:S01]  /*0900*/  SYNCS.EXCH.64 URZ, [UR4+0xa8], UR6 ;  /* 0x0000a80604ff75b2 */ /* 0x0002620008000100 */
[----:B------:R-:W-:Y:S01]  /*0910*/  NOP ;  /* 0x0000000000007918 */ /* 0x000fe20000000000 */
.L_x_11:
[----:B------:R-:W2:Y:S01]  /*0920*/  SHFL.IDX PT, R2, R90, RZ, 0x1f ;  /* 0x00001fff5a027589 */ /* 0x000ea200000e0000 */
[----:B------:R-:W-:Y:S01]  /*0930*/  NOP ;  /* 0x0000000000007918 */ /* 0x000fe20000000000 */
[----:B--2---:R-:W-:-:S13]  /*0940*/  ISETP.NE.AND P0, PT, R2, 0x3, PT ;  /* 0x000000030200780c */ /* 0x004fda0003f05270 */
[----:B------:R-:W-:Y:S05]  /*0950*/  @P0 BRA `(.L_x_12) ;  /* 0x0000000000300947 */ /* 0x000fea0003800000 */
[----:B-1----:R-:W1:Y:S01]  /*0960*/  S2UR UR4, SR_CgaCtaId ;  /* 0x00000000000479c3 */ /* 0x002e620000008800 */
[----:B------:R-:W-:Y:S01]  /*0970*/  UMOV UR6, 0x400 ;  /* 0x0000040000067882 */ /* 0x000fe20000000000 */
[----:B------:R-:W-:Y:S01]  /*0980*/  UMOV UR5, 0x20 ;  /* 0x0000002000057882 */ /* 0x000fe20000000000 */
[----:B------:R-:W-:Y:S01]  /*0990*/  ELECT P0, URZ, PT ;  /* 0x0000000000ff782f */ /* 0x000fe20003800000 */
[----:B-1----:R-:W-:Y:S02]  /*09a0*/  ULEA UR6, UR4, UR6, 0x18 ;  /* 0x0000000604067291 */ /* 0x002fe4000f8ec0ff */
[----:B------:R-:W-:-:S04]  /*09b0*/  UIADD3 UR4, UPT, UPT, -UR5, 0x100000, URZ ;  /* 0x0010000005047890 */ /* 0x000fc8000fffe1ff */
[----:B------:R-:W-:Y:S02]  /*09c0*/  USHF.L.U32 UR5, UR4, 0xb, URZ ;  /* 0x0000000b04057899 */ /* 0x000fe400080006ff */
[----:B------:R-:W-:Y:S01]  /*09d0*/  USHF.L.U32 UR4, UR4, 0x1, URZ ;  /* 0x0000000104047899 */ /* 0x000fe200080006ff */
[----:B------:R-:W1:Y:S11]  /*09e0*/  FENCE.VIEW.ASYNC.S ;  /* 0x00000000000073c6 */ /* 0x000e760000000000 */
[----:B-1----:R2:W1:Y:S01]  /*09f0*/  SYNCS.EXCH.64 URZ, [UR6+0xb0], UR4 ;  /* 0x0000b00406ff75b2 */ /* 0x0024620008000100 */
[----:B------:R2:W1:Y:S02]  /*0a00*/  SYNCS.EXCH.64 URZ, [UR6+0xb8], UR4 ;  /* 0x0000b80406ff75b2 */ /* 0x0004640008000100 */
[----:B--2---:R-:W-:Y:S01]  /*0a10*/  NOP ;  /* 0x0000000000007918 */ /* 0x004fe20000000000 */
.L_x_12:
[----:B------:R-:W2:Y:S01]  /*0a20*/  SHFL.IDX PT, R2, R90, RZ, 0x1f ;  /* 0x00001fff5a027589 */ /* 0x000ea200000e0000 */
[----:B------:R-:W-:Y:S01]  /*0a30*/  NOP ;  /* 0x0000000000007918 */ /* 0x000fe20000000000 */
[----:B--2---:R-:W-:-:S13]  /*0a40*/  ISETP.NE.AND P0, PT, R2, 0x4, PT ;  /* 0x000000040200780c */ /* 0x004fda0003f05270 */
[----:B------:R-:W-:Y:S05]  /*0a50*/  @P0 BRA `(.L_x_13) ;  /* 0x00000000004c0947 */ /* 0x000fea0003800000 */
[----:B-1----:R-:W1:Y:S01]  /*0a60*/  S2UR UR6, SR_CgaCtaId ;  /* 0x00000000000679c3 */ /* 0x002e620000008800 */
[----:B------:R-:W-:Y:S01]  /*0a70*/  UMOV UR4, 0xe20 ;  /* 0x00000e2000047882 */ /* 0x000fe20000000000 */
[----:B------:R-:W-:Y:S01]  /*0a80*/  UMOV UR5, 0x400 ;  /* 0x0000040000057882 */ /* 0x000fe20000000000 */
[----:B------:R-:W-:Y:S01]  /*0a90*/  USEL UR4, UR4, 0xc20, UP3 ;  /* 0x00000c2004047887 */ /* 0x000fe20009800000 */
[----:B------:R-:W-:Y:S01]  /*0aa0*/  UMOV UR8, 0x1 ;  /* 0x0000000100087882 */ /* 0x000fe20000000000 */
[----:B------:R-:W-:Y:S01]  /*0ab0*/  ELECT P0, URZ, PT ;  /* 0x0000000000ff782f */ /* 0x000fe20003800000 */
[----:B------:R-:W-:-:S04]  /*0ac0*/  UIADD3 UR8, UPT, UPT, -UR8, 0x100000, URZ ;  /* 0x0010000008087890 */ /* 0x000fc8000fffe1ff */
[----:B------:R-:W-:Y:S02]  /*0ad0*/  USHF.L.U32 UR9, UR8, 0xb, URZ ;  /* 0x0000000b08097899 */ /* 0x000fe400080006ff */
[----:B------:R-:W-:Y:S02]  /*0ae0*/  USHF.L.U32 UR8, UR8, 0x1, URZ ;  /* 0x0000000108087899 */ /* 0x000fe400080006ff */
[----:B-1----:R-:W-:Y:S02]  /*0af0*/  ULEA UR6, UR6, UR5, 0x18 ;  /* 0x0000000506067291 */ /* 0x002fe4000f8ec0ff */
[----:B------:R-:W-:-:S04]  /*0b00*/  UIADD3 UR4, UPT, UPT, -UR4, 0x100000, URZ ;  /* 0x0010000004047890 */ /* 0x000fc8000fffe1ff */
[----:B------:R-:W-:Y:S02]  /*0b10*/  USHF.L.U32 UR5, UR4, 0xb, URZ ;  /* 0x0000000b04057899 */ /* 0x000fe400080006ff */
[----:B------:R-:W-:Y:S01]  /*0b20*/  USHF.L.U32 UR4, UR4, 0x1, URZ ;  /* 0x0000000104047899 */ /* 0x000fe200080006ff */
[----:B------:R-:W1:Y:S03]  /*0b30*/  FENCE.VIEW.ASYNC.S ;  /* 0x00000000000073c6 */ /* 0x000e660000000000 */
[----:B-1----:R2:W1:Y:S08]  /*0b40*/  SYNCS.EXCH.64 URZ, [UR6+0xc0], UR8 ;  /* 0x0000c00806ff75b2 */ /* 0x0024700008000100 */
[----:B------:R2:W1:Y:S01]  /*0b50*/  SYNCS.EXCH.64 URZ, [UR6+0xd0], UR4 ;  /* 0x0000d00406ff75b2 */ /* 0x0004620008000100 */
[----:B------:R2:W1:Y:S01]  /*0b60*/  SYNCS.EXCH.64 URZ, [UR6+0xc8], UR8 ;  /* 0x0000c80806ff75b2 */ /* 0x0004620008000100 */
[----:B------:R2:W1:Y:S02]  /*0b70*/  SYNCS.EXCH.64 URZ, [UR6+0xd8], UR4 ;  /* 0x0000d80406ff75b2 */ /* 0x0004640008000100 */
[----:B--2---:R-:W-:Y:S01]  /*0b80*/  NOP ;  /* 0x0000000000007918 */ /* 0x004fe20000000000 */
.L_x_13:
[----:B------:R-:W2:Y:S01]  /*0b90*/  SHFL.IDX PT, R2, R90, RZ, 0x1f ;  /* 0x00001fff5a027589 */ /* 0x000ea200000e0000 */
[----:B------:R-:W-:Y:S01]  /*0ba0*/  NOP ;  /* 0x0000000000007918 */ /* 0x000fe20000000000 */
[----:B--2---:R-:W-:-:S13]  /*0bb0*/  ISETP.NE.AND P0, PT, R2, 0x5, PT ;  /* 0x000000050200780c */ /* 0x004fda0003f05270 */
[----:B------:R-:W-:Y:S05]  /*0bc0*/  @P0 BRA `(.L_x_14) ;  /* 0x0000000000480947 */ /* 0x000fea0003800000 */
[----:B-1----:R-:W1:Y:S01]  /*0bd0*/  S2UR UR4, SR_CgaCtaId ;  /* 0x00000000000479c3 */ /* 0x002e620000008800 */
        /* <DEDUP_REMOVED lines=15> */
[----:B------:R2:W1:Y:S02]  /*0cd0*/  SYNCS.EXCH.64 URZ, [UR4+0xf8], UR6 ;  /* 0x0000f80604ff75b2 */ /* 0x0004640008000100 */
[----:B--2---:R-:W-:Y:S01]  /*0ce0*/  NOP ;  /* 0x0000000000007918 */ /* 0x004fe20000000000 */
.L_x_14:
[----:B------:R-:W2:Y:S01]  /*0cf0*/  SHFL.IDX PT, R2, R90, RZ, 0x1f ;  /* 0x00001fff5a027589 */ /* 0x000ea200000e0000 */
[----:B------:R-:W-:Y:S01]  /*0d00*/  NOP ;  /* 0x0000000000007918 */ /* 0x000fe20000000000 */
[----:B--2---:R-:W-:-:S13]  /*0d10*/  ISETP.NE.AND P0, PT, R2, 0x3, PT ;  /* 0x000000030200780c */ /* 0x004fda0003f05270 */
[----:B------:R-:W-:Y:S05]  /*0d20*/  @P0 BRA `(.L_x_15) ;  /* 0x0000000000380947 */ /* 0x000fea0003800000 */
[----:B------:R-:W2:Y:S01]  /*0d30*/  S2UR UR5, SR_CgaCtaId ;  /* 0x00000000000579c3 */ /* 0x000ea20000008800 */
[----:B-1----:R-:W-:Y:S01]  /*0d40*/  UMOV UR4, 0x400 ;  /* 0x0000040000047882 */ /* 0x002fe20000000000 */
[----:B------:R-:W-:Y:S01]  /*0d50*/  UMOV UR6, 0x20 ;  /* 0x0000002000067882 */ /* 0x000fe20000000000 */
[----:B------:R-:W-:Y:S01]  /*0d60*/  ELECT P0, URZ, PT ;  /* 0x0000000000ff782f */ /* 0x000fe20003800000 */
[----:B------:R-:W-:-:S04]  /*0d70*/  UIADD3 UR6, UPT, UPT, -UR6, 0x100000, URZ ;  /* 0x0010000006067890 */ /* 0x000fc8000fffe1ff */
[----:B------:R-:W-:Y:S02]  /*0d80*/  USHF.L.U32 UR7, UR6, 0xb, URZ ;  /* 0x0000000b06077899 */ /* 0x000fe400080006ff */
[----:B------:R-:W-:Y:S02]  /*0d90*/  USHF.L.U32 UR6, UR6, 0x1, URZ ;  /* 0x0000000106067899 */ /* 0x000fe400080006ff */
[----:B--2---:R-:W-:Y:S01]  /*0da0*/  ULEA UR4, UR5, UR4, 0x18 ;  /* 0x0000000405047291 */ /* 0x004fe2000f8ec0ff */
[----:B------:R-:W1:Y:S11]  /*0db0*/  FENCE.VIEW.ASYNC.S ;  /* 0x00000000000073c6 */ /* 0x000e760000000000 */
[----:B-1----:R2:W1:Y:S01]  /*0dc0*/  SYNCS.EXCH.64 URZ, [UR4+0x100], UR6 ;  /* 0x0001000604ff75b2 */ /* 0x0024620008000100 */
[----:B------:R2:W1:Y:S01]  /*0dd0*/  SYNCS.EXCH.64 URZ, [UR4+0x110], UR6 ;  /* 0x0001100604ff75b2 */ /* 0x0004620008000100 */
[----:B------:R2:W1:Y:S01]  /*0de0*/  SYNCS.EXCH.64 URZ, [UR4+0x108], UR6 ;  /* 0x0001080604ff75b2 */ /* 0x0004620008000100 */
[----:B------:R2:W1:Y:S02]  /*0df0*/  SYNCS.EXCH.64 URZ, [UR4+0x118], UR6 ;  /* 0x0001180604ff75b2 */ /* 0x0004640008000100 */
[----:B--2---:R-:W-:Y:S01]  /*0e00*/  NOP ;  /* 0x0000000000007918 */ /* 0x004fe20000000000 */
.L_x_15:
[----:B------:R-:W2:Y:S01]  /*0e10*/  LDCU UR31, c[0x0][0x36c] ;  /* 0x00006d80ff1f77ac */ /* 0x000ea20008000800 */
[----:B------:R-:W-:Y:S01]  /*0e20*/  ISETP.NE.OR P4, PT, R0, 0x2, !P4 ;  /* 0x000000020000780c */ /* 0x000fe20006785670 */
[----:B------:R-:W-:Y:S01]  /*0e30*/  NOP ;  /* 0x0000000000007918 */ /* 0x000fe20000000000 */
[----:B------:R-:W-:Y:S01]  /*0e40*/  LOP3.LUT R0, R85, 0x1f, RZ, 0xc0, !PT ;  /* 0x0000001f55007812 */ /* 0x000fe200078ec0ff */
[----:B------:R-:W-:Y:S02]  /*0e50*/  UISETP.NE.AND UP4, UPT, UR21, URZ, UPT ;  /* 0x000000ff1500728c */ /* 0x000fe4000bf85270 */
[----:B--2---:R-:W-:-:S09]  /*0e60*/  UISETP.EQ.U32.AND UP0, UPT, UR31, 0x1, UPT ;  /* 0x000000011f00788c */ /* 0x004fd2000bf02070 */
[----:B------:R-:W-:Y:S05]  /*0e70*/  BRA.U !UP0, `(.L_x_16) ;  /* 0x0000000108087547 */ /* 0x000fea000b800000 */
[----:B-1-34-:R-:W-:Y:S01]  /*0e80*/  UCGABAR_ARV ;  /* 0x00000000000079c7 */ /* 0x01afe20008000000 */
[----:B------:R-:W-:Y:S05]  /*0e90*/  BRA `(.L_x_17) ;  /* 0x0000000000047947 */ /* 0x000fea0003800000 */
.L_x_16:
[----:B-1-34-:R-:W-:Y:S01]  /*0ea0*/  NOP ;  /* 0x0000000000007918 */ /* 0x01afe20000000000 */
.L_x_17:
[----:B------:R-:W1:Y:S01]  /*0eb0*/  S2UR UR8, SR_CTAID.X ;  /* 0x00000000000879c3 */ /* 0x000e620000002500 */
[----:B------:R-:W-:-:S05]  /*0ec0*/  CS2R.32 R94, SR_CgaSize ;  /* 0x00000000005e7805 */ /* 0x000fca0000008a00 */
[----:B------:R-:W-:-:S05]  /*0ed0*/  IMAD R94, R94, -0xa0, RZ ;  /* 0xffffff605e5e7824 */ /* 0x000fca00078e02ff */
[----:B------:R-:W-:-:S14]  /*0ee0*/  R2UR UR5, R94 ;  /* 0x000000005e0572ca */ /* 0x000fdc00000e0000 */
[----:B------:R-:W2:Y:S01]  /*0ef0*/  LDCU UR5, c[0x0][UR5+0x2b0] ;  /* 0x00005600050577ac */ /* 0x000ea20008000800 */
[----:B------:R-:W-:-:S05]  /*0f00*/  CS2R.32 R94, SR_CgaSize ;  /* 0x00000000005e7805 */ /* 0x000fca0000008a00 */
[----:B------:R-:W-:-:S05]  /*0f10*/  IMAD R94, R94, -0xa0, RZ ;  /* 0xffffff605e5e7824 */ /* 0x000fca00078e02ff */
[----:B------:R-:W-:-:S14]  /*0f20*/  R2UR UR6, R94 ;  /* 0x000000005e0672ca */ /* 0x000fdc00000e0000 */
[----:B------:R-:W3:Y:S01]  /*0f30*/  LDCU UR6, c[0x0][UR6+0x2b4] ;  /* 0x00005680060677ac */ /* 0x000ee20008000800 */
[----:B------:R-:W4:Y:S01]  /*0f40*/  S2UR UR9, SR_CTAID.Y ;  /* 0x00000000000979c3 */ /* 0x000f220000002600 */
[----:B------:R-:W-:-:S05]  /*0f50*/  CS2R.32 R94, SR_CgaSize ;  /* 0x00000000005e7805 */ /* 0x000fca0000008a00 */
[----:B------:R-:W-:-:S05]  /*0f60*/  IMAD R94, R94, -0xa0, RZ ;  /* 0xffffff605e5e7824 */ /* 0x000fca00078e02ff */
[----:B------:R-:W-:-:S14]  /*0f70*/  R2UR UR11, R94 ;  /* 0x000000005e0b72ca */ /* 0x000fdc00000e0000 */
[----:B------:R-:W3:Y:S01]  /*0f80*/  LDCU UR11, c[0x0][UR11+0x2a0] ;  /* 0x000054000b0b77ac */ /* 0x000ee20008000800 */
[----:B------:R-:W-:-:S05]  /*0f90*/  CS2R.32 R94, SR_CgaSize ;  /* 0x00000000005e7805 */ /* 0x000fca0000008a00 */
[----:B------:R-:W-:-:S05]  /*0fa0*/  IMAD R94, R94, -0xa0, RZ ;  /* 0xffffff605e5e7824 */ /* 0x000fca00078e02ff */
[----:B------:R-:W-:-:S14]  /*0fb0*/  R2UR UR12, R94 ;  /* 0x000000005e0c72ca */ /* 0x000fdc00000e0000 */
[----:B------:R-:W3:Y:S01]  /*0fc0*/  LDCU UR12, c[0x0][UR12+0x2a4] ;  /* 0x000054800c0c77ac */ /* 0x000ee20008000800 */
[----:B------:R-:W3:Y:S01]  /*0fd0*/  S2UR UR7, SR_CgaCtaId ;  /* 0x00000000000779c3 */ /* 0x000ee20000008800 */
[----:B------:R-:W3:Y:S01]  /*0fe0*/  LDCU UR28, c[0x0][0xf24] ;  /* 0x0001e480ff1c77ac */ /* 0x000ee20008000800 */
[----:B------:R-:W-:Y:S01]  /*0ff0*/  UMOV UR47, 0x1111 ;  /* 0x00001111002f7882 */ /* 0x000fe20000000000 */
[----:B------:R-:W-:Y:S01]  /*1000*/  UMOV UR46, 0xf ;  /* 0x0000000f002e7882 */ /* 0x000fe20000000000 */
[----:B------:R-:W3:Y:S01]  /*1010*/  LDCU UR39, c[0x0][0xf24] ;  /* 0x0001e480ff2777ac */ /* 0x000ee20008000800 */
[----:B-1----:R-:W-:-:S03]  /*1020*/  I2FP.F32.U32 R3, UR8 ;  /* 0x0000000800037c45 */ /* 0x002fc60008201000 */
[----:B------:R-:W1:Y:S01]  /*1030*/  S2UR UR44, SR_CTAID.Z ;  /* 0x00000000002c79c3 */ /* 0x000e620000002700 */
[----:B------:R-:W1:Y:S01]  /*1040*/  LDCU UR30, c[0x0][0xf30] ;  /* 0x0001e600ff1e77ac */ /* 0x000e620008000800 */
[----:B--2---:R-:W-:Y:S01]  /*1050*/  FMUL R3, R3, UR5 ;  /* 0x0000000503037c20 */ /* 0x004fe20008400000 */
[----:B------:R-:W-:Y:S01]  /*1060*/  UISETP.NE.AND UP5, UPT, UR21, 0x2, UPT ;  /* 0x000000021500788c */ /* 0x000fe2000bfa5270 */
[----:B----4-:R-:W-:Y:S01]  /*1070*/  I2FP.F32.U32 R2, UR9 ;  /* 0x0000000900027c45 */ /* 0x010fe20008201000 */
[----:B------:R-:W-:Y:S01]  /*1080*/  UMOV UR20, UR9 ;  /* 0x0000000900147c82 */ /* 0x000fe20008000000 */
[----:B------:R-:W-:Y:S02]  /*1090*/  UMOV UR27, UR8 ;  /* 0x00000008001b7c82 */ /* 0x000fe40008000000 */
[----:B------:R-:W2:Y:S01]  /*10a0*/  F2I.U32.TRUNC.NTZ R3, R3 ;  /* 0x0000000300037305 */ /* 0x000ea2000020f000 */
[----:B---3--:R-:W-:Y:S01]  /*10b0*/  UISETP.GE.AND UP6, UPT, UR28, 0x1, UPT ;  /* 0x000000011c00788c */ /* 0x008fe2000bfc6270 */
[----:B------:R-:W-:Y:S01]  /*10c0*/  FMUL R2, R2, UR6 ;  /* 0x0000000602027c20 */ /* 0x000fe20008400000 */
[----:B------:R-:W-:-:S02]  /*10d0*/  ULOP3.LUT UR65, UR7, 0x3, URZ, 0xc0, !UPT ;  /* 0x0000000307417892 */ /* 0x000fc4000f8ec0ff */
[----:B------:R-:W-:-:S03]  /*10e0*/  ULOP3.LUT UR4, UR7, 0xc, URZ, 0xc0, !UPT ;  /* 0x0000000c07047892 */ /* 0x000fc6000f8ec0ff */
[----:B------:R-:W3:Y:S01]  /*10f0*/  F2I.U32.TRUNC.NTZ R2, R2 ;  /* 0x0000000200027305 */ /* 0x000ee2000020f000 */
[----:B------:R-:W-:Y:S02]  /*1100*/  USHF.R.U32.HI UR32, URZ, 0x2, UR7 ;  /* 0x00000002ff207899 */ /* 0x000fe40008011607 */
[----:B------:R-:W-:Y:S02]  /*1110*/  USHF.L.U32 UR53, UR7, 0xa, URZ ;  /* 0x0000000a07357899 */ /* 0x000fe400080006ff */
[----:B------:R-:W-:Y:S02]  /*1120*/  USHF.L.U32 UR52, UR7, 0xb, URZ ;  /* 0x0000000b07347899 */ /* 0x000fe400080006ff */
[----:B------:R-:W-:Y:S01]  /*1130*/  USHF.L.U32 UR48, UR7, 0x5, URZ ;  /* 0x0000000507307899 */ /* 0x000fe200080006ff */
[----:B--2---:R-:W-:Y:S01]  /*1140*/  R2UR UR6, R3 ;  /* 0x00000000030672ca */ /* 0x004fe200000e0000 */
[----:B------:R-:W-:Y:S02]  /*1150*/  USHF.L.U32 UR26, UR7, 0x4, URZ ;  /* 0x00000004071a7899 */ /* 0x000fe400080006ff */
[----:B------:R-:W-:-:S02]  /*1160*/  USHF.L.U32 UR38, UR7, 0x7, URZ ;  /* 0x0000000707267899 */ /* 0x000fc400080006ff */
[----:B------:R-:W-:Y:S02]  /*1170*/  UISETP.GT.U32.AND UP1, UPT, UR65, 0xffff, UPT ;  /* 0x0000ffff4100788c */ /* 0x000fe4000bf24070 */
[----:B------:R-:W-:Y:S01]  /*1180*/  UISETP.GT.U32.AND UP0, UPT, UR4, 0xffff, UPT ;  /* 0x0000ffff0400788c */ /* 0x000fe2000bf04070 */
[----:B---3--:R-:W-:Y:S01]  /*1190*/  R2UR UR7, R2 ;  /* 0x00000000020772ca */ /* 0x008fe200000e0000 */
[----:B------:R-:W-:Y:S01]  /*11a0*/  USEL UR5, UR65, 0xffff, !UP1 ;  /* 0x0000ffff41057887 */ /* 0x000fe2000c800000 */
[----:B------:R-:W-:Y:S01]  /*11b0*/  PRMT R2, RZ, 0x7610, R2 ;  /* 0x00007610ff027816 */ /* 0x000fe20000000002 */
[----:B------:R-:W-:Y:S02]  /*11c0*/  USEL UR4, UR4, 0xffff, !UP0 ;  /* 0x0000ffff04047887 */ /* 0x000fe4000c000000 */
[----:B------:R-:W-:Y:S02]  /*11d0*/  ULOP3.LUT UR5, UR5, 0xffff, URZ, 0xc0, !UPT ;  /* 0x0000ffff05057892 */ /* 0x000fe4000f8ec0ff */
[----:B------:R-:W-:-:S02]  /*11e0*/  ULOP3.LUT UR4, UR4, 0xffff, URZ, 0xc0, !UPT ;  /* 0x0000ffff04047892 */ /* 0x000fc4000f8ec0ff */
[----:B------:R-:W-:Y:S02]  /*11f0*/  USHF.L.U32 UR47, UR47, UR5, URZ ;  /* 0x000000052f2f7299 */ /* 0x000fe400080006ff */
[----:B------:R-:W-:Y:S02]  /*1200*/  USHF.L.U32 UR46, UR46, UR4, URZ ;  /* 0x000000042e2e7299 */ /* 0x000fe400080006ff */
[----:B------:R-:W-:Y:S02]  /*1210*/  UIADD3 UR5, UPT, UPT, -UR6, URZ, URZ ;  /* 0x000000ff06057290 */ /* 0x000fe4000fffe1ff */
[----:B------:R-:W-:Y:S02]  /*1220*/  UIADD3 UR4, UPT, UPT, -UR7, URZ, URZ ;  /* 0x000000ff07047290 */ /* 0x000fe4000fffe1ff */
[----:B------:R-:W-:Y:S02]  /*1230*/  UIMAD UR5, UR11, UR5, UR8 ;  /* 0x000000050b0572a4 */ /* 0x000fe4000f8e0208 */
[----:B------:R-:W-:-:S02]  /*1240*/  UIMAD UR4, UR12, UR4, UR9 ;  /* 0x000000040c0472a4 */ /* 0x000fc4000f8e0209 */
[----:B------:R-:W-:Y:S02]  /*1250*/  ULOP3.LUT UR38, UR38, 0x180, URZ, 0xc0, !UPT ;  /* 0x0000018026267892 */ /* 0x000fe4000f8ec0ff */
[----:B------:R-:W-:Y:S01]  /*1260*/  IMAD.U32 R94, RZ, RZ, UR5 ;  /* 0x00000005ff5e7e24 */ /* 0x000fe2000f8e00ff */
[----:B------:R-:W-:Y:S01]  /*1270*/  ULOP3.LUT UR53, UR53, 0x3000, URZ, 0xc0, !UPT ;  /* 0x0000300035357892 */ /* 0x000fe2000f8ec0ff */
[----:B------:R-:W-:Y:S01]  /*1280*/  IMAD.U32 R93, RZ, RZ, UR4 ;  /* 0x00000004ff5d7e24 */ /* 0x000fe2000f8e00ff */
[----:B------:R-:W-:Y:S02]  /*1290*/  ULOP3.LUT UR52, UR52, 0x1800, URZ, 0xc0, !UPT ;  /* 0x0000180034347892 */ /* 0x000fe4000f8ec0ff */
[----:B------:R-:W-:Y:S02]  /*12a0*/  ULOP3.LUT UR48, UR48, 0x180, URZ, 0xc0, !UPT ;  /* 0x0000018030307892 */ /* 0x000fe4000f8ec0ff */
[----:B------:R-:W-:Y:S02]  /*12b0*/  ULOP3.LUT UR26, UR26, 0xc0, URZ, 0xc0, !UPT ;  /* 0x000000c01a1a7892 */ /* 0x000fe4000f8ec0ff */
[----:B------:R-:W-:Y:S01]  /*12c0*/  USHF.R.U32.HI UR10, URZ, 0x1, UR38 ;  /* 0x00000001ff0a7899 */ /* 0x000fe20008011626 */
[----:B-1----:R-:W-:Y:S11]  /*12d0*/  BRA.U UP4, `(.L_x_18) ;  /* 0x0000000104cc7547 */ /* 0x002ff6000b800000 */
[----:B------:R-:W-:Y:S02]  /*12e0*/  R2UR UR4, R93 ;  /* 0x000000005d0472ca */ /* 0x000fe400000e0000 */
[----:B------:R-:W-:-:S11]  /*12f0*/  R2UR UR23, R94 ;  /* 0x000000005e1772ca */ /* 0x000fd600000e0000 */
[----:B------:R-:W-:Y:S02]  /*1300*/  UISETP.NE.AND UP0, UPT, UR4, URZ, UPT ;  /* 0x000000ff0400728c */ /* 0x000fe4000bf05270 */
[----:B------:R-:W-:Y:S02]  /*1310*/  UISETP.NE.AND UP2, UPT, UR4, 0x1, UPT ;  /* 0x000000010400788c */ /* 0x000fe4000bf45270 */
[----:B------:R-:W-:Y:S02]  /*1320*/  UISETP.NE.AND UP1, UPT, UR23, URZ, UP0 ;  /* 0x000000ff1700728c */ /* 0x000fe40008725270 */
[----:B------:R-:W-:Y:S02]  /*1330*/  USEL UR6, URZ, 0x2, UP0 ;  /* 0x00000002ff067887 */ /* 0x000fe40008000000 */
[----:B------:R-:W-:Y:S02]  /*1340*/  USEL UR9, URZ, 0x1, UP1 ;  /* 0x00000001ff097887 */ /* 0x000fe40008800000 */
[----:B------:R-:W-:-:S02]  /*1350*/  UISETP.NE.AND UP1, UPT, UR4, 0x2, UPT ;  /* 0x000000020400788c */ /* 0x000fc4000bf25270 */
[----:B------:R-:W-:Y:S02]  /*1360*/  USEL UR13, URZ, 0x4, UP0 ;  /* 0x00000004ff0d7887 */ /* 0x000fe40008000000 */
[----:B------:R-:W-:Y:S02]  /*1370*/  USEL UR17, URZ, 0x8, UP0 ;  /* 0x00000008ff117887 */ /* 0x000fe40008000000 */
[----:B------:R-:W-:Y:S02]  /*1380*/  UISETP.NE.AND UP0, UPT, UR4, 0x3, UPT ;  /* 0x000000030400788c */ /* 0x000fe4000bf05270 */
[----:B------:R-:W-:Y:S02]  /*1390*/  USEL UR4, URZ, 0x100, UP1 ;  /* 0x00000100ff047887 */ /* 0x000fe40008800000 */
[----:B------:R-:W-:Y:S02]  /*13a0*/  USEL UR11, URZ, 0x200, UP1 ;  /* 0x00000200ff0b7887 */ /* 0x000fe40008800000 */
[----:B------:R-:W-:-:S02]  /*13b0*/  USEL UR15, URZ, 0x400, UP1 ;  /* 0x00000400ff0f7887 */ /* 0x000fc40008800000 */
[----:B------:R-:W-:Y:S02]  /*13c0*/  USEL UR19, URZ, 0x800, UP1 ;  /* 0x00000800ff137887 */ /* 0x000fe40008800000 */
[----:B------:R-:W-:Y:S02]  /*13d0*/  USEL UR5, URZ, 0x10, UP2 ;  /* 0x00000010ff057887 */ /* 0x000fe40009000000 */
[----:B------:R-:W-:Y:S02]  /*13e0*/  UISETP.NE.AND UP1, UPT, UR23, URZ, UPT ;  /* 0x000000ff1700728c */ /* 0x000fe4000bf25270 */
[----:B------:R-:W-:Y:S02]  /*13f0*/  USEL UR7, URZ, 0x1000, UP0 ;  /* 0x00001000ff077887 */ /* 0x000fe40008000000 */
[----:B------:R-:W-:Y:S02]  /*1400*/  USEL UR12, URZ, 0x2000, UP0 ;  /* 0x00002000ff0c7887 */ /* 0x000fe40008000000 */
[----:B------:R-:W-:-:S02]  /*1410*/  USEL UR16, URZ, 0x4000, UP0 ;  /* 0x00004000ff107887 */ /* 0x000fc40008000000 */
[----:B------:R-:W-:Y:S02]  /*1420*/  USEL UR22, URZ, 0x8000, UP0 ;  /* 0x00008000ff167887 */ /* 0x000fe40008000000 */
[----:B------:R-:W-:Y:S02]  /*1430*/  UISETP.NE.AND UP0, UPT, UR23, 0x1, UPT ;  /* 0x000000011700788c */ /* 0x000fe4000bf05270 */
[----:B------:R-:W-:Y:S02]  /*1440*/  USEL UR5, UR5, 0x10, UP1 ;  /* 0x0000001005057887 */ /* 0x000fe40008800000 */
[----:B------:R-:W-:Y:S02]  /*1450*/  USEL UR4, UR4, 0x100, UP1 ;  /* 0x0000010004047887 */ /* 0x000fe40008800000 */
[----:B------:R-:W-:Y:S02]  /*1460*/  USEL UR8, URZ, 0x20, UP2 ;  /* 0x00000020ff087887 */ /* 0x000fe40009000000 */
[----:B------:R-:W-:-:S02]  /*1470*/  USEL UR7, UR7, 0x1000, UP1 ;  /* 0x0000100007077887 */ /* 0x000fc40008800000 */
[----:B------:R-:W-:Y:S02]  /*1480*/  USEL UR6, UR6, 0x2, UP0 ;  /* 0x0000000206067887 */ /* 0x000fe40008000000 */
[----:B------:R-:W-:Y:S02]  /*1490*/  UIADD3 UR4, UPT, UPT, UR4, UR5, UR9 ;  /* 0x0000000504047290 */ /* 0x000fe4000fffe009 */
[----:B------:R-:W-:Y:S02]  /*14a0*/  UISETP.NE.AND UP1, UPT, UR23, 0x2, UPT ;  /* 0x000000021700788c */ /* 0x000fe4000bf25270 */
[----:B------:R-:W-:Y:S02]  /*14b0*/  USEL UR8, UR8, 0x20, UP0 ;  /* 0x0000002008087887 */ /* 0x000fe40008000000 */
[----:B------:R-:W-:Y:S02]  /*14c0*/  USEL UR5, UR11, 0x200, UP0 ;  /* 0x000002000b057887 */ /* 0x000fe40008000000 */
[----:B------:R-:W-:-:S02]  /*14d0*/  UIADD3 UR4, UPT, UPT, UR6, UR7, UR4 ;  /* 0x0000000706047290 */ /* 0x000fc4000fffe004 */
[----:B------:R-:W-:Y:S02]  /*14e0*/  USEL UR14, URZ, 0x40, UP2 ;  /* 0x00000040ff0e7887 */ /* 0x000fe40009000000 */
[----:B------:R-:W-:Y:S02]  /*14f0*/  USEL UR9, UR12, 0x2000, UP0 ;  /* 0x000020000c097887 */ /* 0x000fe40008000000 */
[----:B------:R-:W-:Y:S02]  /*1500*/  USEL UR7, UR13, 0x4, UP1 ;  /* 0x000000040d077887 */ /* 0x000fe40008800000 */
[----:B------:R-:W-:Y:S02]  /*1510*/  UIADD3 UR4, UPT, UPT, UR5, UR8, UR4 ;  /* 0x0000000805047290 */ /* 0x000fe4000fffe004 */
[----:B------:R-:W-:Y:S02]  /*1520*/  UISETP.NE.AND UP0, UPT, UR23, 0x3, UPT ;  /* 0x000000031700788c */ /* 0x000fe4000bf05270 */
[----:B------:R-:W-:-:S02]  /*1530*/  USEL UR6, UR14, 0x40, UP1 ;  /* 0x000000400e067887 */ /* 0x000fc40008800000 */
[----:B------:R-:W-:Y:S02]  /*1540*/  USEL UR5, UR15, 0x400, UP1 ;  /* 0x000004000f057887 */ /* 0x000fe40008800000 */
[----:B------:R-:W-:Y:S02]  /*1550*/  UIADD3 UR4, UPT, UPT, UR7, UR9, UR4 ;  /* 0x0000000907047290 */ /* 0x000fe4000fffe004 */
[----:B------:R-:W-:Y:S02]  /*1560*/  USEL UR18, URZ, 0x80, UP2 ;  /* 0x00000080ff127887 */ /* 0x000fe40009000000 */
[----:B------:R-:W-:Y:S02]  /*1570*/  USEL UR9, UR16, 0x4000, UP1 ;  /* 0x0000400010097887 */ /* 0x000fe40008800000 */
[----:B------:R-:W-:Y:S02]  /*1580*/  USEL UR8, UR17, 0x8, UP0 ;  /* 0x0000000811087887 */ /* 0x000fe40008000000 */
[----:B------:R-:W-:-:S02]  /*1590*/  UIADD3 UR4, UPT, UPT, UR5, UR6, UR4 ;  /* 0x0000000605047290 */ /* 0x000fc4000fffe004 */
[----:B------:R-:W-:Y:S02]  /*15a0*/  USEL UR7, UR18, 0x80, UP0 ;  /* 0x0000008012077887 */ /* 0x000fe40008000000 */
[----:B------:R-:W-:Y:S02]  /*15b0*/  USEL UR6, UR19, 0x800, UP0 ;  /* 0x0000080013067887 */ /* 0x000fe40008000000 */
[----:B------:R-:W-:Y:S02]  /*15c0*/  UIADD3 UR4, UPT, UPT, UR8, UR9, UR4 ;  /* 0x0000000908047290 */ /* 0x000fe4000fffe004 */
[----:B------:R-:W-:Y:S02]  /*15d0*/  USEL UR5, UR22, 0x8000, UP0 ;  /* 0x0000800016057887 */ /* 0x000fe40008000000 */
[----:B------:R-:W-:-:S04]  /*15e0*/  UIADD3 UR4, UPT, UPT, UR6, UR7, UR4 ;  /* 0x0000000706047290 */ /* 0x000fc8000fffe004 */
[----:B------:R-:W-:-:S06]  /*15f0*/  UIADD3 UR4, UPT, UPT, UR4, UR5, URZ ;  /* 0x0000000504047290 */ /* 0x000fcc000fffe0ff */
[----:B------:R-:W-:Y:S02]  /*1600*/  IMAD.U32 R2, RZ, RZ, UR4 ;  /* 0x00000004ff027e24 */ /* 0x000fe4000f8e00ff */
.L_x_18:
[----:B------:R-:W-:Y:S05]  /*1610*/  BRA.U !UP6, `(.L_x_19) ;  /* 0x000000010ed47547 */ /* 0x000fea000b800000 */
[----:B------:R-:W1:Y:S01]  /*1620*/  LDCU.128 UR12, c[0x0][0xf10] ;  /* 0x0001e200ff0c77ac */ /* 0x000e620008000c00 */
[----:B------:R-:W2:Y:S01]  /*1630*/  LDCU UR6, c[0x0][0x370] ;  /* 0x00006e00ff0677ac */ /* 0x000ea20008000800 */
[----:B------:R-:W3:Y:S01]  /*1640*/  LDCU UR5, c[0x0][0x374] ;  /* 0x00006e80ff0577ac */ /* 0x000ee20008000800 */
[----:B------:R-:W4:Y:S01]  /*1650*/  LDCU UR29, c[0x0][0xf0c] ;  /* 0x0001e180ff1d77ac */ /* 0x000f220008000800 */
[----:B------:R-:W4:Y:S01]  /*1660*/  LDCU UR7, c[0x0][0xf20] ;  /* 0x0001e400ff0777ac */ /* 0x000f220008000800 */
[----:B------:R-:W4:Y:S01]  /*1670*/  LDCU.64 UR8, c[0x0][0xf28] ;  /* 0x0001e500ff0877ac */ /* 0x000f220008000a00 */
[----:B-1----:R-:W-:Y:S02]  /*1680*/  UISETP.NE.AND UP0, UPT, UR14, 0x1, UPT ;  /* 0x000000010e00788c */ /* 0x002fe4000bf05270 */
[----:B---3--:R-:W-:Y:S02]  /*1690*/  UIMAD.WIDE.U32 UR16, UR5, UR15, URZ ;  /* 0x0000000f051072a5 */ /* 0x008fe4000f8e00ff */
[----:B--2---:R-:W-:-:S02]  /*16a0*/  UIMAD.WIDE.U32 UR22, UR6, UR12, URZ ;  /* 0x0000000c061672a5 */ /* 0x004fc4000f8e00ff */
[----:B----4-:R-:W-:Y:S02]  /*16b0*/  UISETP.NE.AND UP1, UPT, UR29, 0x1, UPT ;  /* 0x000000011d00788c */ /* 0x010fe4000bf25270 */
[----:B------:R-:W-:Y:S01]  /*16c0*/  UISETP.NE.AND UP2, UPT, UR28, 0x1, UPT ;  /* 0x000000011c00788c */ /* 0x000fe2000bf45270 */
[----:B------:R-:W-:Y:S02]  /*16d0*/  UMOV UR16, UR17 ;  /* 0x0000001100107c82 */ /* 0x000fe40008000000 */
[----:B------:R-:W-:Y:S01]  /*16e0*/  UMOV UR22, UR23 ;  /* 0x0000001700167c82 */ /* 0x000fe20008000000 */
[----:B------:R-:W-:Y:S02]  /*16f0*/  @UP0 USHF.R.U32.HI UR5, URZ, UR7, UR16 ;  /* 0x00000007ff050299 */ /* 0x000fe40008011610 */
[----:B------:R-:W-:Y:S02]  /*1700*/  UIMAD.WIDE.U32 UR24, UR20, UR15, URZ ;  /* 0x0000000f141872a5 */ /* 0x000fe4000f8e00ff */
[----:B------:R-:W-:-:S02]  /*1710*/  UIMAD.WIDE.U32 UR16, UR5, UR8, URZ ;  /* 0x00000008051072a5 */ /* 0x000fc4000f8e00ff */
[----:B------:R-:W-:Y:S02]  /*1720*/  @UP1 USHF.R.U32.HI UR6, URZ, UR13, UR22 ;  /* 0x0000000dff061299 */ /* 0x000fe40008011616 */
[----:B------:R-:W-:Y:S02]  /*1730*/  UIMAD.WIDE.U32 UR18, UR27, UR12, URZ ;  /* 0x0000000c1b1272a5 */ /* 0x000fe4000f8e00ff */
[----:B------:R-:W-:Y:S01]  /*1740*/  UIMAD.WIDE.U32 UR22, UR6, UR8, URZ ;  /* 0x00000008061672a5 */ /* 0x000fe2000f8e00ff */
[----:B------:R-:W-:Y:S01]  /*1750*/  UMOV UR4, UR25 ;  /* 0x0000001900047c82 */ /* 0x000fe20008000000 */
[----:B------:R-:W-:Y:S01]  /*1760*/  UMOV UR16, UR17 ;  /* 0x0000001100107c82 */ /* 0x000fe20008000000 */
[----:B------:R-:W-:Y:S02]  /*1770*/  USHF.R.U32.HI UR4, URZ, UR7, UR4 ;  /* 0x00000007ff047299 */ /* 0x000fe40008011604 */
[----:B------:R-:W-:Y:S01]  /*1780*/  @UP2 USHF.R.U32.HI UR5, URZ, UR9, UR16 ;  /* 0x00000009ff052299 */ /* 0x000fe20008011610 */
[----:B------:R-:W-:Y:S01]  /*1790*/  UMOV UR18, UR19 ;  /* 0x0000001300127c82 */ /* 0x000fe20008000000 */
[----:B------:R-:W-:Y:S01]  /*17a0*/  UMOV UR22, UR23 ;  /* 0x0000001700167c82 */ /* 0x000fe20008000000 */
[----:B------:R-:W-:-:S02]  /*17b0*/  USHF.R.U32.HI UR13, URZ, UR13, UR18 ;  /* 0x0000000dff0d7299 */ /* 0x000fc40008011612 */
[----:B------:R-:W-:Y:S02]  /*17c0*/  USEL UR4, UR20, UR4, !UP0 ;  /* 0x0000000414047287 */ /* 0x000fe4000c000000 */
[----:B------:R-:W-:Y:S02]  /*17d0*/  @UP2 USHF.R.U32.HI UR6, URZ, UR9, UR22 ;  /* 0x00000009ff062299 */ /* 0x000fe40008011616 */
[----:B------:R-:W-:Y:S02]  /*17e0*/  UIMAD UR7, UR5, UR28, URZ ;  /* 0x0000001c050772a4 */ /* 0x000fe4000f8e02ff */
[----:B------:R-:W-:Y:S02]  /*17f0*/  USEL UR5, UR27, UR13, !UP1 ;  /* 0x0000000d1b057287 */ /* 0x000fe4000c800000 */
[----:B------:R-:W-:Y:S02]  /*1800*/  UIMAD UR11, UR6, UR28, URZ ;  /* 0x0000001c060b72a4 */ /* 0x000fe4000f8e02ff */
[----:B------:R-:W-:-:S02]  /*1810*/  UISETP.GE.AND UP0, UPT, UR4, UR7, UPT ;  /* 0x000000070400728c */ /* 0x000fc4000bf06270 */
[----:B------:R-:W-:Y:S02]  /*1820*/  UIMAD.WIDE.U32 UR12, UR4, UR8, URZ ;  /* 0x00000008040c72a5 */ /* 0x000fe4000f8e00ff */
[----:B------:R-:W-:Y:S02]  /*1830*/  UISETP.GE.OR UP0, UPT, UR5, UR11, UP0 ;  /* 0x0000000b0500728c */ /* 0x000fe40008706670 */
[----:B------:R-:W-:Y:S02]  /*1840*/  UIMAD.WIDE.U32 UR16, UR5, UR8, URZ ;  /* 0x00000008051072a5 */ /* 0x000fe4000f8e00ff */
[----:B------:R-:W-:Y:S01]  /*1850*/  UIADD3 UR11, UPT, UPT, -UR4, URZ, URZ ;  /* 0x000000ff040b7290 */ /* 0x000fe2000fffe1ff */
[----:B------:R-:W-:Y:S01]  /*1860*/  UMOV UR8, UR13 ;  /* 0x0000000d00087c82 */ /* 0x000fe20008000000 */
[----:B------:R-:W-:Y:S02]  /*1870*/  UIADD3 UR12, UPT, UPT, -UR5, URZ, URZ ;  /* 0x000000ff050c7290 */ /* 0x000fe4000fffe1ff */
[----:B------:R-:W-:-:S03]  /*1880*/  USHF.R.U32.HI UR8, URZ, UR9, UR8 ;  /* 0x00000009ff087299 */ /* 0x000fc60008011608 */
[----:B------:R-:W-:Y:S01]  /*1890*/  @!UP0 UMOV UR7, UR17 ;  /* 0x0000001100078c82 */ /* 0x000fe20008000000 */
[----:B------:R-:W-:Y:S02]  /*18a0*/  UIMAD UR20, UR14, UR11, UR20 ;  /* 0x0000000b0e1472a4 */ /* 0x000fe4000f8e0214 */
[----:B------:R-:W-:Y:S02]  /*18b0*/  USEL UR8, UR4, UR8, !UP2 ;  /* 0x0000000804087287 */ /* 0x000fe4000d000000 */
[----:B------:R-:W-:Y:S02]  /*18c0*/  @!UP0 USHF.R.U32.HI UR7, URZ, UR9, UR7 ;  /* 0x00000009ff078299 */ /* 0x000fe40008011607 */
[----:B------:R-:W-:Y:S02]  /*18d0*/  UIADD3 UR9, UPT, UPT, -UR8, URZ, URZ ;  /* 0x000000ff08097290 */ /* 0x000fe4000fffe1ff */
[----:B------:R-:W-:Y:S02]  /*18e0*/  @!UP0 USEL UR7, UR5, UR7, !UP2 ;  /* 0x0000000705078287 */ /* 0x000fe4000d000000 */
[----:B------:R-:W-:-:S02]  /*18f0*/  UIMAD UR9, UR28, UR9, UR4 ;  /* 0x000000091c0972a4 */ /* 0x000fc4000f8e0204 */
[----:B------:R-:W-:Y:S02]  /*1900*/  @!UP0 UIADD3 UR8, UPT, UPT, UR8, -UR7, URZ ;  /* 0x8000000708088290 */ /* 0x000fe4000fffe0ff */
[----:B------:R-:W-:Y:S02]  /*1910*/  @!UP0 UIMAD UR6, UR9, UR6, UR7 ;  /* 0x00000006090682a4 */ /* 0x000fe4000f8e0207 */
[----:B------:R-:W-:Y:S02]  /*1920*/  @!UP0 UIMAD UR4, UR8, UR28, UR5 ;  /* 0x0000001c080482a4 */ /* 0x000fe4000f8e0205 */
[----:B------:R-:W-:Y:S02]  /*1930*/  UIMAD UR27, UR29, UR12, UR27 ;  /* 0x0000000c1d1b72a4 */ /* 0x000fe4000f8e021b */
[----:B------:R-:W-:Y:S01]  /*1940*/  UIMAD UR20, UR4, UR14, UR20 ;  /* 0x0000000e041472a4 */ /* 0x000fe2000f8e0214 */
[----:B------:R-:W-:Y:S02]  /*1950*/  @!UP0 UMOV UR5, UR6 ;  /* 0x0000000600058c82 */ /* 0x000fe40008000000 */
[----:B------:R-:W-:-:S12]  /*1960*/  UIMAD UR27, UR5, UR29, UR27 ;  /* 0x0000001d051b72a4 */ /* 0x000fd8000f8e021b */
.L_x_19:
[----:B------:R-:W-:-:S09]  /*1970*/  UISETP.NE.AND UP0, UPT, UR30, 0x1, UPT ;  /* 0x000000011e00788c */ /* 0x000fd2000bf05270 */
[----:B------:R-:W-:Y:S05]  /*1980*/  BRA.U UP0, `(.L_x_20) ;  /* 0x0000000100447547 */ /* 0x000fea000b800000 */
[----:B------:R-:W1:Y:S01]  /*1990*/  LDCU.128 UR12, c[0x0][0xf10] ;  /* 0x0001e200ff0c77ac */ /* 0x000e620008000c00 */
[----:B------:R-:W2:Y:S01]  /*19a0*/  LDCU UR8, c[0x0][0xf0c] ;  /* 0x0001e180ff0877ac */ /* 0x000ea20008000800 */
[----:B------:R-:W3:Y:S01]  /*19b0*/  LDCU UR9, c[0x0][0xf20] ;  /* 0x0001e400ff0977ac */ /* 0x000ee20008000800 */
[----:B-1----:R-:W-:Y:S02]  /*19c0*/  UIMAD.WIDE.U32 UR6, UR27, UR12, URZ ;  /* 0x0000000c1b0672a5 */ /* 0x002fe4000f8e00ff */
[----:B------:R-:W-:Y:S02]  /*19d0*/  UIMAD.WIDE.U32 UR4, UR20, UR15, URZ ;  /* 0x0000000f140472a5 */ /* 0x000fe4000f8e00ff */
[----:B--2---:R-:W-:Y:S02]  /*19e0*/  UISETP.NE.AND UP1, UPT, UR8, 0x1, UPT ;  /* 0x000000010800788c */ /* 0x004fe4000bf25270 */
[----:B------:R-:W-:Y:S01]  /*19f0*/  UISETP.NE.AND UP0, UPT, UR14, 0x1, UPT ;  /* 0x000000010e00788c */ /* 0x000fe2000bf05270 */
[----:B------:R-:W-:-:S02]  /*1a00*/  UMOV UR6, UR7 ;  /* 0x0000000700067c82 */ /* 0x000fc40008000000 */
[----:B------:R-:W-:Y:S01]  /*1a10*/  UMOV UR4, UR5 ;  /* 0x0000000500047c82 */ /* 0x000fe20008000000 */
[----:B------:R-:W-:Y:S02]  /*1a20*/  USHF.R.U32.HI UR13, URZ, UR13, UR6 ;  /* 0x0000000dff0d7299 */ /* 0x000fe40008011606 */
[----:B---3--:R-:W-:Y:S02]  /*1a30*/  USHF.R.U32.HI UR4, URZ, UR9, UR4 ;  /* 0x00000009ff047299 */ /* 0x008fe40008011604 */
[----:B------:R-:W-:Y:S02]  /*1a40*/  USEL UR5, UR27, UR13, !UP1 ;  /* 0x0000000d1b057287 */ /* 0x000fe4000c800000 */
[----:B------:R-:W-:-:S04]  /*1a50*/  USEL UR4, UR20, UR4, !UP0 ;  /* 0x0000000414047287 */ /* 0x000fc8000c000000 */
[----:B------:R-:W-:Y:S02]  /*1a60*/  UIADD3 UR6, UPT, UPT, UR5, -UR4, URZ ;  /* 0x8000000405067290 */ /* 0x000fe4000fffe0ff */
[----:B------:R-:W-:Y:S02]  /*1a70*/  UIADD3 UR4, UPT, UPT, -UR5, UR4, URZ ;  /* 0x0000000405047290 */ /* 0x000fe4000fffe1ff */
[----:B------:R-:W-:Y:S02]  /*1a80*/  UIMAD UR20, UR6, UR14, UR20 ;  /* 0x0000000e061472a4 */ /* 0x000fe4000f8e0214 */
[----:B------:R-:W-:-:S12]  /*1a90*/  UIMAD UR27, UR4, UR8, UR27 ;  /* 0x00000008041b72a4 */ /* 0x000fd8000f8e021b */
.L_x_20:
[----:B------:R-:W-:-:S09]  /*1aa0*/  UISETP.EQ.U32.AND UP0, UPT, UR31, 0x1, UPT ;  /* 0x000000011f00788c */ /* 0x000fd2000bf02070 */
[----:B------:R-:W-:Y:S05]  /*1ab0*/  BRA.U !UP0, `(.L_x_21) ;  /* 0x00000001080c7547 */ /* 0x000fea000b800000 */
[----:B------:R-:W-:Y:S01]  /*1ac0*/  UCGABAR_WAIT ;  /* 0x0000000000007dc7 */ /* 0x000fe20008000000 */
[----:B------:R-:W-:Y:S01]  /*1ad0*/  CCTL.IVALL ;  /* 0x00000000ff00798f */ /* 0x000fe20002000000 */
[----:B------:R-:W-:Y:S05]  /*1ae0*/  BRA `(.L_x_22) ;  /* 0x0000000000047947 */ /* 0x000fea0003800000 */
.L_x_21:
[----:B------:R-:W-:Y:S06]  /*1af0*/  BAR.SYNC.DEFER_BLOCKING 0x0 ;  /* 0x0000000000007b1d */ /* 0x000fec0000010000 */
.L_x_22:
[----:B------:R-:W-:Y:S05]  /*1b00*/  BRA.U UP5, `(.L_x_23) ;  /* 0x00000019050c7547 */ /* 0x000fea000b800000 */
[----:B------:R-:W1:Y:S01]  /*1b10*/  LDCU UR7, c[0x0][0x38c] ;  /* 0x00007180ff0777ac */ /* 0x000e620008000800 */
[----:B------:R-:W2:Y:S01]  /*1b20*/  S2UR UR9, SR_CgaCtaId ;  /* 0x00000000000979c3 */ /* 0x000ea20000008800 */
[----:B------:R-:W-:Y:S01]  /*1b30*/  PLOP3.LUT P2, PT, PT, PT, UP3, 0x80, 0x8 ;  /* 0x000000000008781c */ /* 0x000fe20003f4f038 */
[----:B------:R-:W-:Y:S01]  /*1b40*/  IMAD.MOV.U32 R12, RZ, RZ, 0x1 ;  /* 0x00000001ff0c7424 */ /* 0x000fe200078e00ff */
[----:B------:R-:W-:Y:S01]  /*1b50*/  UMOV UR8, 0x400 ;  /* 0x0000040000087882 */ /* 0x000fe20000000000 */
[----:B------:R-:W-:Y:S01]  /*1b60*/  USHF.L.U32 UR5, UR32, 0x5, URZ ;  /* 0x0000000520057899 */ /* 0x000fe200080006ff */
[----:B------:R-:W-:Y:S01]  /*1b70*/  ISETP.EQ.OR P3, PT, R0, RZ, P4 ;  /* 0x000000ff0000720c */ /* 0x000fe20002762670 */
[----:B------:R-:W-:Y:S01]  /*1b80*/  UISETP.NE.AND UP1, UPT, UR21, URZ, UPT ;  /* 0x000000ff1500728c */ /* 0x000fe2000bf25270 */
[----:B------:R-:W-:Y:S02]  /*1b90*/  PLOP3.LUT P2, PT, P2, PT, PT, 0x8, 0x80 ;  /* 0x000000000080781c */ /* 0x000fe4000174e170 */
[----:B------:R-:W-:Y:S01]  /*1ba0*/  CS2R R10, SRZ ;  /* 0x00000000000a7805 */ /* 0x000fe2000001ff00 */
[----:B------:R-:W-:Y:S01]  /*1bb0*/  IMAD.MOV.U32 R9, RZ, RZ, RZ ;  /* 0x000000ffff097224 */ /* 0x000fe200078e00ff */
[----:B------:R-:W3:Y:S01]  /*1bc0*/  LDCU UR59, c[0x0][0x370] ;  /* 0x00006e00ff3b77ac */ /* 0x000ee20008000800 */
[----:B------:R-:W-:Y:S01]  /*1bd0*/  IMAD.MOV.U32 R8, RZ, RZ, 0x1 ;  /* 0x00000001ff087424 */ /* 0x000fe200078e00ff */
[----:B------:R-:W4:Y:S01]  /*1be0*/  LDCU.64 UR30, c[0x0][0x348] ;  /* 0x00006900ff1e77ac */ /* 0x000f220008000a00 */
[----:B-1----:R-:W-:-:S02]  /*1bf0*/  UIADD3 UR6, UPT, UPT, UR7, 0x7f, URZ ;  /* 0x0000007f07067890 */ /* 0x002fc4000fffe0ff */
[----:B------:R-:W-:Y:S02]  /*1c00*/  UIADD3 UR64, UPT, UPT, UR7, 0xfe, URZ ;  /* 0x000000fe07407890 */ /* 0x000fe4000fffe0ff */
[----:B------:R-:W-:Y:S02]  /*1c10*/  USHF.R.S32.HI UR4, URZ, 0x1f, UR6 ;  /* 0x0000001fff047899 */ /* 0x000fe40008011406 */
[----:B------:R-:W-:Y:S02]  /*1c20*/  UIADD3 UR7, UPT, UPT, UR7, -0x1, URZ ;  /* 0xffffffff07077890 */ /* 0x000fe4000fffe0ff */
[----:B------:R-:W-:Y:S02]  /*1c30*/  ULEA.HI UR4, UR4, UR6, URZ, 0x7 ;  /* 0x0000000604047291 */ /* 0x000fe4000f8f38ff */
[----:B------:R-:W-:Y:S02]  /*1c40*/  UISETP.GE.U32.AND UP2, UPT, UR7, -0xff, UPT ;  /* 0xffffff010700788c */ /* 0x000fe4000bf46070 */
[----:B------:R-:W-:-:S02]  /*1c50*/  USHF.R.S32.HI UR61, URZ, 0x7, UR4 ;  /* 0x00000007ff3d7899 */ /* 0x000fc40008011404 */
[----:B--2---:R-:W-:Y:S02]  /*1c60*/  ULEA UR6, UR9, UR8, 0x18 ;  /* 0x0000000809067291 */ /* 0x004fe4000f8ec0ff */
[----:B------:R-:W-:Y:S01]  /*1c70*/  UISETP.LT.U32.AND UP0, UPT, UR61, 0x8, UPT ;  /* 0x000000083d00788c */ /* 0x000fe2000bf01070 */
[----:B------:R-:W1:Y:S03]  /*1c80*/  LDCU UR58, c[0x0][0x374] ;  /* 0x00006e80ff3a77ac */ /* 0x000e660008000800 */
[----:B------:R-:W-:Y:S02]  /*1c90*/  USEL UR60, UR61, 0x8, UP0 ;  /* 0x000000083d3c7887 */ /* 0x000fe40008000000 */
[----:B------:R-:W-:Y:S02]  /*1ca0*/  ULOP3.LUT UR62, UR5, 0x60, URZ, 0xe2, !UPT ;  /* 0x00000060053e7892 */ /* 0x000fe4000f8ee2ff */
[----:B------:R-:W-:-:S02]  /*1cb0*/  UIADD3 UR37, UPT, UPT, UR60, -0x1, URZ ;  /* 0xffffffff3c257890 */ /* 0x000fc4000fffe0ff */
[----:B------:R-:W-:Y:S02]  /*1cc0*/  @UP2 UIADD3 UR37, UPT, UPT, UR60, URZ, URZ ;  /* 0x000000ff3c252290 */ /* 0x000fe4000fffe0ff */
[----:B------:R-:W-:Y:S02]  /*1cd0*/  USEL UR45, UR45, 0x2, UP1 ;  /* 0x000000022d2d7887 */ /* 0x000fe40008800000 */
[----:B------:R-:W-:Y:S02]  /*1ce0*/  UIADD3 UR55, UPT, UPT, UR6, 0x3300, UR53 ;  /* 0x0000330006377890 */ /* 0x000fe4000fffe035 */
[----:B------:R-:W-:Y:S02]  /*1cf0*/  UIADD3 UR54, UPT, UPT, UR6, 0x23300, UR52 ;  /* 0x0002330006367890 */ /* 0x000fe4000fffe034 */
[----:B------:R-:W-:Y:S02]  /*1d00*/  UIADD3 UR63, UPT, UPT, UR61, -UR60, URZ ;  /* 0x8000003c3d3f7290 */ /* 0x000fe4000fffe0ff */
[----:B------:R-:W-:Y:S01]  /*1d10*/  UIADD3 UR37, UPT, UPT, UR37, 0x1, URZ ;  /* 0x0000000125257890 */ /* 0x000fe2000fffe0ff */
[----:B-1-34-:R-:W-:-:S11]  /*1d20*/  UMOV UR14, URZ ;  /* 0x000000ff000e7c82 */ /* 0x01afd60008000000 */
.L_x_47:
[----:B------:R-:W1:Y:S02]  /*1d30*/  S2UR UR4, SR_CgaCtaId ;  /* 0x00000000000479c3 */ /* 0x000e640000008800 */
[----:B-1----:R-:W-:-:S09]  /*1d40*/  UISETP.NE.AND UP0, UPT, UR4, URZ, UPT ;  /* 0x000000ff0400728c */ /* 0x002fd2000bf05270 */
[----:B---3--:R-:W-:Y:S05]  /*1d50*/  BRA.U UP0, `(.L_x_24) ;  /* 0x0000000100287547 */ /* 0x008fea000b800000 */
[----:B------:R-:W-:Y:S02]  /*1d60*/  LEA R0, R9, UR6, 0x3 ;  /* 0x0000000609007c11 */ /* 0x000fe4000f8e18ff */
[----:B------:R-:W-:-:S04]  /*1d70*/  SHF.L.U32 R2, R8, 0x1f, RZ ;  /* 0x0000001f08027819 */ /* 0x000fc800000006ff */
[----:B------:R-:W1:Y:S02]  /*1d80*/  SYNCS.PHASECHK.TRANS64.TRYWAIT P0, [R0+URZ+0x110], R2 ;  /* 0x00011002000075a7 */ /* 0x000e6400080011ff */
[----:B-1----:R-:W-:Y:S05]  /*1d90*/  @!P0 BRA `(.L_x_25) ;  /* 0x0000009800a08947 */ /* 0x002fea0003800000 */
.L_x_161:
[----:B------:R-:W-:Y:S01]  /*1da0*/  VIADD R9, R9, 0x1 ;  /* 0x0000000109097836 */ /* 0x000fe20000000000 */
[----:B------:R1:W-:Y:S04]  /*1db0*/  SYNCS.ARRIVE.TRANS64.A1T0 RZ, [R0+URZ+0x100], RZ ;  /* 0x000100ff00ff79a7 */ /* 0x0003e800081000ff */
[----:B------:R-:W-:-:S04]  /*1dc0*/  ISETP.NE.AND P0, PT, R9, 0x2, PT ;  /* 0x000000020900780c */ /* 0x000fc80003f05270 */
[----:B------:R-:W-:Y:S02]  /*1dd0*/  SEL R9, R9, RZ, P0 ;  /* 0x000000ff09097207 */ /* 0x000fe40000000000 */
[----:B-1----:R-:W-:-:S04]  /*1de0*/  SEL R0, RZ, 0x1, P0 ;  /* 0x00000001ff007807 */ /* 0x002fc80000000000 */
[----:B------:R-:W-:-:S07]  /*1df0*/  LOP3.LUT R8, R8, R0, RZ, 0x3c, !PT ;  /* 0x0000000008087212 */ /* 0x000fce00078e3cff */
.L_x_24:
[----:B------:R-:W-:Y:S01]  /*1e00*/  ULEA UR4, UR14, UR6, 0x3 ;  /* 0x000000060e047291 */ /* 0x000fe2000f8e18ff */
[----:B------:R-:W-:Y:S01]  /*1e10*/  SHF.L.U32 R0, R12, 0x1f, RZ ;  /* 0x0000001f0c007819 */ /* 0x000fe200000006ff */
[----:B------:R-:W-:Y:S02]  /*1e20*/  UISETP.GE.U32.AND UP0, UPT, UR64, 0xff, UPT ;  /* 0x000000ff4000788c */ /* 0x000fe4000bf06070 */
[----:B------:R-:W-:Y:S02]  /*1e30*/  ULEA UR35, UR20, UR65, 0x2 ;  /* 0x0000004114237291 */ /* 0x000fe4000f8e10ff */
[----:B------:R-:W-:Y:S02]  /*1e40*/  ULEA.HI UR11, UR20, UR20, URZ, 0x1 ;  /* 0x00000014140b7291 */ /* 0x000fe4000f8f08ff */
[----:B------:R-:W-:Y:S01]  /*1e50*/  ULEA UR43, UR27, UR62, 0x7 ;  /* 0x0000003e1b2b7291 */ /* 0x000fe2000f8e38ff */
[----:B------:R1:W2:Y:S01]  /*1e60*/  SYNCS.PHASECHK.TRANS64.TRYWAIT P1, [UR4+0x40], R0 ;  /* 0x00004000ff0075a7 */ /* 0x0002a20008021104 */
[----:B------:R-:W-:-:S02]  /*1e70*/  USHF.L.U32 UR35, UR35, 0x4, URZ ;  /* 0x0000000423237899 */ /* 0x000fc400080006ff */
[----:B------:R-:W-:Y:S01]  /*1e80*/  USHF.R.S32.HI UR11, URZ, 0x1, UR11 ;  /* 0x00000001ff0b7899 */ /* 0x000fe2000801140b */
[----:B------:R-:W-:Y:S01]  /*1e90*/  UMOV UR20, URZ ;  /* 0x000000ff00147c82 */ /* 0x000fe20008000000 */
[----:B------:R-:W-:Y:S10]  /*1ea0*/  BRA.U !UP0, `(.L_x_26) ;  /* 0x0000000508147547 */ /* 0x000ff4000b800000 */
[----:B------:R-:W-:Y:S01]  /*1eb0*/  UMOV UR4, UR14 ;  /* 0x0000000e00047c82 */ /* 0x000fe20008000000 */
[----:B------:R-:W-:-:S05]  /*1ec0*/  UMOV UR28, URZ ;  /* 0x000000ff001c7c82 */ /* 0x000fca0008000000 */
.L_x_34:
[----:B------:R-:W-:Y:S01]  /*1ed0*/  ULEA UR41, UR4, UR6, 0x3 ;  /* 0x0000000604297291 */ /* 0x000fe2000f8e18ff */
[----:B--2---:R-:W-:Y:S01]  /*1ee0*/  @!P4 MOV R2, 0x6400 ;  /* 0x000064000002c802 */ /* 0x004fe20000000f00 */
[----:B--23--:R-:W-:Y:S10]  /*1ef0*/  @P1 BRA `(.L_x_27) ;  /* 0x00000000000c1947 */ /* 0x00cff40003800000 */
[----:B------:R-:W-:-:S04]  /*1f00*/  SHF.L.U32 R3, R12, 0x1f, RZ ;  /* 0x0000001f0c037819 */ /* 0x000fc800000006ff */
[----:B------:R-:W2:Y:S02]  /*1f10*/  SYNCS.PHASECHK.TRANS64.TRYWAIT P0, [UR41+0x40], R3 ;  /* 0x00004003ff0075a7 */ /* 0x000ea40008001129 */
[----:B--2---:R-:W-:Y:S05]  /*1f20*/  @!P0 BRA `(.L_x_28) ;  /* 0x0000009800508947 */ /* 0x004fea0003800000 */
.L_x_27:
[----:B------:R2:W-:Y:S01]  /*1f30*/  @!P4 SYNCS.ARRIVE.TRANS64 RZ, [UR41], R2 ;  /* 0x00000002ffffc9a7 */ /* 0x0005e20008000029 */
[----:B------:R-:W-:-:S04]  /*1f40*/  ULOP3.LUT UR5, UR45, 0x2, URZ, 0xfc, !UPT ;  /* 0x000000022d057892 */ /* 0x000fc8000f8efcff */
[----:B------:R-:W-:-:S09]  /*1f50*/  UISETP.NE.AND UP0, UPT, UR5, 0x2, UPT ;  /* 0x000000020500788c */ /* 0x000fd2000bf05270 */
[----:B------:R-:W-:Y:S05]  /*1f60*/  BRA.U UP0, `(.L_x_29) ;  /* 0x0000000100047547 */ /* 0x000fea000b800000 */
[----:B------:R-:W-:Y:S05]  /*1f70*/  BPT.TRAP 0x1 ;  /* 0x000000040000795c */ /* 0x000fea0000300000 */
.L_x_29:
[----:B------:R-:W-:Y:S04]  /*1f80*/  BSSY.RECONVERGENT B0, `(.L_x_30) ;  /* 0x0000003000007945 */ /* 0x000fe80003800200 */
[----:B------:R-:W-:Y:S05]  /*1f90*/  @P3 BRA `(.L_x_31) ;  /* 0x0000000000043947 */ /* 0x000fea0003800000 */
[----:B------:R-:W-:Y:S05]  /*1fa0*/  BPT.TRAP 0x1 ;  /* 0x000000040000795c */ /* 0x000fea0000300000 */
.L_x_31:
[----:B------:R-:W-:Y:S05]  /*1fb0*/  BSYNC.RECONVERGENT B0 ;  /* 0x0000000000007941 */ /* 0x000fea0003800200 */
.L_x_30:
[----:B------:R-:W-:Y:S01]  /*1fc0*/  UIADD3 UR5, UPT, UPT, UR4, 0x1, URZ ;  /* 0x0000000104057890 */ /* 0x000fe2000fffe0ff */
[----:B------:R-:W-:Y:S01]  /*1fd0*/  BSSY.RECONVERGENT B0, `(.L_x_32) ;  /* 0x000002d000007945 */ /* 0x000fe20003800200 */
[----:B------:R-:W-:Y:S02]  /*1fe0*/  ELECT P0, URZ, PT ;  /* 0x0000000000ff782f */ /* 0x000fe40003800000 */
[----:B------:R-:W-:-:S04]  /*1ff0*/  UISETP.NE.AND UP0, UPT, UR5, 0x8, UPT ;  /* 0x000000080500788c */ /* 0x000fc8000bf05270 */
[----:B------:R-:W-:Y:S02]  /*2000*/  USEL UR7, URZ, 0x1, UP0 ;  /* 0x00000001ff077887 */ /* 0x000fe40008000000 */
[----:B------:R-:W-:-:S04]  /*2010*/  USEL UR14, UR5, URZ, UP0 ;  /* 0x000000ff050e7287 */ /* 0x000fc80008000000 */
[----:B------:R-:W-:Y:S01]  /*2020*/  ULEA UR5, UR14, UR6, 0x3 ;  /* 0x000000060e057291 */ /* 0x000fe2000f8e18ff */
[----:B------:R-:W-:-:S04]  /*2030*/  LOP3.LUT R12, R12, UR7, RZ, 0x3c, !PT ;  /* 0x000000070c0c7c12 */ /* 0x000fc8000f8e3cff */
[----:B-1----:R-:W-:-:S04]  /*2040*/  SHF.L.U32 R0, R12, 0x1f, RZ ;  /* 0x0000001f0c007819 */ /* 0x002fc800000006ff */
[----:B------:R1:W3:Y:S01]  /*2050*/  SYNCS.PHASECHK.TRANS64.TRYWAIT P1, [UR5+0x40], R0 ;  /* 0x00004000ff0075a7 */ /* 0x0002e20008021105 */
[----:B------:R-:W-:Y:S05]  /*2060*/  @!P0 BRA `(.L_x_33) ;  /* 0x00000000008c8947 */ /* 0x000fea0003800000 */
[----:B------:R-:W-:Y:S02]  /*2070*/  USHF.L.U32 UR5, UR4, 0x9, URZ ;  /* 0x0000000904057899 */ /* 0x000fe400080006ff */
[----:B------:R-:W-:Y:S02]  /*2080*/  ULEA UR40, UR4, UR53, 0xe ;  /* 0x0000003504287291 */ /* 0x000fe4000f8e70ff */
[----:B------:R-:W-:Y:S02]  /*2090*/  UIADD3 UR22, UP3, UPT, UR30, 0x80, URZ ;  /* 0x000000801e167890 */ /* 0x000fe4000ff7e0ff */
[----:B------:R-:W-:Y:S02]  /*20a0*/  ULEA UR32, UR4, UR52, 0xd ;  /* 0x0000003404207291 */ /* 0x000fe4000f8e68ff */
[----:B------:R-:W-:Y:S02]  /*20b0*/  UIADD3 UR20, UP2, UPT, UR30, 0x180, URZ ;  /* 0x000001801e147890 */ /* 0x000fe4000ff5e0ff */
[----:B------:R-:W-:-:S02]  /*20c0*/  UIADD3 UR18, UP1, UPT, UR30, 0x280, URZ ;  /* 0x000002801e127890 */ /* 0x000fc4000ff3e0ff */
[----:B------:R-:W-:Y:S02]  /*20d0*/  ULOP3.LUT UR24, UR48, UR5, URZ, 0xfc, !UPT ;  /* 0x0000000530187292 */ /* 0x000fe4000f8efcff */
[----:B------:R-:W-:Y:S02]  /*20e0*/  UIADD3 UR16, UP0, UPT, UR30, 0x380, URZ ;  /* 0x000003801e107890 */ /* 0x000fe4000ff1e0ff */
[----:B------:R-:W-:Y:S02]  /*20f0*/  ULOP3.LUT UR8, UR5, UR38, URZ, 0xfc, !UPT ;  /* 0x0000002605087292 */ /* 0x000fe4000f8efcff */
[----:B------:R-:W-:Y:S02]  /*2100*/  USHF.L.U32 UR42, UR28, 0x7, URZ ;  /* 0x000000071c2a7899 */ /* 0x000fe400080006ff */
[----:B------:R-:W-:Y:S02]  /*2110*/  UIADD3.X UR23, UPT, UPT, URZ, UR31, URZ, UP3, !UPT ;  /* 0x0000001fff177290 */ /* 0x000fe40009ffe4ff */
[----:B------:R-:W-:-:S02]  /*2120*/  UIADD3 UR40, UPT, UPT, UR6, 0x3300, UR40 ;  /* 0x0000330006287890 */ /* 0x000fc4000fffe028 */
[----:B------:R-:W-:Y:S02]  /*2130*/  UPRMT UR7, URZ, 0x5410, UR47 ;  /* 0x00005410ff077896 */ /* 0x000fe4000800002f */
[----:B------:R-:W-:Y:S02]  /*2140*/  UIADD3.X UR21, UPT, UPT, URZ, UR31, URZ, UP2, !UPT ;  /* 0x0000001fff157290 */ /* 0x000fe400097fe4ff */
[----:B------:R-:W-:Y:S02]  /*2150*/  UIADD3 UR32, UPT, UPT, UR6, 0x23300, UR32 ;  /* 0x0002330006207890 */ /* 0x000fe4000fffe020 */
[----:B------:R-:W-:Y:S02]  /*2160*/  UPRMT UR5, URZ, 0x5410, UR46 ;  /* 0x00005410ff057896 */ /* 0x000fe4000800002e */
[----:B------:R-:W-:Y:S02]  /*2170*/  UIADD3.X UR19, UPT, UPT, URZ, UR31, URZ, UP1, !UPT ;  /* 0x0000001fff137290 */ /* 0x000fe40008ffe4ff */
[----:B------:R-:W-:-:S02]  /*2180*/  UIADD3 UR24, UPT, UPT, UR6, 0x33300, UR24 ;  /* 0x0003330006187890 */ /* 0x000fc4000fffe018 */
[----:B------:R-:W-:Y:S02]  /*2190*/  UIADD3.X UR17, UPT, UPT, URZ, UR31, URZ, UP0, !UPT ;  /* 0x0000001fff117290 */ /* 0x000fe400087fe4ff */
[----:B------:R-:W-:Y:S01]  /*21a0*/  UIADD3 UR8, UPT, UPT, UR6, 0x34300, UR8 ;  /* 0x0003430006087890 */ /* 0x000fe2000fffe008 */
[----:B------:R-:W-:Y:S01]  /*21b0*/  UMOV UR50, 0x0 ;  /* 0x0000000000327882 */ /* 0x000fe20000000000 */
[----:B------:R-:W-:Y:S01]  /*21c0*/  UMOV UR51, 0x10000000 ;  /* 0x1000000000337882 */ /* 0x000fe20000000000 */
[----:B------:R-:W-:Y:S01]  /*21d0*/  UMOV UR33, UR41 ;  /* 0x0000002900217c82 */ /* 0x000fe20008000000 */
[----:B------:R-:W-:Y:S01]  /*21e0*/  UMOV UR36, UR44 ;  /* 0x0000002c00247c82 */ /* 0x000fe20008000000 */
[----:B------:R-:W-:Y:S01]  /*21f0*/  UMOV UR34, UR42 ;  /* 0x0000002a00227c82 */ /* 0x000fe20008000000 */
[----:B------:R-:W-:Y:S01]  /*2200*/  UMOV UR25, UR41 ;  /* 0x0000002900197c82 */ /* 0x000fe20008000000 */
[----:B------:R-:W-:Y:S01]  /*2210*/  UMOV UR29, UR44 ;  /* 0x0000002c001d7c82 */ /* 0x000fe20008000000 */
[----:B------:R4:W-:Y:S01]  /*2220*/  UTMALDG.3D.MULTICAST [UR40], [UR22], UR7, desc[UR50] ;  /* 0x00003228160073b4 */ /* 0x0009e20008011807 */
[----:B------:R-:W-:Y:S01]  /*2230*/  UMOV UR9, UR41 ;  /* 0x0000002900097c82 */ /* 0x000fe20008000000 */
[----:B------:R-:W-:Y:S01]  /*2240*/  UMOV UR12, UR28 ;  /* 0x0000001c000c7c82 */ /* 0x000fe20008000000 */
[----:B------:R-:W-:Y:S01]  /*2250*/  UMOV UR13, UR44 ;  /* 0x0000002c000d7c82 */ /* 0x000fe20008000000 */
[----:B------:R4:W-:Y:S01]  /*2260*/  UTMALDG.3D.MULTICAST [UR32], [UR20], UR5, desc[UR50] ;  /* 0x00003220140073b4 */ /* 0x0009e20008011805 */
[----:B------:R4:W-:Y:S01]  /*2270*/  UTMALDG.4D.MULTICAST [UR24], [UR18], UR7, desc[UR50] ;  /* 0x00003218120073b4 */ /* 0x0009e20008019807 */
[----:B------:R4:W-:Y:S02]  /*2280*/  UTMALDG.4D.MULTICAST [UR8], [UR16], UR5, desc[UR50] ;  /* 0x00003208100073b4 */ /* 0x0009e40008019805 */
[----:B----4-:R-:W-:Y:S01]  /*2290*/  NOP ;  /* 0x0000000000007918 */ /* 0x010fe20000000000 */
.L_x_33:
[----:B------:R-:W-:Y:S05]  /*22a0*/  BSYNC.RECONVERGENT B0 ;  /* 0x0000000000007941 */ /* 0x000fea0003800200 */
.L_x_32:
[----:B------:R-:W-:Y:S01]  /*22b0*/  UIADD3 UR28, UPT, UPT, UR28, 0x1, URZ ;  /* 0x000000011c1c7890 */ /* 0x000fe2000fffe0ff */
[----:B------:R-:W-:Y:S01]  /*22c0*/  UMOV UR4, UR14 ;  /* 0x0000000e00047c82 */ /* 0x000fe20008000000 */
[----:B------:R-:W-:Y:S02]  /*22d0*/  UMOV UR20, UR37 ;  /* 0x0000002500147c82 */ /* 0x000fe40008000000 */
[----:B------:R-:W-:-:S09]  /*22e0*/  UISETP.NE.AND UP0, UPT, UR28, UR37, UPT ;  /* 0x000000251c00728c */ /* 0x000fd2000bf05270 */
[----:B------:R-:W-:Y:S05]  /*22f0*/  BRA.U UP0, `(.L_x_34) ;  /* 0xfffffff900f47547 */ /* 0x000fea000b83ffff */
.L_x_26:
[----:B------:R-:W-:Y:S01]  /*2300*/  ULEA UR4, UR14, UR6, 0x3 ;  /* 0x000000060e047291 */ /* 0x000fe2000f8e18ff */
[----:B-1----:R-:W-:Y:S01]  /*2310*/  SHF.L.U32 R0, R12, 0x1f, RZ ;  /* 0x0000001f0c007819 */ /* 0x002fe200000006ff */
[----:B------:R-:W-:Y:S01]  /*2320*/  @!P2 SYNCS.ARRIVE.TRANS64.A1T0 RZ, [UR6+0xb8], RZ ;  /* 0x0000b8ffffffa9a7 */ /* 0x000fe20008100006 */
[----:B------:R-:W-:-:S06]  /*2330*/  UISETP.GT.AND UP0, UPT, UR61, UR60, UPT ;  /* 0x0000003c3d00728c */ /* 0x000fcc000bf04270 */
[----:B--23--:R1:W2:Y:S03]  /*2340*/  SYNCS.PHASECHK.TRANS64.TRYWAIT P1, [UR4+0x40], R0 ;  /* 0x00004000ff0075a7 */ /* 0x00c2a60008021104 */
[----:B------:R-:W-:Y:S05]  /*2350*/  BRA.U !UP0, `(.L_x_35) ;  /* 0x0000000508107547 */ /* 0x000fea000b800000 */
[----:B------:R-:W-:Y:S01]  /*2360*/  UIADD3 UR49, UPT, UPT, UR63, UR20, URZ ;  /* 0x000000143f317290 */ /* 0x000fe2000fffe0ff */
[----:B------:R-:W-:-:S11]  /*2370*/  UMOV UR4, UR14 ;  /* 0x0000000e00047c82 */ /* 0x000fd60008000000 */
.L_x_43:
[----:B------:R-:W-:Y:S01]  /*2380*/  ULEA UR41, UR4, UR6, 0x3 ;  /* 0x0000000604297291 */ /* 0x000fe2000f8e18ff */
[----:B--2---:R-:W-:Y:S01]  /*2390*/  @!P4 MOV R2, 0x6400 ;  /* 0x000064000002c802 */ /* 0x004fe20000000f00 */
[----:B--23--:R-:W-:Y:S10]  /*23a0*/  @P1 BRA `(.L_x_36) ;  /* 0x00000000000c1947 */ /* 0x00cff40003800000 */
[----:B------:R-:W-:-:S04]  /*23b0*/  SHF.L.U32 R3, R12, 0x1f, RZ ;  /* 0x0000001f0c037819 */ /* 0x000fc800000006ff */
[----:B------:R-:W2:Y:S02]  /*23c0*/  SYNCS.PHASECHK.TRANS64.TRYWAIT P0, [UR41+0x40], R3 ;  /* 0x00004003ff0075a7 */ /* 0x000ea40008001129 */
[----:B--2---:R-:W-:Y:S05]  /*23d0*/  @!P0 BRA `(.L_x_37) ;  /* 0x00000094003c8947 */ /* 0x004fea0003800000 */
.L_x_36:
[----:B------:R2:W-:Y:S01]  /*23e0*/  @!P4 SYNCS.ARRIVE.TRANS64 RZ, [UR41], R2 ;  /* 0x00000002ffffc9a7 */ /* 0x0005e20008000029 */
[----:B------:R-:W-:-:S04]  /*23f0*/  ULOP3.LUT UR5, UR45, 0x2, URZ, 0xfc, !UPT ;  /* 0x000000022d057892 */ /* 0x000fc8000f8efcff */
[----:B------:R-:W-:-:S09]  /*2400*/  UISETP.NE.AND UP0, UPT, UR5, 0x2, UPT ;  /* 0x000000020500788c */ /* 0x000fd2000bf05270 */
[----:B------:R-:W-:Y:S05]  /*2410*/  BRA.U UP0, `(.L_x_38) ;  /* 0x0000000100047547 */ /* 0x000fea000b800000 */
[----:B------:R-:W-:Y:S05]  /*2420*/  BPT.TRAP 0x1 ;  /* 0x000000040000795c */ /* 0x000fea0000300000 */
.L_x_38:
[----:B------:R-:W-:Y:S04]  /*2430*/  BSSY.RECONVERGENT B0, `(.L_x_39) ;  /* 0x0000003000007945 */ /* 0x000fe80003800200 */
[----:B------:R-:W-:Y:S05]  /*2440*/  @P3 BRA `(.L_x_40) ;  /* 0x0000000000043947 */ /* 0x000fea0003800000 */
[----:B------:R-:W-:Y:S05]  /*2450*/  BPT.TRAP 0x1 ;  /* 0x000000040000795c */ /* 0x000fea0000300000 */
.L_x_40:
[----:B------:R-:W-:Y:S05]  /*2460*/  BSYNC.RECONVERGENT B0 ;  /* 0x0000000000007941 */ /* 0x000fea0003800200 */
.L_x_39:
        /* <DEDUP_REMOVED lines=12> */
[----:B------:R-:W-:Y:S02]  /*2530*/  UIADD3 UR22, UP3, UPT, UR30, 0x80, URZ ;  /* 0x000000801e167890 */ /* 0x000fe4000ff7e0ff */
[----:B------:R-:W-:Y:S02]  /*2540*/  UIADD3 UR12, UP2, UPT, UR30, 0x180, URZ ;  /* 0x000001801e0c7890 */ /* 0x000fe4000ff5e0ff */
[----:B------:R-:W-:Y:S02]  /*2550*/  UIADD3 UR28, UP1, UPT, UR30, 0x280, URZ ;  /* 0x000002801e1c7890 */ /* 0x000fe4000ff3e0ff */
[----:B------:R-:W-:Y:S02]  /*2560*/  ULOP3.LUT UR16, UR48, UR5, URZ, 0xfc, !UPT ;  /* 0x0000000530107292 */ /* 0x000fe4000f8efcff */
[----:B------:R-:W-:-:S02]  /*2570*/  UIADD3 UR24, UP0, UPT, UR30, 0x380, URZ ;  /* 0x000003801e187890 */ /* 0x000fc4000ff1e0ff */
[----:B------:R-:W-:Y:S02]  /*2580*/  USHF.L.U32 UR42, UR20, 0x7, URZ ;  /* 0x00000007142a7899 */ /* 0x000fe400080006ff */
[----:B------:R-:W-:Y:S02]  /*2590*/  ULEA UR40, UR4, UR55, 0xe ;  /* 0x0000003704287291 */ /* 0x000fe4000f8e70ff */
[----:B------:R-:W-:Y:S02]  /*25a0*/  UIADD3.X UR23, UPT, UPT, URZ, UR31, URZ, UP3, !UPT ;  /* 0x0000001fff177290 */ /* 0x000fe40009ffe4ff */
[----:B------:R-:W-:Y:S02]  /*25b0*/  UPRMT UR15, URZ, 0x5410, UR47 ;  /* 0x00005410ff0f7896 */ /* 0x000fe4000800002f */
[----:B------:R-:W-:Y:S02]  /*25c0*/  ULOP3.LUT UR8, UR5, UR38, URZ, 0xfc, !UPT ;  /* 0x0000002605087292 */ /* 0x000fe4000f8efcff */
[----:B------:R-:W-:-:S02]  /*25d0*/  ULEA UR32, UR4, UR54, 0xd ;  /* 0x0000003604207291 */ /* 0x000fc4000f8e68ff */
[----:B------:R-:W-:Y:S02]  /*25e0*/  UIADD3.X UR13, UPT, UPT, URZ, UR31, URZ, UP2, !UPT ;  /* 0x0000001fff0d7290 */ /* 0x000fe400097fe4ff */
[----:B------:R-:W-:Y:S02]  /*25f0*/  UPRMT UR7, URZ, 0x5410, UR46 ;  /* 0x00005410ff077896 */ /* 0x000fe4000800002e */
[----:B------:R-:W-:Y:S02]  /*2600*/  UIADD3.X UR29, UPT, UPT, URZ, UR31, URZ, UP1, !UPT ;  /* 0x0000001fff1d7290 */ /* 0x000fe40008ffe4ff */
[----:B------:R-:W-:Y:S02]  /*2610*/  UIADD3 UR16, UPT, UPT, UR6, 0x33300, UR16 ;  /* 0x0003330006107890 */ /* 0x000fe4000fffe010 */
[----:B------:R-:W-:Y:S02]  /*2620*/  UIADD3 UR8, UPT, UPT, UR6, 0x34300, UR8 ;  /* 0x0003430006087890 */ /* 0x000fe4000fffe008 */
[----:B------:R-:W-:Y:S01]  /*2630*/  UIADD3.X UR25, UPT, UPT, URZ, UR31, URZ, UP0, !UPT ;  /* 0x0000001fff197290 */ /* 0x000fe200087fe4ff */
[----:B------:R-:W-:Y:S01]  /*2640*/  UMOV UR50, 0x0 ;  /* 0x0000000000327882 */ /* 0x000fe20000000000 */
[----:B------:R-:W-:Y:S01]  /*2650*/  UMOV UR51, 0x10000000 ;  /* 0x1000000000337882 */ /* 0x000fe20000000000 */
[----:B------:R-:W-:Y:S01]  /*2660*/  UMOV UR33, UR41 ;  /* 0x0000002900217c82 */ /* 0x000fe20008000000 */
[----:B------:R-:W-:Y:S01]  /*2670*/  UMOV UR36, UR44 ;  /* 0x0000002c00247c82 */ /* 0x000fe20008000000 */
[----:B------:R-:W-:Y:S01]  /*2680*/  UMOV UR34, UR42 ;  /* 0x0000002a00227c82 */ /* 0x000fe20008000000 */
[----:B------:R-:W-:Y:S01]  /*2690*/  UTMALDG.3D.MULTICAST [UR40], [UR22], UR15, desc[UR50] ;  /* 0x00003228160073b4 */ /* 0x000fe2000801180f */
[----:B------:R-:W-:Y:S01]  /*26a0*/  UMOV UR17, UR41 ;  /* 0x0000002900117c82 */ /* 0x000fe20008000000 */
[----:B------:R-:W-:Y:S01]  /*26b0*/  UMOV UR18, UR26 ;  /* 0x0000001a00127c82 */ /* 0x000fe20008000000 */
[----:B------:R-:W-:Y:S01]  /*26c0*/  UMOV UR19, UR27 ;  /* 0x0000001b00137c82 */ /* 0x000fe20008000000 */
[----:B------:R-:W-:Y:S01]  /*26d0*/  UMOV UR21, UR44 ;  /* 0x0000002c00157c82 */ /* 0x000fe20008000000 */
[----:B------:R-:W-:Y:S01]  /*26e0*/  UMOV UR9, UR41 ;  /* 0x0000002900097c82 */ /* 0x000fe20008000000 */
[----:B------:R4:W-:Y:S01]  /*26f0*/  UTMALDG.3D.MULTICAST [UR32], [UR12], UR7, desc[UR50] ;  /* 0x000032200c0073b4 */ /* 0x0009e20008011807 */
[----:B------:R1:W-:Y:S01]  /*2700*/  UTMALDG.4D.MULTICAST [UR16], [UR28], UR15, desc[UR50] ;  /* 0x000032101c0073b4 */ /* 0x0003e2000801980f */
[----:B----4-:R-:W-:Y:S01]  /*2710*/  UMOV UR12, UR20 ;  /* 0x00000014000c7c82 */ /* 0x010fe20008000000 */
[----:B------:R-:W-:-:S02]  /*2720*/  UMOV UR13, UR44 ;  /* 0x0000002c000d7c82 */ /* 0x000fc40008000000 */
[----:B------:R1:W-:Y:S02]  /*2730*/  UTMALDG.4D.MULTICAST [UR8], [UR24], UR7, desc[UR50] ;  /* 0x00003208180073b4 */ /* 0x0003e40008019807 */
[----:B-1----:R-:W-:Y:S01]  /*2740*/  NOP ;  /* 0x0000000000007918 */ /* 0x002fe20000000000 */
.L_x_42:
[----:B------:R-:W-:Y:S05]  /*2750*/  BSYNC.RECONVERGENT B0 ;  /* 0x0000000000007941 */ /* 0x000fea0003800200 */
.L_x_41:
[----:B------:R-:W-:Y:S01]  /*2760*/  UIADD3 UR20, UPT, UPT, UR20, 0x1, URZ ;  /* 0x0000000114147890 */ /* 0x000fe2000fffe0ff */
[----:B------:R-:W-:-:S03]  /*2770*/  UMOV UR4, UR14 ;  /* 0x0000000e00047c82 */ /* 0x000fc60008000000 */
[----:B------:R-:W-:-:S09]  /*2780*/  UISETP.NE.AND UP0, UPT, UR20, UR49, UPT ;  /* 0x000000311400728c */ /* 0x000fd2000bf05270 */
[----:B------:R-:W-:Y:S05]  /*2790*/  BRA.U UP0, `(.L_x_43) ;  /* 0xfffffff900f87547 */ /* 0x000fea000b83ffff */
.L_x_35:
[C---:B------:R-:W-:Y:S01]  /*27a0*/  LEA R3, R11.reuse, UR6, 0x3 ;  /* 0x000000060b037c11 */ /* 0x040fe2000f8e18ff */
[----:B------:R-:W-:Y:S01]  /*27b0*/  NOP ;  /* 0x0000000000007918 */ /* 0x000fe20000000000 */
[----:B-1----:R-:W-:Y:S02]  /*27c0*/  SHF.L.U32 R0, R10, 0x1f, RZ ;  /* 0x0000001f0a007819 */ /* 0x002fe400000006ff */
[----:B------:R-:W-:Y:S02]  /*27d0*/  LEA R4, R11, UR6, 0x4 ;  /* 0x000000060b047c11 */ /* 0x000fe4000f8e20ff */
[----:B------:R-:W1:Y:S02]  /*27e0*/  SYNCS.PHASECHK.TRANS64.TRYWAIT P0, [R3+URZ+0xc0], R0 ;  /* 0x0000c000030075a7 */ /* 0x000e6400080011ff */
[----:B-1----:R-:W-:Y:S05]  /*27f0*/  @!P0 BRA `(.L_x_44) ;  /* 0x00000090004c8947 */ /* 0x002fea0003800000 */
.L_x_164:
[----:B------:R-:W4:Y:S01]  /*2800*/  LDS.128 R4, [R4+0x130] ;  /* 0x0001300004047984 */ /* 0x000f220000000c00 */
[----:B------:R-:W-:Y:S01]  /*2810*/  UISETP.GE.AND UP0, UPT, UR39, 0x1, UPT ;  /* 0x000000012700788c */ /* 0x000fe2000bf06270 */
[----:B------:R-:W-:Y:S01]  /*2820*/  @!PT LDS RZ, [RZ] ;  /* 0x00000000fffff984 */ /* 0x000fe20000000800 */
[----:B------:R-:W-:Y:S01]  /*2830*/  @!PT LDS RZ, [RZ] ;  /* 0x00000000fffff984 */ /* 0x000fe20000000800 */
[----:B------:R-:W-:Y:S01]  /*2840*/  @!PT LDS RZ, [RZ] ;  /* 0x00000000fffff984 */ /* 0x000fe20000000800 */
[----:B------:R-:W-:Y:S01]  /*2850*/  @!PT LDS RZ, [RZ] ;  /* 0x00000000fffff984 */ /* 0x000fe20000000800 */
[----:B------:R1:W-:Y:S06]  /*2860*/  MEMBAR.ALL.CTA ;  /* 0x0000000000007992 */ /* 0x0003ec0000008000 */
[----:B-1----:R-:W1:Y:S01]  /*2870*/  FENCE.VIEW.ASYNC.S ;  /* 0x00000000000073c6 */ /* 0x002e620000000000 */
[----:B----4-:R-:W-:-:S13]  /*2880*/  LOP3.LUT P0, RZ, R6, 0x1, RZ, 0xc0, !PT ;  /* 0x0000000106ff7812 */ /* 0x010fda000780c0ff */
[----:B-1----:R-:W-:Y:S01]  /*2890*/  VOTEU.ANY UP1, P0 ;  /* 0x0000000000ff7886 */ /* 0x002fe20000020100 */
[----:B------:R-:W-:-:S13]  /*28a0*/  PLOP3.LUT P0, PT, PT, PT, UP1, 0x80, 0x8 ;  /* 0x000000000008781c */ /* 0x000fda0003f0f018 */
[----:B------:R-:W-:Y:S02]  /*28b0*/  @P0 LOP3.LUT R0, R5, 0xffff, RZ, 0xc0, !PT ;  /* 0x0000ffff05000812 */ /* 0x000fe400078ec0ff */
[----:B--2---:R-:W-:Y:S02]  /*28c0*/  @P0 MOV R2, R4 ;  /* 0x0000000400020202 */ /* 0x004fe40000000f00 */
[----:B------:R-:W-:Y:S01]  /*28d0*/  @P0 R2UR UR5, R0 ;  /* 0x00000000000502ca */ /* 0x000fe200000e0000 */
[----:B------:R-:W-:Y:S01]  /*28e0*/  VIADD R0, R3, 0xd0 ;  /* 0x000000d003007836 */ /* 0x000fe20000000000 */
[----:B------:R-:W-:Y:S02]  /*28f0*/  @P0 SHF.R.U32.HI R4, RZ, 0x10, R5 ;  /* 0x00000010ff040819 */ /* 0x000fe40000011605 */
[----:B------:R-:W-:Y:S02]  /*2900*/  @P0 R2UR UR7, R2 ;  /* 0x00000000020702ca */ /* 0x000fe400000e0000 */
[----:B------:R-:W-:-:S02]  /*2910*/  PRMT R0, RZ, 0x654, R0 ;  /* 0x00000654ff007816 */ /* 0x000fc40000000000 */
[----:B------:R-:W-:Y:S02]  /*2920*/  @P0 R2UR UR4, R4 ;  /* 0x00000000040402ca */ /* 0x000fe400000e0000 */
[----:B------:R1:W-:Y:S03]  /*2930*/  SYNCS.ARRIVE.TRANS64.RED.A1T0 RZ, [R0+URZ], RZ ;  /* 0x000000ff00ff79a7 */ /* 0x0003e600081004ff */
[----:B------:R-:W-:-:S04]  /*2940*/  @UP1 UMOV UR56, UR5 ;  /* 0x0000000500381c82 */ /* 0x000fc80008000000 */
[----:B------:R-:W-:-:S04]  /*2950*/  @UP1 UMOV UR57, UR7 ;  /* 0x0000000700391c82 */ /* 0x000fc80008000000 */
[----:B------:R-:W-:Y:S01]  /*2960*/  @UP1 UMOV UR44, UR4 ;  /* 0x00000004002c1c82 */ /* 0x000fe20008000000 */
[----:B------:R-:W-:Y:S05]  /*2970*/  BRA.U !UP0, `(.L_x_45) ;  /* 0x0000000108d47547 */ /* 0x000fea000b800000 */
[----:B------:R-:W2:Y:S01]  /*2980*/  LDCU.128 UR16, c[0x0][0xf10] ;  /* 0x0001e200ff1077ac */ /* 0x000ea20008000c00 */
[----:B------:R-:W4:Y:S01]  /*2990*/  LDCU UR11, c[0x0][0xf20] ;  /* 0x0001e400ff0b77ac */ /* 0x000f220008000800 */
[----:B------:R-:W3:Y:S01]  /*29a0*/  LDCU UR24, c[0x0][0xf0c] ;  /* 0x0001e180ff1877ac */ /* 0x000ee20008000800 */
[----:B------:R-:W1:Y:S01]  /*29b0*/  LDCU.64 UR8, c[0x0][0xf28] ;  /* 0x0001e500ff0877ac */ /* 0x000e620008000a00 */
[----:B------:R-:W-:Y:S02]  /*29c0*/  UISETP.NE.AND UP3, UPT, UR39, 0x1, UPT ;  /* 0x000000012700788c */ /* 0x000fe4000bf65270 */
[----:B--2---:R-:W-:Y:S02]  /*29d0*/  UIMAD.WIDE.U32 UR12, UR58, UR19, URZ ;  /* 0x000000133a0c72a5 */ /* 0x004fe4000f8e00ff */
[----:B------:R-:W-:Y:S02]  /*29e0*/  UIMAD.WIDE.U32 UR4, UR59, UR16, URZ ;  /* 0x000000103b0472a5 */ /* 0x000fe4000f8e00ff */
[----:B------:R-:W-:-:S02]  /*29f0*/  UISETP.NE.AND UP0, UPT, UR18, 0x1, UPT ;  /* 0x000000011200788c */ /* 0x000fc4000bf05270 */
[----:B------:R-:W-:Y:S01]  /*2a00*/  UIMAD.WIDE.U32 UR22, UR56, UR19, URZ ;  /* 0x00000013381672a5 */ /* 0x000fe2000f8e00ff */
[----:B------:R-:W-:Y:S02]  /*2a10*/  UMOV UR12, UR13 ;  /* 0x0000000d000c7c82 */ /* 0x000fe40008000000 */
[----:B------:R-:W-:Y:S01]  /*2a20*/  UMOV UR4, UR5 ;  /* 0x0000000500047c82 */ /* 0x000fe20008000000 */
[----:B----4-:R-:W-:Y:S02]  /*2a30*/  USHF.R.U32.HI UR12, URZ, UR11, UR12 ;  /* 0x0000000bff0c7299 */ /* 0x010fe4000801160c */
[----:B---3--:R-:W-:Y:S02]  /*2a40*/  UISETP.NE.AND UP2, UPT, UR24, 0x1, UPT ;  /* 0x000000011800788c */ /* 0x008fe4000bf45270 */
[----:B------:R-:W-:Y:S02]  /*2a50*/  USHF.R.U32.HI UR4, URZ, UR17, UR4 ;  /* 0x00000011ff047299 */ /* 0x000fe40008011604 */
[----:B------:R-:W-:-:S02]  /*2a60*/  USEL UR5, UR58, UR12, !UP0 ;  /* 0x0000000c3a057287 */ /* 0x000fc4000c000000 */
[----:B------:R-:W-:Y:S02]  /*2a70*/  USEL UR7, UR59, UR4, !UP2 ;  /* 0x000000043b077287 */ /* 0x000fe4000d000000 */
[----:B-1----:R-:W-:Y:S01]  /*2a80*/  UIMAD.WIDE.U32 UR12, UR5, UR8, URZ ;  /* 0x00000008050c72a5 */ /* 0x002fe2000f8e00ff */
[----:B------:R-:W-:Y:S01]  /*2a90*/  UMOV UR4, UR23 ;  /* 0x0000001700047c82 */ /* 0x000fe20008000000 */
[----:B------:R-:W-:Y:S02]  /*2aa0*/  UIMAD.WIDE.U32 UR20, UR57, UR16, URZ ;  /* 0x00000010391472a5 */ /* 0x000fe4000f8e00ff */
[----:B------:R-:W-:-:S03]  /*2ab0*/  UIMAD.WIDE.U32 UR22, UR7, UR8, URZ ;  /* 0x00000008071672a5 */ /* 0x000fc6000f8e00ff */
[----:B------:R-:W-:Y:S01]  /*2ac0*/  UMOV UR12, UR13 ;  /* 0x0000000d000c7c82 */ /* 0x000fe20008000000 */
[----:B------:R-:W-:Y:S02]  /*2ad0*/  USHF.R.U32.HI UR4, URZ, UR11, UR4 ;  /* 0x0000000bff047299 */ /* 0x000fe40008011604 */
[----:B------:R-:W-:Y:S01]  /*2ae0*/  @UP3 USHF.R.U32.HI UR5, URZ, UR9, UR12 ;  /* 0x00000009ff053299 */ /* 0x000fe2000801160c */
[----:B------:R-:W-:Y:S01]  /*2af0*/  UMOV UR20, UR21 ;  /* 0x0000001500147c82 */ /* 0x000fe20008000000 */
[----:B------:R-:W-:Y:S01]  /*2b00*/  UMOV UR22, UR23 ;  /* 0x0000001700167c82 */ /* 0x000fe20008000000 */
[----:B------:R-:W-:Y:S02]  /*2b10*/  USHF.R.U32.HI UR17, URZ, UR17, UR20 ;  /* 0x00000011ff117299 */ /* 0x000fe40008011614 */
[----:B------:R-:W-:Y:S02]  /*2b20*/  USEL UR4, UR56, UR4, !UP0 ;  /* 0x0000000438047287 */ /* 0x000fe4000c000000 */
[----:B------:R-:W-:-:S02]  /*2b30*/  @UP3 USHF.R.U32.HI UR7, URZ, UR9, UR22 ;  /* 0x00000009ff073299 */ /* 0x000fc40008011616 */
[----:B------:R-:W-:Y:S02]  /*2b40*/  UIMAD UR11, UR39, UR5, URZ ;  /* 0x00000005270b72a4 */ /* 0x000fe4000f8e02ff */
[----:B------:R-:W-:Y:S02]  /*2b50*/  USEL UR5, UR57, UR17, !UP2 ;  /* 0x0000001139057287 */ /* 0x000fe4000d000000 */
[----:B------:R-:W-:Y:S02]  /*2b60*/  UIMAD UR12, UR39, UR7, URZ ;  /* 0x00000007270c72a4 */ /* 0x000fe4000f8e02ff */
[----:B------:R-:W-:Y:S02]  /*2b70*/  UISETP.GE.AND UP0, UPT, UR4, UR11, UPT ;  /* 0x0000000b0400728c */ /* 0x000fe4000bf06270 */
[----:B------:R-:W-:Y:S02]  /*2b80*/  UIMAD.WIDE.U32 UR16, UR4, UR8, URZ ;  /* 0x00000008041072a5 */ /* 0x000fe4000f8e00ff */
[----:B------:R-:W-:-:S02]  /*2b90*/  UISETP.GE.OR UP0, UPT, UR5, UR12, UP0 ;  /* 0x0000000c0500728c */ /* 0x000fc40008706670 */
        /* <DEDUP_REMOVED lines=19> */
.L_x_45:
[----:B------:R-:W2:Y:S02]  /*2cd0*/  LDCU UR4, c[0x0][0xf30] ;  /* 0x0001e600ff0477ac */ /* 0x000ea40008000800 */
[----:B--2---:R-:W-:-:S09]  /*2ce0*/  UISETP.NE.AND UP0, UPT, UR4, 0x1, UPT ;  /* 0x000000010400788c */ /* 0x004fd2000bf05270 */
[----:B------:R-:W-:Y:S05]  /*2cf0*/  BRA.U UP0, `(.L_x_46) ;  /* 0x0000000100447547 */ /* 0x000fea000b800000 */
[----:B------:R-:W2:Y:S01]  /*2d00*/  LDCU.128 UR16, c[0x0][0xf10] ;  /* 0x0001e200ff1077ac */ /* 0x000ea20008000c00 */
[----:B------:R-:W4:Y:S01]  /*2d10*/  LDCU UR11, c[0x0][0xf0c] ;  /* 0x0001e180ff0b77ac */ /* 0x000f220008000800 */
[----:B------:R-:W1:Y:S01]  /*2d20*/  LDCU UR7, c[0x0][0xf20] ;  /* 0x0001e400ff0777ac */ /* 0x000e620008000800 */
[----:B--2---:R-:W-:Y:S02]  /*2d30*/  UIMAD.WIDE.U32 UR8, UR57, UR16, URZ ;  /* 0x00000010390872a5 */ /* 0x004fe4000f8e00ff */
[----:B------:R-:W-:Y:S02]  /*2d40*/  UIMAD.WIDE.U32 UR4, UR56, UR19, URZ ;  /* 0x00000013380472a5 */ /* 0x000fe4000f8e00ff */
[----:B----4-:R-:W-:Y:S02]  /*2d50*/  UISETP.NE.AND UP2, UPT, UR11, 0x1, UPT ;  /* 0x000000010b00788c */ /* 0x010fe4000bf45270 */
[----:B------:R-:W-:Y:S01]  /*2d60*/  UISETP.NE.AND UP0, UPT, UR18, 0x1, UPT ;  /* 0x000000011200788c */ /* 0x000fe2000bf05270 */
[----:B------:R-:W-:-:S02]  /*2d70*/  UMOV UR8, UR9 ;  /* 0x0000000900087c82 */ /* 0x000fc40008000000 */
[----:B------:R-:W-:Y:S01]  /*2d80*/  UMOV UR4, UR5 ;  /* 0x0000000500047c82 */ /* 0x000fe20008000000 */
[----:B------:R-:W-:Y:S02]  /*2d90*/  USHF.R.U32.HI UR17, URZ, UR17, UR8 ;  /* 0x00000011ff117299 */ /* 0x000fe40008011608 */
[----:B-1----:R-:W-:Y:S02]  /*2da0*/  USHF.R.U32.HI UR4, URZ, UR7, UR4 ;  /* 0x00000007ff047299 */ /* 0x002fe40008011604 */
[----:B------:R-:W-:Y:S02]  /*2db0*/  USEL UR5, UR57, UR17, !UP2 ;  /* 0x0000001139057287 */ /* 0x000fe4000d000000 */
[----:B------:R-:W-:-:S04]  /*2dc0*/  USEL UR4, UR56, UR4, !UP0 ;  /* 0x0000000438047287 */ /* 0x000fc8000c000000 */
[----:B------:R-:W-:Y:S02]  /*2dd0*/  UIADD3 UR7, UPT, UPT, UR5, -UR4, URZ ;  /* 0x8000000405077290 */ /* 0x000fe4000fffe0ff */
[----:B------:R-:W-:Y:S02]  /*2de0*/  UIADD3 UR4, UPT, UPT, -UR5, UR4, URZ ;  /* 0x0000000405047290 */ /* 0x000fe4000fffe1ff */
[----:B------:R-:W-:Y:S02]  /*2df0*/  UIMAD UR56, UR7, UR18, UR56 ;  /* 0x00000012073872a4 */ /* 0x000fe4000f8e0238 */
[----:B------:R-:W-:-:S12]  /*2e00*/  UIMAD UR57, UR4, UR11, UR57 ;  /* 0x0000000b043972a4 */ /* 0x000fd8000f8e0239 */
.L_x_46:
[----:B------:R-:W-:Y:S01]  /*2e10*/  VIADD R11, R11, 0x1 ;  /* 0x000000010b0b7836 */ /* 0x000fe20000000000 */
[----:B------:R-:W-:Y:S02]  /*2e20*/  R2UR UR5, R93 ;  /* 0x000000005d0572ca */ /* 0x000fe400000e0000 */
[----:B------:R-:W-:Y:S02]  /*2e30*/  R2UR UR4, R94 ;  /* 0x000000005e0472ca */ /* 0x000fe400000e0000 */
[C---:B------:R-:W-:Y:S02]  /*2e40*/  ISETP.NE.AND P0, PT, R11.reuse, 0x2, PT ;  /* 0x000000020b00780c */ /* 0x040fe40003f05270 */
[----:B------:R-:W-:Y:S02]  /*2e50*/  PLOP3.LUT P2, PT, PT, PT, PT, 0x80, 0x8 ;  /* 0x000000000008781c */ /* 0x000fe40003f4f070 */
[----:B-1----:R-:W-:Y:S02]  /*2e60*/  SEL R0, RZ, 0x1, P0 ;  /* 0x00000001ff007807 */ /* 0x002fe40000000000 */
[----:B------:R-:W-:-:S02]  /*2e70*/  SEL R11, R11, RZ, P0 ;  /* 0x000000ff0b0b7207 */ /* 0x000fc40000000000 */
[----:B------:R-:W-:Y:S01]  /*2e80*/  LOP3.LUT R10, R10, R0, RZ, 0x3c, !PT ;  /* 0x000000000a0a7212 */ /* 0x000fe200078e3cff */
[----:B------:R-:W-:Y:S02]  /*2e90*/  UIADD3 UR20, UPT, UPT, UR56, UR5, URZ ;  /* 0x0000000538147290 */ /* 0x000fe4000fffe0ff */
[----:B------:R-:W-:Y:S01]  /*2ea0*/  UIADD3 UR27, UPT, UPT, UR57, UR4, URZ ;  /* 0x00000004391b7290 */ /* 0x000fe2000fffe0ff */
[----:B------:R-:W-:Y:S11]  /*2eb0*/  BRA.U UP1, `(.L_x_47) ;  /* 0xffffffed019c7547 */ /* 0x000ff6000b83ffff */
[----:B------:R-:W-:Y:S01]  /*2ec0*/  UIADD3 UR7, UPT, UPT, UR6, 0x40, URZ ;  /* 0x0000004006077890 */ /* 0x000fe2000fffe0ff */
[----:B------:R-:W-:-:S03]  /*2ed0*/  SHF.L.U32 R2, R12, 0x1f, RZ ;  /* 0x0000001f0c027819 */ /* 0x000fc600000006ff */
[----:B------:R-:W-:-:S09]  /*2ee0*/  ULEA UR4, UR14, UR7, 0x3 ;  /* 0x000000070e047291 */ /* 0x000fd2000f8e18ff */
[----:B------:R-:W1:Y:S02]  /*2ef0*/  SYNCS.PHASECHK.TRANS64.TRYWAIT P0, [UR4], R2 ;  /* 0x00000002ff0075a7 */ /* 0x000e640008001104 */
[----:B-1----:R-:W-:Y:S05]  /*2f00*/  @!P0 BRA `(.L_x_48) ;  /* 0x00000088009c8947 */ /* 0x002fea0003800000 */
.L_x_166:
[----:B------:R-:W-:-:S04]  /*2f10*/  UIADD3 UR4, UPT, UPT, UR14, 0x1, URZ ;  /* 0x000000010e047890 */ /* 0x000fc8000fffe0ff */
[----:B------:R-:W-:-:S04]  /*2f20*/  UISETP.NE.AND UP0, UPT, UR4, 0x8, UPT ;  /* 0x000000080400788c */ /* 0x000fc8000bf05270 */
[----:B------:R-:W-:Y:S02]  /*2f30*/  USEL UR6, URZ, 0x1, UP0 ;  /* 0x00000001ff067887 */ /* 0x000fe40008000000 */
[----:B------:R-:W-:-:S04]  /*2f40*/  USEL UR4, UR4, URZ, UP0 ;  /* 0x000000ff04047287 */ /* 0x000fc80008000000 */
[----:B------:R-:W-:Y:S01]  /*2f50*/  ULEA UR5, UR4, UR7, 0x3 ;  /* 0x0000000704057291 */ /* 0x000fe2000f8e18ff */
[----:B-1----:R-:W-:-:S04]  /*2f60*/  LOP3.LUT R2, R12, UR6, RZ, 0x3c, !PT ;  /* 0x000000060c027c12 */ /* 0x002fc8000f8e3cff */
[----:B------:R-:W-:-:S04]  /*2f70*/  SHF.L.U32 R3, R2, 0x1f, RZ ;  /* 0x0000001f02037819 */ /* 0x000fc800000006ff */
[----:B------:R-:W1:Y:S02]  /*2f80*/  SYNCS.PHASECHK.TRANS64.TRYWAIT P0, [UR5], R3 ;  /* 0x00000003ff0075a7 */ /* 0x000e640008001105 */
[----:B-1----:R-:W-:Y:S05]  /*2f90*/  @!P0 BRA `(.L_x_49) ;  /* 0x0000008800908947 */ /* 0x002fea0003800000 */
.L_x_168:
[----:B------:R-:W-:-:S04]  /*2fa0*/  UIADD3 UR4, UPT, UPT, UR4, 0x1, URZ ;  /* 0x0000000104047890 */ /* 0x000fc8000fffe0ff */
[----:B------:R-:W-:-:S04]  /*2fb0*/  UISETP.NE.AND UP0, UPT, UR4, 0x8, UPT ;  /* 0x000000080400788c */ /* 0x000fc8000bf05270 */
[----:B------:R-:W-:Y:S02]  /*2fc0*/  USEL UR6, URZ, 0x1, UP0 ;  /* 0x00000001ff067887 */ /* 0x000fe40008000000 */
[----:B------:R-:W-:-:S04]  /*2fd0*/  USEL UR4, UR4, URZ, UP0 ;  /* 0x000000ff04047287 */ /* 0x000fc80008000000 */
[----:B------:R-:W-:Y:S01]  /*2fe0*/  ULEA UR5, UR4, UR7, 0x3 ;  /* 0x0000000704057291 */ /* 0x000fe2000f8e18ff */
[----:B------:R-:W-:-:S04]  /*2ff0*/  LOP3.LUT R2, R2, UR6, RZ, 0x3c, !PT ;  /* 0x0000000602027c12 */ /* 0x000fc8000f8e3cff */
[----:B-1----:R-:W-:-:S04]  /*3000*/  SHF.L.U32 R3, R2, 0x1f, RZ ;  /* 0x0000001f02037819 */ /* 0x002fc800000006ff */
[----:B------:R-:W1:Y:S02]  /*3010*/  SYNCS.PHASECHK.TRANS64.TRYWAIT P0, [UR5], R3 ;  /* 0x00000003ff0075a7 */ /* 0x000e640008001105 */
[----:B-1----:R-:W-:Y:S05]  /*3020*/  @!P0 BRA `(.L_x_50) ;  /* 0x0000008800848947 */ /* 0x002fea0003800000 */
.L_x_170:
        /* <DEDUP_REMOVED lines=9> */
.L_x_172:
        /* <DEDUP_REMOVED lines=9> */
.L_x_174:
        /* <DEDUP_REMOVED lines=9> */
.L_x_176:
        /* <DEDUP_REMOVED lines=9> */
.L_x_178:
[----:B------:R-:W-:-:S04]  /*3270*/  UIADD3 UR4, UPT, UPT, UR4, 0x1, URZ ;  /* 0x0000000104047890 */ /* 0x000fc8000fffe0ff */
[----:B------:R-:W-:-:S04]  /*3280*/  UISETP.NE.AND UP0, UPT, UR4, 0x8, UPT ;  /* 0x000000080400788c */ /* 0x000fc8000bf05270 */
[----:B------:R-:W-:Y:S02]  /*3290*/  USEL UR5, URZ, 0x1, UP0 ;  /* 0x00000001ff057887 */ /* 0x000fe40008000000 */
[----:B------:R-:W-:-:S04]  /*32a0*/  USEL UR4, UR4, URZ, UP0 ;  /* 0x000000ff04047287 */ /* 0x000fc80008000000 */
[----:B------:R-:W-:Y:S01]  /*32b0*/  ULEA UR4, UR4, UR7, 0x3 ;  /* 0x0000000704047291 */ /* 0x000fe2000f8e18ff */
[----:B------:R-:W-:-:S04]  /*32c0*/  LOP3.LUT R2, R2, UR5, RZ, 0x3c, !PT ;  /* 0x0000000502027c12 */ /* 0x000fc8000f8e3cff */
[----:B------:R-:W-:Y:S01]  /*32d0*/  SHF.L.U32 R2, R2, 0x1f, RZ ;  /* 0x0000001f02027819 */ /* 0x000fe200000006ff */
[----:B-1----:R-:W-:-:S07]  /*32e0*/  IMAD.U32 R0, RZ, RZ, UR4 ;  /* 0x00000004ff007e24 */ /* 0x002fce000f8e00ff */
.L_x_55:
[----:B-1----:R1:W2:Y:S02]  /*32f0*/  SYNCS.PHASECHK.TRANS64.TRYWAIT P0, [R0+URZ], R2 ;  /* 0x00000002000075a7 */ /* 0x0022a400080011ff */
[----:B--2---:R-:W-:Y:S05]  /*3300*/  @!P0 NANOSLEEP.SYNCS 0x989680 ;  /* 0x009896800000895d */ /* 0x004fea0003900000 */
[----:B------:R-:W2:Y:S02]  /*3310*/  @!P0 SYNCS.PHASECHK.TRANS64 P0, [R0+URZ], R2 ;  /* 0x00000002000085a7 */ /* 0x000ea400080010ff */
[----:B--2---:R-:W-:Y:S05]  /*3320*/  @P0 EXIT ;  /* 0x000000000000094d */ /* 0x004fea0003800000 */
[----:B------:R-:W-:Y:S05]  /*3330*/  BRA `(.L_x_55) ;  /* 0xfffffffc00ec7947 */ /* 0x000fea000383ffff */
.L_x_23:
[----:B------:R-:W1:Y:S02]  /*3340*/  S2UR UR4, SR_CgaCtaId ;  /* 0x00000000000479c3 */ /* 0x000e640000008800 */
[----:B-1----:R-:W-:-:S04]  /*3350*/  UISETP.NE.AND UP0, UPT, UR4, URZ, UPT ;  /* 0x000000ff0400728c */ /* 0x002fc8000bf05270 */
[----:B------:R-:W-:-:S09]  /*3360*/  UISETP.NE.OR UP0, UPT, UR21, 0x1, UP0 ;  /* 0x000000011500788c */ /* 0x000fd20008705670 */
[----:B------:R-:W-:Y:S05]  /*3370*/  BRA.U UP0, `(.L_x_56) ;  /* 0x00000005004c7547 */ /* 0x000fea000b800000 */
[----:B------:R-:W1:Y:S01]  /*3380*/  S2UR UR5, SR_CgaCtaId ;  /* 0x00000000000579c3 */ /* 0x000e620000008800 */
[----:B------:R-:W-:Y:S01]  /*3390*/  UMOV UR4, 0x400 ;  /* 0x0000040000047882 */ /* 0x000fe20000000000 */
[----:B------:R-:W-:Y:S01]  /*33a0*/  ISETP.GE.U32.AND P2, PT, R0, 0x10, PT ;  /* 0x000000100000780c */ /* 0x000fe20003f46070 */
[----:B------:R-:W-:Y:S01]  /*33b0*/  IMAD.MOV.U32 R12, RZ, RZ, 0x1 ;  /* 0x00000001ff0c7424 */ /* 0x000fe200078e00ff */
[----:B------:R-:W-:Y:S02]  /*33c0*/  CS2R R10, SRZ ;  /* 0x00000000000a7805 */ /* 0x000fe4000001ff00 */
[----:B------:R-:W-:Y:S01]  /*33d0*/  CS2R R8, SRZ ;  /* 0x0000000000087805 */ /* 0x000fe2000001ff00 */
[----:B-1----:R-:W-:-:S03]  /*33e0*/  ULEA UR6, UR5, UR4, 0x18 ;  /* 0x0000000405067291 */ /* 0x002fc6000f8ec0ff */
[----:B------:R-:W-:-:S09]  /*33f0*/  UMOV UR5, URZ ;  /* 0x000000ff00057c82 */ /* 0x000fd20008000000 */
.L_x_60:
[----:B------:R-:W-:Y:S02]  /*3400*/  LEA R2, R8, UR6, 0x3 ;  /* 0x0000000608027c11 */ /* 0x000fe4000f8e18ff */
[----:B------:R-:W-:-:S03]  /*3410*/  SHF.L.U32 R4, R9, 0x1f, RZ ;  /* 0x0000001f09047819 */ /* 0x000fc600000006ff */
[----:B------:R-:W-:Y:S01]  /*3420*/  VIADD R5, R2, 0x110 ;  /* 0x0000011002057836 */ /* 0x000fe20000000000 */
[----:B------:R-:W1:Y:S02]  /*3430*/  SYNCS.PHASECHK.TRANS64.TRYWAIT P0, [R2+URZ+0x100], R4 ;  /* 0x00010004020075a7 */ /* 0x000e6400080011ff */
[----:B-1----:R-:W-:Y:S05]  /*3440*/  @!P0 BRA `(.L_x_57) ;  /* 0x0000008400f48947 */ /* 0x002fea0003800000 */
.L_x_179:
[----:B------:R-:W-:Y:S01]  /*3450*/  ULEA UR4, UR5, UR6, 0x3 ;  /* 0x0000000605047291 */ /* 0x000fe2000f8e18ff */
[----:B-1----:R-:W-:Y:S01]  /*3460*/  PRMT R2, RZ, 0x654, R5 ;  /* 0x00000654ff027816 */ /* 0x002fe20000000005 */
[----:B------:R-:W-:Y:S01]  /*3470*/  @!P2 IMAD.MOV.U32 R4, RZ, RZ, 0x10 ;  /* 0x00000010ff04a424 */ /* 0x000fe200078e00ff */
[----:B------:R-:W-:Y:S01]  /*3480*/  SHF.L.U32 R5, R12, 0x1f, RZ ;  /* 0x0000001f0c057819 */ /* 0x000fe200000006ff */
[----:B------:R-:W-:Y:S01]  /*3490*/  UIADD3 UR7, UPT, UPT, UR4, 0xc0, URZ ;  /* 0x000000c004077890 */ /* 0x000fe2000fffe0ff */
[----:B------:R1:W-:Y:S05]  /*34a0*/  SYNCS.ARRIVE.TRANS64.RED.A1T0 RZ, [R2+URZ], RZ ;  /* 0x000000ff02ff79a7 */ /* 0x0003ea00081004ff */
[----:B------:R-:W-:Y:S01]  /*34b0*/  IMAD.U32 R6, RZ, RZ, UR7 ;  /* 0x00000007ff067e24 */ /* 0x000fe2000f8e00ff */
[----:B------:R-:W2:Y:S04]  /*34c0*/  SYNCS.PHASECHK.TRANS64.TRYWAIT P0, [UR4+0xd0], R5 ;  /* 0x0000d005ff0075a7 */ /* 0x000ea80008001104 */
[----:B------:R-:W-:Y:S01]  /*34d0*/  PRMT R6, R0, 0x654, R6 ;  /* 0x0000065400067816 */ /* 0x000fe20000000006 */
[----:B-12---:R-:W-:Y:S06]  /*34e0*/  @!P0 BRA `(.L_x_58) ;  /* 0x0000008400e08947 */ /* 0x006fec0003800000 */
.L_x_181:
[----:B------:R-:W-:Y:S01]  /*34f0*/  ULEA UR8, UR5, UR6, 0x4 ;  /* 0x0000000605087291 */ /* 0x000fe2000f8e20ff */
[----:B------:R-:W-:Y:S01]  /*3500*/  SEL R3, R6, R3, !P2 ;  /* 0x0000000306037207 */ /* 0x000fe20005000000 */
[----:B------:R-:W-:Y:S01]  /*3510*/  UIADD3 UR9, UPT, UPT, UR4, 0xc0, URZ ;  /* 0x000000c004097890 */ /* 0x000fe2000fffe0ff */
[----:B-1----:R-:W-:Y:S01]  /*3520*/  LEA R2, R11, UR6, 0x3 ;  /* 0x000000060b027c11 */ /* 0x002fe2000f8e18ff */
[----:B------:R-:W-:Y:S01]  /*3530*/  UIADD3 UR8, UPT, UPT, UR8, 0x130, URZ ;  /* 0x0000013008087890 */ /* 0x000fe2000fffe0ff */
[----:B------:R1:W-:Y:S01]  /*3540*/  @!P2 SYNCS.ARRIVE.TRANS64.RED RZ, [R3+URZ], R4 ;  /* 0x0000000403ffa9a7 */ /* 0x0003e200080004ff */
[----:B------:R-:W-:Y:S01]  /*3550*/  UIADD3 UR4, UPT, UPT, UR5, 0x1, URZ ;  /* 0x0000000105047890 */ /* 0x000fe2000fffe0ff */
[----:B------:R-:W-:-:S03]  /*3560*/  VIADD R8, R8, 0x1 ;  /* 0x0000000108087836 */ /* 0x000fc60000000000 */
[----:B------:R-:W-:Y:S02]  /*3570*/  UISETP.NE.AND UP0, UPT, UR4, 0x2, UPT ;  /* 0x000000020400788c */ /* 0x000fe4000bf05270 */
[----:B------:R-:W-:Y:S01]  /*3580*/  ISETP.NE.AND P0, PT, R8, 0x2, PT ;  /* 0x000000020800780c */ /* 0x000fe20003f05270 */
[----:B------:R-:W-:Y:S06]  /*3590*/  UGETNEXTWORKID.BROADCAST [UR8], [UR9] ;  /* 0x00000000080073ca */ /* 0x000fec0008000100 */
[----:B------:R-:W-:Y:S02]  /*35a0*/  USEL UR7, URZ, 0x1, UP0 ;  /* 0x00000001ff077887 */ /* 0x000fe40008000000 */
[----:B------:R-:W-:-:S04]  /*35b0*/  USEL UR5, UR4, URZ, UP0 ;  /* 0x000000ff04057287 */ /* 0x000fc80008000000 */
[----:B------:R-:W-:Y:S02]  /*35c0*/  LOP3.LUT R12, R12, UR7, RZ, 0x3c, !PT ;  /* 0x000000070c0c7c12 */ /* 0x000fe4000f8e3cff */
[----:B-1----:R-:W-:-:S04]  /*35d0*/  SHF.L.U32 R4, R10, 0x1f, RZ ;  /* 0x0000001f0a047819 */ /* 0x002fc800000006ff */
[----:B------:R-:W1:Y:S02]  /*35e0*/  SYNCS.PHASECHK.TRANS64.TRYWAIT P1, [R2+URZ+0xc0], R4 ;  /* 0x0000c004020075a7 */ /* 0x000e6400080211ff */
[----:B-1----:R-:W-:Y:S05]  /*35f0*/  @!P1 BRA `(.L_x_59) ;  /* 0x0000008400b49947 */ /* 0x002fea0003800000 */
.L_x_182:
[C---:B-1----:R-:W-:Y:S01]  /*3600*/  LEA R4, R11.reuse, UR6, 0x4 ;  /* 0x000000060b047c11 */ /* 0x042fe2000f8e20ff */
[----:B------:R-:W-:Y:S01]  /*3610*/  VIADD R2, R2, 0xd0 ;  /* 0x000000d002027836 */ /* 0x000fe20000000000 */
[----:B------:R-:W-:Y:S01]  /*3620*/  SEL R8, R8, RZ, P0 ;  /* 0x000000ff08087207 */ /* 0x000fe20000000000 */
[----:B------:R-:W-:-:S03]  /*3630*/  VIADD R11, R11, 0x1 ;  /* 0x000000010b0b7836 */ /* 0x000fc60000000000 */
[----:B------:R-:W1:Y:S01]  /*3640*/  LDS.128 R4, [R4+0x130] ;  /* 0x0001300004047984 */ /* 0x000e620000000c00 */
[----:B------:R-:W-:Y:S02]  /*3650*/  PRMT R2, RZ, 0x654, R2 ;  /* 0x00000654ff027816 */ /* 0x000fe40000000002 */
[C---:B------:R-:W-:Y:S01]  /*3660*/  ISETP.NE.AND P1, PT, R11.reuse, 0x2, PT ;  /* 0x000000020b00780c */ /* 0x040fe20003f25270 */
[----:B------:R-:W-:Y:S01]  /*3670*/  @!PT LDS RZ, [RZ] ;  /* 0x00000000fffff984 */ /* 0x000fe20000000800 */
[----:B------:R-:W-:Y:S01]  /*3680*/  @!PT LDS RZ, [RZ] ;  /* 0x00000000fffff984 */ /* 0x000fe20000000800 */
[----:B------:R-:W-:Y:S01]  /*3690*/  @!PT LDS RZ, [RZ] ;  /* 0x00000000fffff984 */ /* 0x000fe20000000800 */
[----:B------:R-:W-:Y:S01]  /*36a0*/  @!PT LDS RZ, [RZ] ;  /* 0x00000000fffff984 */ /* 0x000fe20000000800 */
[----:B------:R2:W-:Y:S06]  /*36b0*/  MEMBAR.ALL.CTA ;  /* 0x0000000000007992 */ /* 0x0005ec0000008000 */
[----:B--2---:R-:W2:Y:S01]  /*36c0*/  FENCE.VIEW.ASYNC.S ;  /* 0x00000000000073c6 */ /* 0x004ea20000000000 */
[----:B------:R-:W-:Y:S01]  /*36d0*/  SEL R11, R11, RZ, P1 ;  /* 0x000000ff0b0b7207 */ /* 0x000fe20000800000 */
[----:B--2---:R2:W-:Y:S01]  /*36e0*/  SYNCS.ARRIVE.TRANS64.RED.A1T0 RZ, [R2+URZ], RZ ;  /* 0x000000ff02ff79a7 */ /* 0x0045e200081004ff */
[----:B-1----:R-:W-:-:S02]  /*36f0*/  LOP3.LUT P3, RZ, R6, 0x1, RZ, 0xc0, !PT ;  /* 0x0000000106ff7812 */ /* 0x002fc4000786c0ff */
[----:B------:R-:W-:-:S04]  /*3700*/  SEL R4, RZ, 0x1, P1 ;  /* 0x00000001ff047807 */ /* 0x000fc80000800000 */
[----:B------:R-:W-:Y:S02]  /*3710*/  LOP3.LUT R10, R10, R4, RZ, 0x3c, !PT ;  /* 0x000000040a0a7212 */ /* 0x000fe400078e3cff */
[----:B--2---:R-:W-:-:S04]  /*3720*/  SEL R2, RZ, 0x1, P0 ;  /* 0x00000001ff027807 */ /* 0x004fc80000000000 */
[----:B------:R-:W-:Y:S01]  /*3730*/  LOP3.LUT R9, R9, R2, RZ, 0x3c, !PT ;  /* 0x0000000209097212 */ /* 0x000fe200078e3cff */
[----:B------:R-:W-:Y:S06]  /*3740*/  @P3 BRA `(.L_x_60) ;  /* 0xfffffffc002c3947 */ /* 0x000fec000383ffff */
[----:B------:R-:W-:Y:S01]  /*3750*/  ULEA UR4, UR5, UR6, 0x3 ;  /* 0x0000000605047291 */ /* 0x000fe2000f8e18ff */
[----:B------:R-:W-:-:S08]  /*3760*/  SHF.L.U32 R2, R12, 0x1f, RZ ;  /* 0x0000001f0c027819 */ /* 0x000fd000000006ff */
[----:B------:R-:W1:Y:S02]  /*3770*/  SYNCS.PHASECHK.TRANS64 P0, [UR4+0xd0], R2 ;  /* 0x0000d002ff0075a7 */ /* 0x000e640008001004 */
[----:B-1----:R-:W-:Y:S05]  /*3780*/  @P0 BRA `(.L_x_61) ;  /* 0x0000000000080947 */ /* 0x002fea0003800000 */
[----:B------:R-:W1:Y:S02]  /*3790*/  SYNCS.PHASECHK.TRANS64.TRYWAIT P0, [UR4+0xd0], R2 ;  /* 0x0000d002ff0075a7 */ /* 0x000e640008001104 */
[----:B-1----:R-:W-:Y:S05]  /*37a0*/  @!P0 BRA `(.L_x_62) ;  /* 0x00000084005c8947 */ /* 0x002fea0003800000 */
.L_x_61:
[----:B------:R-:W-:-:S04]  /*37b0*/  UIADD3 UR7, UPT, UPT, UR5, 0x1, URZ ;  /* 0x0000000105077890 */ /* 0x000fc8000fffe0ff */
[----:B------:R-:W-:-:S04]  /*37c0*/  UISETP.NE.AND UP0, UPT, UR7, 0x2, UPT ;  /* 0x000000020700788c */ /* 0x000fc8000bf05270 */
[----:B------:R-:W-:Y:S02]  /*37d0*/  USEL UR8, URZ, 0x1, UP0 ;  /* 0x00000001ff087887 */ /* 0x000fe40008000000 */
[----:B------:R-:W-:-:S04]  /*37e0*/  USEL UR7, UR7, URZ, UP0 ;  /* 0x000000ff07077287 */ /* 0x000fc80008000000 */
[----:B------:R-:W-:Y:S01]  /*37f0*/  ULEA UR7, UR7, UR6, 0x3 ;  /* 0x0000000607077291 */ /* 0x000fe2000f8e18ff */
[----:B-1----:R-:W-:-:S04]  /*3800*/  LOP3.LUT R2, R12, UR8, RZ, 0x3c, !PT ;  /* 0x000000080c027c12 */ /* 0x002fc8000f8e3cff */
[----:B------:R-:W-:-:S04]  /*3810*/  SHF.L.U32 R0, R2, 0x1f, RZ ;  /* 0x0000001f02007819 */ /* 0x000fc800000006ff */
[----:B------:R-:W1:Y:S02]  /*3820*/  SYNCS.PHASECHK.TRANS64 P0, [UR7+0xd0], R0 ;  /* 0x0000d000ff0075a7 */ /* 0x000e640008001007 */
[----:B-1----:R-:W-:Y:S05]  /*3830*/  @P0 EXIT ;  /* 0x000000000000094d */ /* 0x002fea0003800000 */
[----:B------:R-:W-:Y:S02]  /*3840*/  SHF.L.U32 R2, R2, 0x1f, RZ ;  /* 0x0000001f02027819 */ /* 0x000fe400000006ff */
[----:B------:R-:W-:-:S07]  /*3850*/  MOV R0, UR7 ;  /* 0x0000000700007c02 */ /* 0x000fce0008000f00 */
.L_x_63:
[----:B-1----:R1:W2:Y:S02]  /*3860*/  SYNCS.PHASECHK.TRANS64.TRYWAIT P0, [R0+URZ+0xd0], R2 ;  /* 0x0000d002000075a7 */ /* 0x0022a400080011ff */
[----:B--2---:R-:W-:Y:S05]  /*3870*/  @!P0 NANOSLEEP.SYNCS 0x989680 ;  /* 0x009896800000895d */ /* 0x004fea0003900000 */
[----:B------:R-:W2:Y:S02]  /*3880*/  @!P0 SYNCS.PHASECHK.TRANS64 P0, [R0+URZ+0xd0], R2 ;  /* 0x0000d002000085a7 */ /* 0x000ea400080010ff */
[----:B--2---:R-:W-:Y:S05]  /*3890*/  @P0 EXIT ;  /* 0x000000000000094d */ /* 0x004fea0003800000 */
[----:B------:R-:W-:Y:S05]  /*38a0*/  BRA `(.L_x_63) ;  /* 0xfffffffc00ec7947 */ /* 0x000fea000383ffff */
.L_x_56:
[----:B------:R-:W-:Y:S05]  /*38b0*/  BRA.U UP4, `(.L_x_64) ;  /* 0x0000001504987547 */ /* 0x000fea000b800000 */
[----:B------:R-:W1:Y:S01]  /*38c0*/  S2UR UR4, SR_CgaCtaId ;  /* 0x00000000000479c3 */ /* 0x000e620000008800 */
[----:B------:R-:W-:Y:S01]  /*38d0*/  UMOV UR5, 0x40 ;  /* 0x0000004000057882 */ /* 0x000fe20000000000 */
[----:B------:R-:W-:Y:S01]  /*38e0*/  NOP ;  /* 0x0000000000007918 */ /* 0x000fe20000000000 */
[----:B------:R-:W-:Y:S01]  /*38f0*/  UMOV UR6, 0x400 ;  /* 0x0000040000067882 */ /* 0x000fe20000000000 */
[----:B-1----:R-:W-:Y:S02]  /*3900*/  ULEA UR5, UR4, UR5, 0x18 ;  /* 0x0000000504057291 */ /* 0x002fe4000f8ec0ff */
[----:B------:R-:W-:-:S07]  /*3910*/  ULEA UR6, UR4, UR6, 0x18 ;  /* 0x0000000604067291 */ /* 0x000fce000f8ec0ff */
[----:B------:R-:W1:Y:S02]  /*3920*/  LDS.U8 R0, [UR5+0x1c] ;  /* 0x00001c05ff007984 */ /* 0x000e640008000000 */
[----:B-1----:R-:W-:-:S13]  /*3930*/  ISETP.NE.AND P0, PT, R0, RZ, PT ;  /* 0x000000ff0000720c */ /* 0x002fda0003f05270 */
[----:B------:R-:W-:Y:S05]  /*3940*/  @P0 BRA `(.L_x_65) ;  /* 0x0000000000580947 */ /* 0x000fea0003800000 */
[----:B------:R-:W-:-:S13]  /*3950*/  ELECT P0, URZ, PT ;  /* 0x0000000000ff782f */ /* 0x000fda0003800000 */
[----:B------:R-:W-:Y:S05]  /*3960*/  @!P0 BRA `(.L_x_66) ;  /* 0x0000000000608947 */ /* 0x000fea0003800000 */
[----:B------:R-:W-:Y:S01]  /*3970*/  UMOV UR4, 0x10 ;  /* 0x0000001000047882 */ /* 0x000fe20000000000 */
[----:B------:R-:W-:Y:S01]  /*3980*/  HFMA2 R0, -RZ, RZ, 0, 5.9604644775390625e-08 ;  /* 0x00000001ff007431 */ /* 0x000fe200000001ff */
[----:B------:R-:W-:-:S03]  /*3990*/  MOV R3, 0xffff ;  /* 0x0000ffff00037802 */ /* 0x000fc60000000f00 */
[----:B------:R-:W-:Y:S04]  /*39a0*/  DEPBAR.LE SB1, 0x36 ;  /* 0x00009d800000791a */ /* 0x000fe80000000000 */
[----:B------:R-:W1:Y:S02]  /*39b0*/  UTCATOMSWS.FIND_AND_SET.ALIGN UP0, UR4, UR4 ;  /* 0x00000004000475e3 */ /* 0x000e640008000800 */
[----:B-1----:R-:W-:Y:S01]  /*39c0*/  MOV R4, UR4 ;  /* 0x0000000400047c02 */ /* 0x002fe20008000f00 */
[----:B------:R-:W-:Y:S06]  /*39d0*/  BRA.U UP0, `(.L_x_67) ;  /* 0x0000000100187547 */ /* 0x000fec000b800000 */
.L_x_68:
[----:B------:R-:W-:Y:S05]  /*39e0*/  NANOSLEEP 0x64 ;  /* 0x000000640000795d */ /* 0x000fea0003800000 */
[----:B------:R-:W-:-:S05]  /*39f0*/  UMOV UR4, 0x10 ;  /* 0x0000001000047882 */ /* 0x000fca0000000000 */
[----:B------:R-:W-:Y:S04]  /*3a00*/  DEPBAR.LE SB1, 0x36 ;  /* 0x00009d800000791a */ /* 0x000fe80000000000 */
[----:B------:R-:W1:Y:S02]  /*3a10*/  UTCATOMSWS.FIND_AND_SET.ALIGN UP0, UR4, UR4 ;  /* 0x00000004000475e3 */ /* 0x000e640008000800 */
[----:B-1----:R-:W-:Y:S01]  /*3a20*/  MOV R4, UR4 ;  /* 0x0000000400047c02 */ /* 0x002fe20008000f00 */
[----:B------:R-:W-:Y:S05]  /*3a30*/  BRA.U !UP0, `(.L_x_68) ;  /* 0xfffffffd08e87547 */ /* 0x000fea000b83ffff */
.L_x_67:
[-C--:B------:R-:W-:Y:S02]  /*3a40*/  SHF.L.U32 R3, R3, R4.reuse, RZ ;  /* 0x0000000403037219 */ /* 0x080fe400000006ff */
[----:B------:R-:W-:Y:S01]  /*3a50*/  SHF.L.U32 R0, R0, R4, RZ ;  /* 0x0000000400007219 */ /* 0x000fe200000006ff */
[----:B------:R-:W-:Y:S02]  /*3a60*/  IMAD.SHL.U32 R4, R4, 0x20, RZ ;  /* 0x0000002004047824 */ /* 0x000fe400078e00ff */
[----:B------:R1:W-:Y:S04]  /*3a70*/  ATOMS.OR RZ, [UR5+0x14], R3 ;  /* 0x00001403ffff798c */ /* 0x0003e8000b000005 */
[----:B------:R1:W-:Y:S04]  /*3a80*/  ATOMS.OR RZ, [UR5+0x18], R0 ;  /* 0x00001800ffff798c */ /* 0x0003e8000b000005 */
[----:B------:R1:W-:Y:S01]  /*3a90*/  STS [UR6+0x150], R4 ;  /* 0x00015004ff007988 */ /* 0x0003e20008000806 */
[----:B------:R-:W-:Y:S05]  /*3aa0*/  BRA `(.L_x_66) ;  /* 0x0000000000107947 */ /* 0x000fea0003800000 */
.L_x_65:
[----:B------:R-:W-:Y:S02]  /*3ab0*/  MOV R0, 0xffffffff ;  /* 0xffffffff00007802 */ /* 0x000fe40000000f00 */
[----:B------:R-:W-:-:S03]  /*3ac0*/  MOV R4, 0x3af0 ;  /* 0x00003af000047802 */ /* 0x000fc60000000f00 */
[----:B------:R1:W-:Y:S04]  /*3ad0*/  STS [UR6+0x150], R0 ;  /* 0x00015000ff007988 */ /* 0x0003e80008000806 */
[----:B-1---5:R-:W-:Y:S05]  /*3ae0*/  CALL.REL.NOINC `($__internal_1_$__cuda_sm10x_tcgen05_guardrail_trap_phase_invalid_during_alloc) ;  /* 0x0000008800587944 */ /* 0x022fea0003c00000 */
.L_x_66:
[----:B------:R-:W-:Y:S05]  /*3af0*/  WARPSYNC.ALL ;  /* 0x0000000000007948 */ /* 0x000fea0003800000 */
[----:B------:R-:W2:Y:S01]  /*3b00*/  S2UR UR31, SR_CgaCtaId ;  /* 0x00000000001f79c3 */ /* 0x000ea20000008800 */
[----:B------:R-:W-:Y:S01]  /*3b10*/  UMOV UR4, 0x400 ;  /* 0x0000040000047882 */ /* 0x000fe20000000000 */
[----:B------:R-:W-:-:S06]  /*3b20*/  NOP ;  /* 0x0000000000007918 */ /* 0x000fcc0000000000 */
[----:B------:R-:W-:Y:S06]  /*3b30*/  BAR.ARV 0x6, 0xa0 ;  /* 0x0182800000007b1d */ /* 0x000fec0000002000 */
[----:B------:R-:W3:Y:S01]  /*3b40*/  LDCU UR11, c[0x0][0x38c] ;  /* 0x00007180ff0b77ac */ /* 0x000ee20008000800 */
[----:B------:R-:W-:Y:S01]  /*3b50*/  LOP3.LUT R2, R2, 0xffff, RZ, 0xc0, !PT ;  /* 0x0000ffff02027812 */ /* 0x000fe200078ec0ff */
[----:B------:R-:W-:Y:S01]  /*3b60*/  IMAD.MOV.U32 R10, RZ, RZ, 0x1 ;  /* 0x00000001ff0a7424 */ /* 0x000fe200078e00ff */
[----:B------:R-:W-:Y:S01]  /*3b70*/  CS2R R8, SRZ ;  /* 0x0000000000087805 */ /* 0x000fe2000001ff00 */
[----:B-1----:R-:W-:Y:S01]  /*3b80*/  IMAD.MOV.U32 R3, RZ, RZ, RZ ;  /* 0x000000ffff037224 */ /* 0x002fe200078e00ff */
[----:B------:R-:W-:Y:S01]  /*3b90*/  R2UR UR33, R2 ;  /* 0x00000000022172ca */ /* 0x000fe200000e0000 */
[----:B------:R-:W1:Y:S01]  /*3ba0*/  LDCU UR60, c[0x0][0x370] ;  /* 0x00006e00ff3c77ac */ /* 0x000e620008000800 */
[----:B--2---:R-:W-:-:S02]  /*3bb0*/  ULEA UR31, UR31, UR4, 0x18 ;  /* 0x000000041f1f7291 */ /* 0x004fc4000f8ec0ff */
[----:B------:R-:W-:Y:S02]  /*3bc0*/  UISETP.GE.AND UP5, UPT, UR39, 0x1, UPT ;  /* 0x000000012700788c */ /* 0x000fe4000bfa6270 */
[----:B------:R-:W-:Y:S02]  /*3bd0*/  UIADD3 UR6, UPT, UPT, UR31, 0x3300, URZ ;  /* 0x000033001f067890 */ /* 0x000fe4000fffe0ff */
[----:B------:R-:W-:Y:S02]  /*3be0*/  UIADD3 UR5, UPT, UPT, UR31, 0x23300, URZ ;  /* 0x000233001f057890 */ /* 0x000fe4000fffe0ff */
[----:B---3--:R-:W-:Y:S01]  /*3bf0*/  UIADD3 UR11, UPT, UPT, UR11, 0x7f, URZ ;  /* 0x0000007f0b0b7890 */ /* 0x008fe2000fffe0ff */
[----:B------:R-:W2:Y:S01]  /*3c00*/  LDS R0, [UR31+0x150] ;  /* 0x0001501fff007984 */ /* 0x000ea20008000800 */
[----:B------:R-:W-:Y:S02]  /*3c10*/  UIADD3 UR4, UPT, UPT, UR31, 0x33300, URZ ;  /* 0x000333001f047890 */ /* 0x000fe4000fffe0ff */
[----:B------:R-:W-:-:S02]  /*3c20*/  UIADD3 UR7, UPT, UPT, UR31, 0x34300, URZ ;  /* 0x000343001f077890 */ /* 0x000fc4000fffe0ff */
[----:B------:R-:W-:Y:S02]  /*3c30*/  USHF.R.S32.HI UR9, URZ, 0x1f, UR11 ;  /* 0x0000001fff097899 */ /* 0x000fe4000801140b */
[----:B------:R-:W-:Y:S02]  /*3c40*/  USHF.R.U32.HI UR10, URZ, 0x4, UR6 ;  /* 0x00000004ff0a7899 */ /* 0x000fe40008011606 */
[----:B------:R-:W-:Y:S02]  /*3c50*/  USHF.R.U32.HI UR8, URZ, 0x4, UR5 ;  /* 0x00000004ff087899 */ /* 0x000fe40008011605 */
[----:B------:R-:W-:Y:S02]  /*3c60*/  USHF.R.U32.HI UR6, URZ, 0x4, UR4 ;  /* 0x00000004ff067899 */ /* 0x000fe40008011604 */
[----:B------:R-:W-:Y:S02]  /*3c70*/  USHF.R.U32.HI UR5, URZ, 0x4, UR7 ;  /* 0x00000004ff057899 */ /* 0x000fe40008011607 */
[----:B------:R-:W-:-:S02]  /*3c80*/  ULEA.HI UR4, UR9, UR11, URZ, 0x7 ;  /* 0x0000000b09047291 */ /* 0x000fc4000f8f38ff */
[----:B------:R-:W-:Y:S02]  /*3c90*/  ULOP3.LUT UR6, UR6, 0x3fff, URZ, 0xc0, !UPT ;  /* 0x00003fff06067892 */ /* 0x000fe4000f8ec0ff */
[----:B------:R-:W-:Y:S02]  /*3ca0*/  ULOP3.LUT UR5, UR5, 0x3fff, URZ, 0xc0, !UPT ;  /* 0x00003fff05057892 */ /* 0x000fe4000f8ec0ff */
[----:B------:R-:W-:Y:S02]  /*3cb0*/  USHF.R.S32.HI UR61, URZ, 0x7, UR4 ;  /* 0x00000007ff3d7899 */ /* 0x000fe40008011404 */
[----:B------:R-:W-:Y:S02]  /*3cc0*/  ULOP3.LUT UR53, UR6, 0x10000, URZ, 0xfc, !UPT ;  /* 0x0001000006357892 */ /* 0x000fe4000f8efcff */
[----:B------:R-:W-:Y:S02]  /*3cd0*/  ULOP3.LUT UR54, UR5, 0x10000, URZ, 0xfc, !UPT ;  /* 0x0001000005367892 */ /* 0x000fe4000f8efcff */
[----:B------:R-:W-:-:S02]  /*3ce0*/  UISETP.LT.AND UP0, UPT, UR61, 0x1, UPT ;  /* 0x000000013d00788c */ /* 0x000fc4000bf01270 */
[----:B------:R-:W-:Y:S02]  /*3cf0*/  ULOP3.LUT UR10, UR10, 0x3fff, URZ, 0xc0, !UPT ;  /* 0x00003fff0a0a7892 */ /* 0x000fe4000f8ec0ff */
[----:B------:R-:W-:Y:S02]  /*3d00*/  ULOP3.LUT UR8, UR8, 0x3fff, URZ, 0xc0, !UPT ;  /* 0x00003fff08087892 */ /* 0x000fe4000f8ec0ff */
[----:B------:R-:W-:Y:S01]  /*3d10*/  USEL UR62, UR61, 0x1, !UP0 ;  /* 0x000000013d3e7887 */ /* 0x000fe2000c000000 */
[----:B------:R-:W3:Y:S01]  /*3d20*/  LDCU UR59, c[0x0][0x374] ;  /* 0x00006e80ff3b77ac */ /* 0x000ee20008000800 */
[----:B------:R-:W-:Y:S01]  /*3d30*/  ULOP3.LUT UR38, UR10, 0x10000, URZ, 0xfc, !UPT ;  /* 0x000100000a267892 */ /* 0x000fe2000f8efcff */
[----:B--2---:R-:W-:Y:S01]  /*3d40*/  R2UR UR32, R0 ;  /* 0x00000000002072ca */ /* 0x004fe200000e0000 */
[----:B------:R-:W-:Y:S02]  /*3d50*/  ULOP3.LUT UR52, UR8, 0x10000, URZ, 0xfc, !UPT ;  /* 0x0001000008347892 */ /* 0x000fe4000f8efcff */
[----:B------:R-:W-:-:S02]  /*3d60*/  UIADD3 UR62, UPT, UPT, -UR62, URZ, URZ ;  /* 0x000000ff3e3e7290 */ /* 0x000fc4000fffe1ff */
[----:B------:R-:W-:Y:S01]  /*3d70*/  UISETP.NE.AND UP4, UPT, UR39, 0x1, UPT ;  /* 0x000000012700788c */ /* 0x000fe2000bf85270 */
[----:B------:R-:W-:Y:S01]  /*3d80*/  UMOV UR58, URZ ;  /* 0x000000ff003a7c82 */ /* 0x000fe20008000000 */
[----:B------:R-:W-:-:S06]  /*3d90*/  UMOV UR29, URZ ;  /* 0x000000ff001d7c82 */ /* 0x000fcc0008000000 */
[----:B------:R-:W-:Y:S02]  /*3da0*/  UIADD3 UR44, UPT, UPT, UR32, 0x80, URZ ;  /* 0x00000080202c7890 */ /* 0x000fe4000fffe0ff */
[----:B------:R-:W-:Y:S02]  /*3db0*/  UIADD3 UR50, UPT, UPT, UR32, 0x40000080, URZ ;  /* 0x4000008020327890 */ /* 0x000fe4000fffe0ff */
[----:B------:R-:W-:Y:S02]  /*3dc0*/  UIADD3 UR48, UPT, UPT, UR32, -0x7fffff80, URZ ;  /* 0x8000008020307890 */ /* 0x000fe4000fffe0ff */
[----:B------:R-:W-:Y:S02]  /*3dd0*/  UIADD3 UR46, UPT, UPT, UR32, -0x3fffff80, URZ ;  /* 0xc0000080202e7890 */ /* 0x000fe4000fffe0ff */
[----:B------:R-:W-:Y:S02]  /*3de0*/  USHF.R.U32.HI UR7, URZ, 0x11, UR44 ;  /* 0x00000011ff077899 */ /* 0x000fe4000801162c */
[----:B------:R-:W-:-:S02]  /*3df0*/  USHF.R.U32.HI UR6, URZ, 0x11, UR50 ;  /* 0x00000011ff067899 */ /* 0x000fc40008011632 */
[----:B------:R-:W-:Y:S02]  /*3e00*/  USHF.R.U32.HI UR5, URZ, 0x11, UR48 ;  /* 0x00000011ff057899 */ /* 0x000fe40008011630 */
[----:B------:R-:W-:Y:S02]  /*3e10*/  USHF.R.U32.HI UR4, URZ, 0x11, UR46 ;  /* 0x00000011ff047899 */ /* 0x000fe4000801162e */
[----:B------:R-:W-:Y:S02]  /*3e20*/  ULOP3.LUT UR7, UR7, 0x6000, URZ, 0xc0, !UPT ;  /* 0x0000600007077892 */ /* 0x000fe4000f8ec0ff */
[----:B------:R-:W-:Y:S02]  /*3e30*/  ULOP3.LUT UR6, UR6, 0x6000, URZ, 0xc0, !UPT ;  /* 0x0000600006067892 */ /* 0x000fe4000f8ec0ff */
[----:B------:R-:W-:Y:S02]  /*3e40*/  ULOP3.LUT UR5, UR5, 0x6000, URZ, 0xc0, !UPT ;  /* 0x0000600005057892 */ /* 0x000fe4000f8ec0ff */
[----:B------:R-:W-:-:S02]  /*3e50*/  ULOP3.LUT UR4, UR4, 0x6000, URZ, 0xc0, !UPT ;  /* 0x0000600004047892 */ /* 0x000fc4000f8ec0ff */
[----:B------:R-:W-:Y:S02]  /*3e60*/  UIADD3 UR67, UPT, UPT, UR32, 0x84, URZ ;  /* 0x0000008420437890 */ /* 0x000fe4000fffe0ff */
[----:B------:R-:W-:Y:S02]  /*3e70*/  ULOP3.LUT UR66, UR7, 0x890, URZ, 0xfc, !UPT ;  /* 0x0000089007427892 */ /* 0x000fe4000f8efcff */
[----:B------:R-:W-:Y:S02]  /*3e80*/  ULOP3.LUT UR65, UR6, 0x890, URZ, 0xfc, !UPT ;  /* 0x0000089006417892 */ /* 0x000fe4000f8efcff */
[----:B------:R-:W-:Y:S02]  /*3e90*/  ULOP3.LUT UR64, UR5, 0x890, URZ, 0xfc, !UPT ;  /* 0x0000089005407892 */ /* 0x000fe4000f8efcff */
[----:B-1-3--:R-:W-:-:S12]  /*3ea0*/  ULOP3.LUT UR63, UR4, 0x890, URZ, 0xfc, !UPT ;  /* 0x00000890043f7892 */ /* 0x00afd8000f8efcff */
.L_x_77:
[C---:B------:R-:W-:Y:S02]  /*3eb0*/  LEA R2, R9.reuse, UR31, 0x3 ;  /* 0x0000001f09027c11 */ /* 0x040fe4000f8e18ff */
[----:B------:R-:W-:Y:S02]  /*3ec0*/  SHF.L.U32 R0, R8, 0x1f, RZ ;  /* 0x0000001f08007819 */ /* 0x000fe400000006ff */
[----:B------:R-:W-:Y:S02]  /*3ed0*/  LEA R4, R9, UR31, 0x4 ;  /* 0x0000001f09047c11 */ /* 0x000fe4000f8e20ff */
[----:B-1----:R-:W1:Y:S02]  /*3ee0*/  SYNCS.PHASECHK.TRANS64.TRYWAIT P0, [R2+URZ+0xc0], R0 ;  /* 0x0000c000020075a7 */ /* 0x002e6400080011ff */
[----:B-1-3--:R-:W-:Y:S05]  /*3ef0*/  @!P0 BRA `(.L_x_69) ;  /* 0x0000007c00a08947 */ /* 0x00afea0003800000 */
.L_x_184:
[----:B------:R-:W2:Y:S01]  /*3f00*/  LDS.128 R4, [R4+0x130] ;  /* 0x0001300004047984 */ /* 0x000ea20000000c00 */
[----:B------:R-:W-:Y:S01]  /*3f10*/  @!PT LDS RZ, [RZ] ;  /* 0x00000000fffff984 */ /* 0x000fe20000000800 */
[----:B------:R-:W-:Y:S01]  /*3f20*/  @!PT LDS RZ, [RZ] ;  /* 0x00000000fffff984 */ /* 0x000fe20000000800 */
[----:B------:R-:W-:Y:S01]  /*3f30*/  @!PT LDS RZ, [RZ] ;  /* 0x00000000fffff984 */ /* 0x000fe20000000800 */
[----:B------:R-:W-:Y:S01]  /*3f40*/  @!PT LDS RZ, [RZ] ;  /* 0x00000000fffff984 */ /* 0x000fe20000000800 */
[----:B------:R3:W-:Y:S06]  /*3f50*/  MEMBAR.ALL.CTA ;  /* 0x0000000000007992 */ /* 0x0007ec0000008000 */
[----:B---3--:R-:W3:Y:S01]  /*3f60*/  FENCE.VIEW.ASYNC.S ;  /* 0x00000000000073c6 */ /* 0x008ee20000000000 */
[----:B--2---:R-:W-:-:S13]  /*3f70*/  LOP3.LUT P0, RZ, R6, 0x1, RZ, 0xc0, !PT ;  /* 0x0000000106ff7812 */ /* 0x004fda000780c0ff */
[----:B---3--:R-:W-:Y:S01]  /*3f80*/  VOTEU.ANY UP3, P0 ;  /* 0x0000000000ff7886 */ /* 0x008fe20000060100 */
[----:B------:R-:W-:-:S13]  /*3f90*/  PLOP3.LUT P0, PT, PT, PT, UP3, 0x80, 0x8 ;  /* 0x000000000008781c */ /* 0x000fda0003f0f038 */
[----:B-1----:R-:W-:Y:S02]  /*3fa0*/  @P0 MOV R0, R4 ;  /* 0x0000000400000202 */ /* 0x002fe40000000f00 */
[----:B------:R-:W-:Y:S02]  /*3fb0*/  @P0 LOP3.LUT R4, R5, 0xffff, RZ, 0xc0, !PT ;  /* 0x0000ffff05040812 */ /* 0x000fe400078ec0ff */
[----:B------:R-:W-:Y:S01]  /*3fc0*/  @P0 R2UR UR5, R0 ;  /* 0x00000000000502ca */ /* 0x000fe200000e0000 */
[----:B------:R-:W-:Y:S01]  /*3fd0*/  VIADD R0, R2, 0xd0 ;  /* 0x000000d002007836 */ /* 0x000fe20000000000 */
[----:B------:R-:W-:-:S04]  /*3fe0*/  @P0 R2UR UR4, R4 ;  /* 0x00000000040402ca */ /* 0x000fc800000e0000 */
[----:B------:R-:W-:-:S04]  /*3ff0*/  PRMT R0, RZ, 0x654, R0 ;  /* 0x00000654ff007816 */ /* 0x000fc80000000000 */
[----:B------:R1:W-:Y:S03]  /*4000*/  SYNCS.ARRIVE.TRANS64.RED.A1T0 RZ, [R0+URZ], RZ ;  /* 0x000000ff00ff79a7 */ /* 0x0003e600081004ff */
[----:B------:R-:W-:Y:S02]  /*4010*/  @UP3 UMOV UR57, UR5 ;  /* 0x0000000500393c82 */ /* 0x000fe40008000000 */
[----:B------:R-:W-:Y:S01]  /*4020*/  @UP3 UMOV UR55, UR4 ;  /* 0x0000000400373c82 */ /* 0x000fe20008000000 */
[----:B------:R-:W-:Y:S05]  /*4030*/  BRA.U !UP5, `(.L_x_70) ;  /* 0x000000010dd07547 */ /* 0x000fea000b800000 */
[----:B------:R-:W2:Y:S01]  /*4040*/  LDCU.128 UR12, c[0x0][0xf10] ;  /* 0x0001e200ff0c77ac */ /* 0x000ea20008000c00 */
[----:B------:R-:W3:Y:S01]  /*4050*/  LDCU UR22, c[0x0][0xf20] ;  /* 0x0001e400ff1677ac */ /* 0x000ee20008000800 */
[----:B------:R-:W4:Y:S01]  /*4060*/  LDCU UR21, c[0x0][0xf0c] ;  /* 0x0001e180ff1577ac */ /* 0x000f220008000800 */
[----:B------:R-:W1:Y:S01]  /*4070*/  LDCU.64 UR8, c[0x0][0xf28] ;  /* 0x0001e500ff0877ac */ /* 0x000e620008000a00 */
[----:B--2---:R-:W-:Y:S02]  /*4080*/  UIMAD.WIDE.U32 UR6, UR59, UR15, URZ ;  /* 0x0000000f3b0672a5 */ /* 0x004fe4000f8e00ff */
[----:B------:R-:W-:Y:S02]  /*4090*/  UIMAD.WIDE.U32 UR4, UR60, UR12, URZ ;  /* 0x0000000c3c0472a5 */ /* 0x000fe4000f8e00ff */
[----:B------:R-:W-:Y:S02]  /*40a0*/  UISETP.NE.AND UP0, UPT, UR14, 0x1, UPT ;  /* 0x000000010e00788c */ /* 0x000fe4000bf05270 */
[----:B------:R-:W-:Y:S01]  /*40b0*/  UIMAD.WIDE.U32 UR18, UR55, UR15, URZ ;  /* 0x0000000f371272a5 */ /* 0x000fe2000f8e00ff */
[----:B------:R-:W-:-:S02]  /*40c0*/  UMOV UR6, UR7 ;  /* 0x0000000700067c82 */ /* 0x000fc40008000000 */
[----:B------:R-:W-:Y:S01]  /*40d0*/  UMOV UR4, UR5 ;  /* 0x0000000500047c82 */ /* 0x000fe20008000000 */
[----:B---3--:R-:W-:Y:S02]  /*40e0*/  USHF.R.U32.HI UR6, URZ, UR22, UR6 ;  /* 0x00000016ff067299 */ /* 0x008fe40008011606 */
[----:B----4-:R-:W-:Y:S02]  /*40f0*/  UISETP.NE.AND UP1, UPT, UR21, 0x1, UPT ;  /* 0x000000011500788c */ /* 0x010fe4000bf25270 */
[----:B------:R-:W-:Y:S02]  /*4100*/  USHF.R.U32.HI UR4, URZ, UR13, UR4 ;  /* 0x0000000dff047299 */ /* 0x000fe40008011604 */
[----:B------:R-:W-:Y:S02]  /*4110*/  USEL UR5, UR59, UR6, !UP0 ;  /* 0x000000063b057287 */ /* 0x000fe4000c000000 */
[----:B------:R-:W-:Y:S02]  /*4120*/  USEL UR6, UR60, UR4, !UP1 ;  /* 0x000000043c067287 */ /* 0x000fe4000c800000 */
[----:B-1----:R-:W-:Y:S01]  /*4130*/  UIMAD.WIDE.U32 UR10, UR5, UR8, URZ ;  /* 0x00000008050a72a5 */ /* 0x002fe2000f8e00ff */
[----:B------:R-:W-:Y:S01]  /*4140*/  UMOV UR4, UR19 ;  /* 0x0000001300047c82 */ /* 0x000fe20008000000 */
[----:B------:R-:W-:-:S02]  /*4150*/  UIMAD.WIDE.U32 UR16, UR57, UR12, URZ ;  /* 0x0000000c391072a5 */ /* 0x000fc4000f8e00ff */
        /* <DEDUP_REMOVED lines=34> */
.L_x_70:
[----:B------:R-:W2:Y:S02]  /*4380*/  LDCU UR4, c[0x0][0xf30] ;  /* 0x0001e600ff0477ac */ /* 0x000ea40008000800 */
[----:B--2---:R-:W-:-:S09]  /*4390*/  UISETP.NE.AND UP0, UPT, UR4, 0x1, UPT ;  /* 0x000000010400788c */ /* 0x004fd2000bf05270 */
[----:B------:R-:W-:Y:S05]  /*43a0*/  BRA.U UP0, `(.L_x_71) ;  /* 0x00000001003c7547 */ /* 0x000fea000b800000 */
[----:B------:R-:W2:Y:S01]  /*43b0*/  LDCU.128 UR8, c[0x0][0xf10] ;  /* 0x0001e200ff0877ac */ /* 0x000ea20008000c00 */
[----:B------:R-:W3:Y:S01]  /*43c0*/  LDCU UR12, c[0x0][0xf0c] ;  /* 0x0001e180ff0c77ac */ /* 0x000ee20008000800 */
[----:B------:R-:W4:Y:S01]  /*43d0*/  LDCU UR13, c[0x0][0xf20] ;  /* 0x0001e400ff0d77ac */ /* 0x000f220008000800 */
[----:B--2---:R-:W-:Y:S02]  /*43e0*/  UIMAD.WIDE.U32 UR6, UR57, UR8, URZ ;  /* 0x00000008390672a5 */ /* 0x004fe4000f8e00ff */
[----:B------:R-:W-:Y:S02]  /*43f0*/  UIMAD.WIDE.U32 UR4, UR55, UR11, URZ ;  /* 0x0000000b370472a5 */ /* 0x000fe4000f8e00ff */
[----:B---3--:R-:W-:Y:S02]  /*4400*/  UISETP.NE.AND UP0, UPT, UR12, 0x1, UPT ;  /* 0x000000010c00788c */ /* 0x008fe4000bf05270 */
[----:B------:R-:W-:Y:S01]  /*4410*/  UISETP.NE.AND UP1, UPT, UR10, 0x1, UPT ;  /* 0x000000010a00788c */ /* 0x000fe2000bf25270 */
[----:B------:R-:W-:-:S02]  /*4420*/  UMOV UR6, UR7 ;  /* 0x0000000700067c82 */ /* 0x000fc40008000000 */
[----:B------:R-:W-:Y:S01]  /*4430*/  UMOV UR4, UR5 ;  /* 0x0000000500047c82 */ /* 0x000fe20008000000 */
[----:B------:R-:W-:Y:S02]  /*4440*/  USHF.R.U32.HI UR9, URZ, UR9, UR6 ;  /* 0x00000009ff097299 */ /* 0x000fe40008011606 */
[----:B----4-:R-:W-:Y:S02]  /*4450*/  USHF.R.U32.HI UR4, URZ, UR13, UR4 ;  /* 0x0000000dff047299 */ /* 0x010fe40008011604 */
[----:B------:R-:W-:Y:S02]  /*4460*/  USEL UR5, UR57, UR9, !UP0 ;  /* 0x0000000939057287 */ /* 0x000fe4000c000000 */
[----:B------:R-:W-:-:S04]  /*4470*/  USEL UR4, UR55, UR4, !UP1 ;  /* 0x0000000437047287 */ /* 0x000fc8000c800000 */
[----:B------:R-:W-:-:S04]  /*4480*/  UIADD3 UR4, UPT, UPT, UR5, -UR4, URZ ;  /* 0x8000000405047290 */ /* 0x000fc8000fffe0ff */
[----:B------:R-:W-:-:S12]  /*4490*/  UIMAD UR55, UR4, UR10, UR55 ;  /* 0x0000000a043772a4 */ /* 0x000fd8000f8e0237 */
.L_x_71:
[----:B------:R-:W2:Y:S01]  /*44a0*/  LDCU UR4, c[0x0][0x38c] ;  /* 0x00007180ff0477ac */ /* 0x000ea20008000800 */
[----:B------:R-:W-:Y:S02]  /*44b0*/  PLOP3.LUT P1, PT, PT, PT, PT, 0x80, 0x8 ;  /* 0x000000000008781c */ /* 0x000fe40003f2f070 */
[----:B------:R-:W-:Y:S01]  /*44c0*/  SHF.L.U32 R2, R10, 0x1f, RZ ;  /* 0x0000001f0a027819 */ /* 0x000fe200000006ff */
[----:B------:R-:W-:Y:S02]  /*44d0*/  ULEA UR56, UR58, UR31, 0x3 ;  /* 0x0000001f3a387291 */ /* 0x000fe4000f8e18ff */
[----:B------:R-:W-:Y:S02]  /*44e0*/  ULEA UR11, UR58, UR32, 0x6 ;  /* 0x000000203a0b7291 */ /* 0x000fe4000f8e30ff */
[----:B--2---:R-:W-:-:S06]  /*44f0*/  UISETP.GE.AND UP0, UPT, UR4, 0x1, UPT ;  /* 0x000000010400788c */ /* 0x004fcc000bf06270 */
[----:B------:R-:W-:-:S05]  /*4500*/  PLOP3.LUT P0, PT, PT, PT, UP0, 0x80, 0x8 ;  /* 0x000000000008781c */ /* 0x000fca0003f0f008 */
[----:B------:R-:W-:-:S08]  /*4510*/  @UP0 ULEA UR4, UR29, UR31, 0x3 ;  /* 0x0000001f1d040291 */ /* 0x000fd0000f8e18ff */
[----:B-1----:R-:W-:-:S04]  /*4520*/  @P0 SHF.L.U32 R0, R3, 0x1f, RZ ;  /* 0x0000001f03000819 */ /* 0x002fc800000006ff */
[----:B------:R1:W2:Y:S01]  /*4530*/  @P0 SYNCS.PHASECHK.TRANS64.TRYWAIT P1, [UR4], R0 ;  /* 0x00000000ff0005a7 */ /* 0x0002a20008021104 */
[----:B------:R-:W-:-:S04]  /*4540*/  ULEA.HI UR4, UR20, UR20, URZ, 0x1 ;  /* 0x0000001414047291 */ /* 0x000fc8000f8f08ff */
[----:B------:R-:W-:-:S04]  /*4550*/  ULOP3.LUT UR4, UR4, 0x7ffffffe, URZ, 0xc0, !UPT ;  /* 0x7ffffffe04047892 */ /* 0x000fc8000f8ec0ff */
[----:B------:R-:W-:-:S04]  /*4560*/  UIADD3 UR4, UPT, UPT, -UR4, UR20, URZ ;  /* 0x0000001404047290 */ /* 0x000fc8000fffe1ff */
[----:B------:R-:W-:Y:S01]  /*4570*/  ULEA UR45, UR4, UR67, 0x1 ;  /* 0x00000043042d7291 */ /* 0x000fe2000f8e08ff */
[----:B------:R-:W3:Y:S02]  /*4580*/  SYNCS.PHASECHK.TRANS64.TRYWAIT P0, [UR56+0xf0], R2 ;  /* 0x0000f002ff0075a7 */ /* 0x000ee40008001138 */
[----:B-123--:R-:W-:Y:S09]  /*4590*/  @!P0 BRA `(.L_x_72) ;  /* 0x00000078000c8947 */ /* 0x00eff20003800000 */
.L_x_186:
[----:B------:R-:W-:Y:S01]  /*45a0*/  IADD3 R9, PT, PT, R9, 0x1, RZ ;  /* 0x0000000109097810 */ /* 0x000fe20007ffe0ff */
[----:B------:R-:W-:Y:S06]  /*45b0*/  BRA.U !UP0, `(.L_x_73) ;  /* 0x0000000508387547 */ /* 0x000fec000b800000 */
[----:B------:R-:W-:Y:S02]  /*45c0*/  USHF.R.U32.HI UR4, URZ, 0x1a, UR45 ;  /* 0x0000001aff047899 */ /* 0x000fe4000801162d */
[----:B------:R-:W-:Y:S02]  /*45d0*/  UIADD3 UR51, UPT, UPT, UR45, 0x40000000, URZ ;  /* 0x400000002d337890 */ /* 0x000fe4000fffe0ff */
[----:B------:R-:W-:Y:S02]  /*45e0*/  ULOP3.LUT UR49, UR45, 0x80000000, URZ, 0x3c, !UPT ;  /* 0x800000002d317892 */ /* 0x000fe4000f8e3cff */
[----:B------:R-:W-:Y:S02]  /*45f0*/  UIADD3 UR47, UPT, UPT, UR45, -0x40000000, URZ ;  /* 0xc00000002d2f7890 */ /* 0x000fe4000fffe0ff */
[----:B------:R-:W-:Y:S02]  /*4600*/  ULOP3.LUT UR6, UR4, 0x30, URZ, 0xc0, !UPT ;  /* 0x0000003004067892 */ /* 0x000fe4000f8ec0ff */
[----:B------:R-:W-:-:S02]  /*4610*/  USHF.R.U32.HI UR5, URZ, 0x1a, UR51 ;  /* 0x0000001aff057899 */ /* 0x000fc40008011633 */
[----:B------:R-:W-:Y:S02]  /*4620*/  USHF.R.U32.HI UR4, URZ, 0x1a, UR49 ;  /* 0x0000001aff047899 */ /* 0x000fe40008011631 */
[----:B------:R-:W-:Y:S02]  /*4630*/  USHF.R.U32.HI UR7, URZ, 0x1a, UR47 ;  /* 0x0000001aff077899 */ /* 0x000fe4000801162f */
[----:B------:R-:W-:Y:S02]  /*4640*/  ULOP3.LUT UR42, UR6, 0x480, URZ, 0xfc, !UPT ;  /* 0x00000480062a7892 */ /* 0x000fe4000f8efcff */
[----:B------:R-:W-:Y:S02]  /*4650*/  ULOP3.LUT UR6, UR5, 0x30, URZ, 0xc0, !UPT ;  /* 0x0000003005067892 */ /* 0x000fe4000f8ec0ff */
[----:B------:R-:W-:Y:S02]  /*4660*/  ULOP3.LUT UR5, UR4, 0x30, URZ, 0xc0, !UPT ;  /* 0x0000003004057892 */ /* 0x000fe4000f8ec0ff */
[----:B------:R-:W-:-:S02]  /*4670*/  ULOP3.LUT UR4, UR7, 0x30, URZ, 0xc0, !UPT ;  /* 0x0000003007047892 */ /* 0x000fc4000f8ec0ff */
[----:B------:R-:W-:Y:S02]  /*4680*/  ULOP3.LUT UR6, UR6, 0x480, URZ, 0xfc, !UPT ;  /* 0x0000048006067892 */ /* 0x000fe4000f8efcff */
[----:B------:R-:W-:Y:S02]  /*4690*/  ULOP3.LUT UR5, UR5, 0x480, URZ, 0xfc, !UPT ;  /* 0x0000048005057892 */ /* 0x000fe4000f8efcff */
[----:B------:R-:W-:Y:S02]  /*46a0*/  ULOP3.LUT UR4, UR4, 0x480, URZ, 0xfc, !UPT ;  /* 0x0000048004047892 */ /* 0x000fe4000f8efcff */
[----:B------:R-:W-:Y:S01]  /*46b0*/  UPRMT UR43, UR42, 0x5410, UR66 ;  /* 0x000054102a2b7896 */ /* 0x000fe20008000042 */
[----:B------:R-:W-:Y:S01]  /*46c0*/  UMOV UR26, URZ ;  /* 0x000000ff001a7c82 */ /* 0x000fe20008000000 */
[----:B------:R-:W-:Y:S01]  /*46d0*/  UMOV UR28, UR62 ;  /* 0x0000003e001c7c82 */ /* 0x000fe20008000000 */
[----:B------:R-:W-:Y:S01]  /*46e0*/  UMOV UR27, UR61 ;  /* 0x0000003d001b7c82 */ /* 0x000fe20008000000 */
[----:B------:R-:W-:Y:S01]  /*46f0*/  UMOV UR10, UR29 ;  /* 0x0000001d000a7c82 */ /* 0x000fe20008000000 */
[----:B------:R-:W-:-:S02]  /*4700*/  UPRMT UR41, UR6, 0x5410, UR65 ;  /* 0x0000541006297896 */ /* 0x000fc40008000041 */
[----:B------:R-:W-:Y:S02]  /*4710*/  UPRMT UR37, UR5, 0x5410, UR64 ;  /* 0x0000541005257896 */ /* 0x000fe40008000040 */
[----:B------:R-:W-:Y:S01]  /*4720*/  UPRMT UR35, UR4, 0x5410, UR63 ;  /* 0x0000541004237896 */ /* 0x000fe2000800003f */
[----:B------:R-:W-:Y:S01]  /*4730*/  UMOV UR42, URZ ;  /* 0x000000ff002a7c82 */ /* 0x000fe20008000000 */
[----:B------:R-:W-:Y:S01]  /*4740*/  UMOV UR40, URZ ;  /* 0x000000ff00287c82 */ /* 0x000fe20008000000 */
[----:B------:R-:W-:Y:S01]  /*4750*/  UMOV UR36, URZ ;  /* 0x000000ff00247c82 */ /* 0x000fe20008000000 */
[----:B------:R-:W-:-:S08]  /*4760*/  UMOV UR34, URZ ;  /* 0x000000ff00227c82 */ /* 0x000fd00008000000 */
.L_x_76:
[----:B------:R-:W-:Y:S02]  /*4770*/  UIADD3 UR28, UPT, UPT, UR28, 0x1, URZ ;  /* 0x000000011c1c7890 */ /* 0x000fe4000fffe0ff */
[----:B--2---:R-:W-:Y:S02]  /*4780*/  ULEA UR7, UR10, UR31, 0x3 ;  /* 0x0000001f0a077291 */ /* 0x004fe4000f8e18ff */
[----:B------:R-:W-:Y:S01]  /*4790*/  UISETP.NE.AND UP2, UPT, UR28, URZ, UPT ;  /* 0x000000ff1c00728c */ /* 0x000fe2000bf45270 */
[----:B---3--:R-:W-:Y:S10]  /*47a0*/  @P1 BRA `(.L_x_74) ;  /* 0x00000000000c1947 */ /* 0x008ff40003800000 */
[----:B-1----:R-:W-:Y:S04]  /*47b0*/  SHF.L.U32 R2, R3, 0x1f, RZ ;  /* 0x0000001f03027819 */ /* 0x002fe800000006ff */
[----:B------:R-:W1:Y:S02]  /*47c0*/  SYNCS.PHASECHK.TRANS64.TRYWAIT P0, [UR7], R2 ;  /* 0x00000002ff0075a7 */ /* 0x000e640008001107 */
[----:B-1----:R-:W-:Y:S05]  /*47d0*/  @!P0 BRA `(.L_x_75) ;  /* 0x0000007400948947 */ /* 0x002fea0003800000 */
.L_x_74:
[----:B------:R-:W-:Y:S01]  /*47e0*/  UISETP.NE.AND UP0, UPT, UR27, 0x1, UPT ;  /* 0x000000011b00788c */ /* 0x000fe2000bf05270 */
[----:B------:R-:W-:Y:S01]  /*47f0*/  PLOP3.LUT P1, PT, PT, PT, PT, 0x80, 0x8 ;  /* 0x000000000008781c */ /* 0x000fe20003f2f070 */
[----:B------:R-:W-:Y:S02]  /*4800*/  UIADD3 UR4, UPT, UPT, UR10, 0x1, URZ ;  /* 0x000000010a047890 */ /* 0x000fe4000fffe0ff */
[----:B------:R-:W-:Y:S02]  /*4810*/  ULEA UR6, UR10, UR52, 0x9 ;  /* 0x000000340a067291 */ /* 0x000fe4000f8e48ff */
[----:B------:R-:W-:Y:S01]  /*4820*/  UISETP.NE.AND UP1, UPT, UR4, 0x8, UPT ;  /* 0x000000080400788c */ /* 0x000fe2000bf25270 */
[----:B------:R-:W-:Y:S01]  /*4830*/  PLOP3.LUT P0, PT, PT, PT, UP0, 0x80, 0x8 ;  /* 0x000000000008781c */ /* 0x000fe20003f0f008 */
[----:B------:R-:W-:Y:S02]  /*4840*/  ULEA UR24, UR10, UR53, 0x5 ;  /* 0x000000350a187291 */ /* 0x000fe4000f8e28ff */
[----:B------:R-:W-:Y:S02]  /*4850*/  USEL UR5, URZ, 0x1, UP1 ;  /* 0x00000001ff057887 */ /* 0x000fe40008800000 */
[----:B------:R-:W-:Y:S02]  /*4860*/  USEL UR29, UR4, URZ, UP1 ;  /* 0x000000ff041d7287 */ /* 0x000fe40008800000 */
[----:B------:R-:W-:Y:S02]  /*4870*/  ULEA UR22, UR10, UR54, 0x5 ;  /* 0x000000360a167291 */ /* 0x000fe4000f8e28ff */
[----:B------:R-:W-:Y:S01]  /*4880*/  @UP0 ULEA UR4, UR29, UR31, 0x3 ;  /* 0x0000001f1d040291 */ /* 0x000fe2000f8e18ff */
[----:B------:R-:W-:Y:S01]  /*4890*/  LOP3.LUT R3, R3, UR5, RZ, 0x3c, !PT ;  /* 0x0000000503037c12 */ /* 0x000fe2000f8e3cff */
[----:B------:R-:W-:Y:S02]  /*48a0*/  UISETP.NE.U32.AND UP0, UPT, UR26, URZ, UPT ;  /* 0x000000ff1a00728c */ /* 0x000fe4000bf05070 */
[----:B------:R-:W-:Y:S01]  /*48b0*/  UIADD3 UR20, UPT, UPT, UR6, 0x2, URZ ;  /* 0x0000000206147890 */ /* 0x000fe2000fffe0ff */
[----:B-1----:R-:W-:Y:S01]  /*48c0*/  @P0 SHF.L.U32 R0, R3, 0x1f, RZ ;  /* 0x0000001f03000819 */ /* 0x002fe200000006ff */
[----:B------:R-:W-:Y:S02]  /*48d0*/  UIADD3 UR16, UPT, UPT, UR6, 0x4, URZ ;  /* 0x0000000406107890 */ /* 0x000fe4000fffe0ff */
[----:B------:R-:W-:Y:S01]  /*48e0*/  UIADD3 UR12, UPT, UPT, UR6, 0x6, URZ ;  /* 0x00000006060c7890 */ /* 0x000fe2000fffe0ff */
[----:B------:R2:W3:Y:S01]  /*48f0*/  @P0 SYNCS.PHASECHK.TRANS64.TRYWAIT P1, [UR4], R0 ;  /* 0x00000000ff0005a7 */ /* 0x0004e20008021104 */
[----:B------:R-:W-:Y:S02]  /*4900*/  ULEA UR4, UR10, UR38, 0xa ;  /* 0x000000260a047291 */ /* 0x000fe4000f8e50ff */
[----:B------:R-:W-:Y:S02]  /*4910*/  UIADD3 UR30, UPT, UPT, UR7, 0x40, URZ ;  /* 0x00000040071e7890 */ /* 0x000fe4000fffe0ff */
[----:B------:R-:W-:Y:S02]  /*4920*/  UIADD3 UR18, UPT, UPT, UR4, 0x2, URZ ;  /* 0x0000000204127890 */ /* 0x000fe4000fffe0ff */
[----:B------:R-:W-:Y:S02]  /*4930*/  UIADD3 UR14, UPT, UPT, UR4, 0x4, URZ ;  /* 0x00000004040e7890 */ /* 0x000fe4000fffe0ff */
[----:B------:R-:W-:Y:S02]  /*4940*/  UIADD3 UR8, UPT, UPT, UR4, 0x6, URZ ;  /* 0x0000000604087890 */ /* 0x000fe4000fffe0ff */
[----:B------:R-:W-:Y:S01]  /*4950*/  UIADD3 UR27, UPT, UPT, UR27, -0x1, URZ ;  /* 0xffffffff1b1b7890 */ /* 0x000fe2000fffe0ff */
[----:B------:R-:W-:Y:S01]  /*4960*/  UMOV UR25, 0x4008 ;  /* 0x0000400800197882 */ /* 0x000fe20000000000 */
[----:B------:R-:W-:Y:S01]  /*4970*/  UMOV UR23, 0x4008 ;  /* 0x0000400800177882 */ /* 0x000fe20000000000 */
[----:B------:R2:W-:Y:S01]  /*4980*/  UTCCP.T.S.4x32dp128bit tmem[UR32+0x80], gdesc[UR24] ;  /* 0x00008018200079e7 */ /* 0x0005e20009100000 */
[----:B------:R2:W-:Y:S01]  /*4990*/  UTCCP.T.S.4x32dp128bit tmem[UR32+0x84], gdesc[UR22] ;  /* 0x00008416200079e7 */ /* 0x0005e20009100000 */
[----:B------:R-:W-:Y:S01]  /*49a0*/  UMOV UR7, 0x40004040 ;  /* 0x4000404000077882 */ /* 0x000fe20000000000 */
[----:B------:R-:W-:Y:S01]  /*49b0*/  UMOV UR5, 0x40004040 ;  /* 0x4000404000057882 */ /* 0x000fe20000000000 */
[----:B------:R-:W-:Y:S01]  /*49c0*/  UMOV UR21, 0x40004040 ;  /* 0x4000404000157882 */ /* 0x000fe20000000000 */
[----:B------:R2:W-:Y:S01]  /*49d0*/  UTCQMMA gdesc[UR4], gdesc[UR6], tmem[UR11], tmem[UR42], idesc[UR43], tmem[UR44], UP0 ;  /* 0x002c2a0604007dea */ /* 0x0005e2000800030b */
[----:B------:R-:W-:Y:S01]  /*49e0*/  UMOV UR19, 0x40004040 ;  /* 0x4000404000137882 */ /* 0x000fe20000000000 */
[----:B------:R-:W-:Y:S01]  /*49f0*/  UMOV UR17, 0x40004040 ;  /* 0x4000404000117882 */ /* 0x000fe20000000000 */
[----:B------:R2:W-:Y:S01]  /*4a00*/  UTCQMMA gdesc[UR18], gdesc[UR20], tmem[UR11], tmem[UR40], idesc[UR41], tmem[UR50], UPT ;  /* 0x0032281412007dea */ /* 0x0005e2000b80030b */
[----:B------:R-:W-:Y:S01]  /*4a10*/  UMOV UR15, 0x40004040 ;  /* 0x40004040000f7882 */ /* 0x000fe20000000000 */
[----:B------:R-:W-:Y:S01]  /*4a20*/  UMOV UR13, 0x40004040 ;  /* 0x40004040000d7882 */ /* 0x000fe20000000000 */
[----:B------:R2:W-:Y:S01]  /*4a30*/  UTCQMMA gdesc[UR14], gdesc[UR16], tmem[UR11], tmem[UR36], idesc[UR37], tmem[UR48], UPT ;  /* 0x003024100e007dea */ /* 0x0005e2000b80030b */
[----:B------:R-:W-:Y:S01]  /*4a40*/  UMOV UR9, 0x40004040 ;  /* 0x4000404000097882 */ /* 0x000fe20000000000 */
[----:B------:R-:W-:Y:S01]  /*4a50*/  UMOV UR26, 0x1 ;  /* 0x00000001001a7882 */ /* 0x000fe20000000000 */
[----:B------:R2:W-:Y:S01]  /*4a60*/  UTCQMMA gdesc[UR8], gdesc[UR12], tmem[UR11], tmem[UR34], idesc[UR35], tmem[UR46], UPT ;  /* 0x002e220c08007dea */ /* 0x0005e2000b80030b */
[----:B------:R2:W-:Y:S01]  /*4a70*/  UTCBAR.MULTICAST [UR30], URZ, UR33 ;  /* 0x000000ff1e0073e9 */ /* 0x0005e20008000821 */
[----:B------:R-:W-:Y:S01]  /*4a80*/  UMOV UR10, UR29 ;  /* 0x0000001d000a7c82 */ /* 0x000fe20008000000 */
[----:B------:R-:W-:Y:S05]  /*4a90*/  BRA.U UP2, `(.L_x_76) ;  /* 0xfffffffd02347547 */ /* 0x000fea000b83ffff */
.L_x_73:
[----:B--2---:R-:W-:Y:S01]  /*4aa0*/  UIADD3 UR5, UPT, UPT, UR56, 0xe0, URZ ;  /* 0x000000e038057890 */ /* 0x004fe2000fffe0ff */
[----:B------:R-:W-:Y:S01]  /*4ab0*/  R2UR UR6, R93 ;  /* 0x000000005d0672ca */ /* 0x000fe200000e0000 */
[----:B------:R-:W-:Y:S01]  /*4ac0*/  UIADD3 UR4, UPT, UPT, UR58, 0x1, URZ ;  /* 0x000000013a047890 */ /* 0x000fe2000fffe0ff */
[----:B------:R-:W-:-:S03]  /*4ad0*/  ISETP.NE.AND P0, PT, R9, 0x2, PT ;  /* 0x000000020900780c */ /* 0x000fc60003f05270 */
[----:B------:R-:W-:Y:S01]  /*4ae0*/  UISETP.NE.AND UP0, UPT, UR4, 0x2, UPT ;  /* 0x000000020400788c */ /* 0x000fe2000bf05270 */
[----:B-1----:R-:W-:Y:S02]  /*4af0*/  SEL R0, RZ, 0x1, P0 ;  /* 0x00000001ff007807 */ /* 0x002fe40000000000 */
[----:B------:R1:W-:Y:S01]  /*4b00*/  UTCBAR [UR5], URZ ;  /* 0x000000ff050073e9 */ /* 0x0003e200080000ff */
[----:B------:R-:W-:Y:S01]  /*4b10*/  SEL R9, R9, RZ, P0 ;  /* 0x000000ff09097207 */ /* 0x000fe20000000000 */
[----:B------:R-:W-:Y:S01]  /*4b20*/  USEL UR58, UR4, URZ, UP0 ;  /* 0x000000ff043a7287 */ /* 0x000fe20008000000 */
[----:B------:R-:W-:Y:S02]  /*4b30*/  LOP3.LUT R8, R8, R0, RZ, 0x3c, !PT ;  /* 0x0000000008087212 */ /* 0x000fe400078e3cff */
[----:B------:R-:W-:Y:S02]  /*4b40*/  UIADD3 UR20, UPT, UPT, UR55, UR6, URZ ;  /* 0x0000000637147290 */ /* 0x000fe4000fffe0ff */
[----:B------:R-:W-:-:S06]  /*4b50*/  USEL UR6, URZ, 0x1, UP0 ;  /* 0x00000001ff067887 */ /* 0x000fcc0008000000 */
[----:B------:R-:W-:Y:S01]  /*4b60*/  LOP3.LUT R10, R10, UR6, RZ, 0x3c, !PT ;  /* 0x000000060a0a7c12 */ /* 0x000fe2000f8e3cff */
[----:B------:R-:W-:Y:S06]  /*4b70*/  BRA.U UP3, `(.L_x_77) ;  /* 0xfffffff103cc7547 */ /* 0x000fec000b83ffff */
[----:B------:R-:W2:Y:S01]  /*4b80*/  S2UR UR7, SR_CgaCtaId ;  /* 0x00000000000779c3 */ /* 0x000ea20000008800 */
[----:B------:R-:W-:Y:S01]  /*4b90*/  ELECT P0, URZ, PT ;  /* 0x0000000000ff782f */ /* 0x000fe20003800000 */
[----:B------:R-:W-:Y:S01]  /*4ba0*/  IMAD.MOV.U32 R0, RZ, RZ, 0x1 ;  /* 0x00000001ff007424 */ /* 0x000fe200078e00ff */
[----:B------:R-:W-:Y:S01]  /*4bb0*/  UIADD3 UR31, UPT, UPT, UR31, 0xf0, URZ ;  /* 0x000000f01f1f7890 */ /* 0x000fe2000fffe0ff */
[----:B------:R-:W-:Y:S01]  /*4bc0*/  SHF.L.U32 R2, R10, 0x1f, RZ ;  /* 0x0000001f0a027819 */ /* 0x000fe200000006ff */
[----:B------:R-:W-:-:S03]  /*4bd0*/  UMOV UR4, 0x40 ;  /* 0x0000004000047882 */ /* 0x000fc60000000000 */
[----:B------:R-:W-:Y:S01]  /*4be0*/  UVIRTCOUNT.DEALLOC.SMPOOL 0x80 ;  /* 0x000000800000784c */ /* 0x000fe20000000000 */
[----:B--2---:R-:W-:Y:S02]  /*4bf0*/  ULEA UR7, UR7, UR4, 0x18 ;  /* 0x0000000407077291 */ /* 0x004fe4000f8ec0ff */
[----:B------:R-:W-:-:S07]  /*4c00*/  ULEA UR4, UR58, UR31, 0x3 ;  /* 0x0000001f3a047291 */ /* 0x000fce000f8e18ff */
[----:B------:R2:W-:Y:S02]  /*4c10*/  @P0 STS.U8 [UR7+0x1c], R0 ;  /* 0x00001c00ff000988 */ /* 0x0005e40008000007 */
[----:B------:R-:W4:Y:S02]  /*4c20*/  SYNCS.PHASECHK.TRANS64.TRYWAIT P0, [UR4], R2 ;  /* 0x00000002ff0075a7 */ /* 0x000f240008001104 */
[----:B--2-4-:R-:W-:Y:S05]  /*4c30*/  @!P0 BRA `(.L_x_78) ;  /* 0x0000007000948947 */ /* 0x014fea0003800000 */
.L_x_189:
[----:B------:R-:W-:-:S04]  /*4c40*/  UIADD3 UR4, UPT, UPT, UR58, 0x1, URZ ;  /* 0x000000013a047890 */ /* 0x000fc8000fffe0ff */
[----:B------:R-:W-:-:S04]  /*4c50*/  UISETP.NE.AND UP0, UPT, UR4, 0x2, UPT ;  /* 0x000000020400788c */ /* 0x000fc8000bf05270 */
[----:B-1----:R-:W-:Y:S02]  /*4c60*/  USEL UR5, URZ, 0x1, UP0 ;  /* 0x00000001ff057887 */ /* 0x002fe40008000000 */
[----:B------:R-:W-:-:S04]  /*4c70*/  USEL UR4, UR4, URZ, UP0 ;  /* 0x000000ff04047287 */ /* 0x000fc80008000000 */
[----:B------:R-:W-:Y:S01]  /*4c80*/  ULEA UR4, UR4, UR31, 0x3 ;  /* 0x0000001f04047291 */ /* 0x000fe2000f8e18ff */
[----:B--2---:R-:W-:-:S04]  /*4c90*/  LOP3.LUT R2, R10, UR5, RZ, 0x3c, !PT ;  /* 0x000000050a027c12 */ /* 0x004fc8000f8e3cff */
[----:B------:R-:W-:-:S04]  /*4ca0*/  SHF.L.U32 R2, R2, 0x1f, RZ ;  /* 0x0000001f02027819 */ /* 0x000fc800000006ff */
[----:B------:R-:W1:Y:S02]  /*4cb0*/  SYNCS.PHASECHK.TRANS64.TRYWAIT P0, [UR4], R2 ;  /* 0x00000002ff0075a7 */ /* 0x000e640008001104 */
[----:B-1----:R-:W-:Y:S05]  /*4cc0*/  @!P0 BRA `(.L_x_79) ;  /* 0x0000007000888947 */ /* 0x002fea0003800000 */
.L_x_191:
[----:B------:R-:W-:Y:S01]  /*4cd0*/  NOP ;  /* 0x0000000000007918 */ /* 0x000fe20000000000 */
[----:B-1----:R-:W1:Y:S01]  /*4ce0*/  LDS R0, [UR7+0x14] ;  /* 0x00001407ff007984 */ /* 0x002e620008000800 */
[----:B------:R-:W-:Y:S01]  /*4cf0*/  ULOP3.LUT UR4, UR32, 0xffff, URZ, 0xc0, !UPT ;  /* 0x0000ffff20047892 */ /* 0x000fe2000f8ec0ff */
[----:B------:R-:W-:Y:S01]  /*4d00*/  UMOV UR5, 0xffff ;  /* 0x0000ffff00057882 */ /* 0x000fe20000000000 */
[----:B------:R-:W-:Y:S02]  /*4d10*/  UMOV UR6, 0x1 ;  /* 0x0000000100067882 */ /* 0x000fe40000000000 */
[----:B------:R-:W-:-:S04]  /*4d20*/  USHF.R.U32.HI UR4, URZ, 0x5, UR4 ;  /* 0x00000005ff047899 */ /* 0x000fc80008011604 */
[----:B------:R-:W-:Y:S02]  /*4d30*/  USHF.L.U32 UR5, UR5, UR4, URZ ;  /* 0x0000000405057299 */ /* 0x000fe400080006ff */
[----:B------:R-:W-:-:S04]  /*4d40*/  USHF.L.U32 UR4, UR6, UR4, URZ ;  /* 0x0000000406047299 */ /* 0x000fc800080006ff */
[----:B-1----:R-:W-:-:S04]  /*4d50*/  LOP3.LUT R0, R0, UR5, RZ, 0xc0, !PT ;  /* 0x0000000500007c12 */ /* 0x002fc8000f8ec0ff */
[----:B------:R-:W-:-:S13]  /*4d60*/  ISETP.NE.AND P0, PT, R0, UR5, PT ;  /* 0x0000000500007c0c */ /* 0x000fda000bf05270 */
[----:B------:R-:W-:Y:S05]  /*4d70*/  @P0 BRA `(.L_x_80) ;  /* 0x0000000000580947 */ /* 0x000fea0003800000 */
[----:B------:R-:W1:Y:S02]  /*4d80*/  LDS R0, [UR7+0x18] ;  /* 0x00001807ff007984 */ /* 0x000e640008000800 */
[----:B-1----:R-:W-:-:S04]  /*4d90*/  LOP3.LUT R0, R0, UR4, RZ, 0xc0, !PT ;  /* 0x0000000400007c12 */ /* 0x002fc8000f8ec0ff */
[----:B------:R-:W-:-:S13]  /*4da0*/  ISETP.NE.AND P0, PT, R0, UR4, PT ;  /* 0x0000000400007c0c */ /* 0x000fda000bf05270 */
[----:B------:R-:W-:Y:S05]  /*4db0*/  @P0 BRA `(.L_x_81) ;  /* 0x00000000003c0947 */ /* 0x000fea0003800000 */
[----:B------:R-:W1:Y:S01]  /*4dc0*/  S2R R2, SR_LANEID ;  /* 0x0000000000027919 */ /* 0x000e620000000000 */
[----:B------:R-:W-:-:S06]  /*4dd0*/  ULOP3.LUT UR5, URZ, UR5, URZ, 0x33, !UPT ;  /* 0x00000005ff057292 */ /* 0x000fcc000f8e33ff */
[----:B------:R-:W-:-:S04]  /*4de0*/  IMAD.U32 R0, RZ, RZ, UR5 ;  /* 0x00000005ff007e24 */ /* 0x000fc8000f8e00ff */
[----:B------:R2:W4:Y:S02]  /*4df0*/  REDUX UR8, R0 ;  /* 0x00000000000873c4 */ /* 0x0005240000000000 */
[----:B------:R1:W-:Y:S01]  /*4e00*/  UTCATOMSWS.AND URZ, UR5 ;  /* 0x0000000500ff79e3 */ /* 0x0003e20008000000 */
[----:B--2---:R-:W-:Y:S01]  /*4e10*/  LOP3.LUT R0, RZ, UR4, RZ, 0x33, !PT ;  /* 0x00000004ff007c12 */ /* 0x004fe2000f8e33ff */
[----:B------:R-:W-:Y:S02]  /*4e20*/  VOTEU.ANY UR4, UPT, PT ;  /* 0x0000000000047886 */ /* 0x000fe400038e0100 */
[----:B------:R-:W-:Y:S02]  /*4e30*/  UFLO.U32 UR4, UR4 ;  /* 0x00000004000472bd */ /* 0x000fe400080e0000 */
[----:B------:R-:W2:Y:S04]  /*4e40*/  REDUX UR6, R0 ;  /* 0x00000000000673c4 */ /* 0x000ea80000000000 */
[----:B-1----:R-:W-:-:S02]  /*4e50*/  ISETP.EQ.U32.AND P0, PT, R2, UR4, PT ;  /* 0x0000000402007c0c */ /* 0x002fc4000bf02070 */
[----:B----4-:R-:W-:-:S11]  /*4e60*/  MOV R2, UR8 ;  /* 0x0000000800027c02 */ /* 0x010fd60008000f00 */
[----:B------:R1:W-:Y:S01]  /*4e70*/  @P0 ATOMS.AND RZ, [UR7+0x14], R2 ;  /* 0x00001402ffff098c */ /* 0x0003e2000a800007 */
[----:B--2---:R-:W-:-:S05]  /*4e80*/  IMAD.U32 R0, RZ, RZ, UR6 ;  /* 0x00000006ff007e24 */ /* 0x004fca000f8e00ff */
[----:B------:R1:W-:Y:S01]  /*4e90*/  @P0 ATOMS.AND RZ, [UR7+0x18], R0 ;  /* 0x00001800ffff098c */ /* 0x0003e2000a800007 */
[----:B------:R-:W-:Y:S05]  /*4ea0*/  BRA `(.L_x_82) ;  /* 0x0000000000147947 */ /* 0x000fea0003800000 */
.L_x_81:
[----:B------:R-:W-:Y:S02]  /*4eb0*/  MOV R2, 0x4ed0 ;  /* 0x00004ed000027802 */ /* 0x000fe40000000f00 */
[----:B---3-5:R-:W-:Y:S05]  /*4ec0*/  CALL.REL.NOINC `($__internal_0_$__cuda_sm10x_tcgen05_guardrail_trap_col_being_dealloced_not_returned_by_alloc) ;  /* 0x0000007400547944 */ /* 0x028fea0003c00000 */
[----:B------:R-:W-:Y:S05]  /*4ed0*/  BRA `(.L_x_82) ;  /* 0x0000000000087947 */ /* 0x000fea0003800000 */
.L_x_80:
[----:B------:R-:W-:Y:S02]  /*4ee0*/  MOV R2, 0x4f00 ;  /* 0x00004f0000027802 */ /* 0x000fe40000000f00 */
[----:B---3-5:R-:W-:Y:S05]  /*4ef0*/  CALL.REL.NOINC `($__internal_2_$__cuda_sm10x_tcgen05_guardrail_trap_unallocated_columns_being_dealloced) ;  /* 0x0000007400607944 */ /* 0x028fea0003c00000 */
.L_x_82:
[----:B------:R-:W-:Y:S01]  /*4f00*/  NOP ;  /* 0x0000000000007918 */ /* 0x000fe20000000000 */
[----:B------:R-:W-:Y:S05]  /*4f10*/  EXIT ;  /* 0x000000000000794d */ /* 0x000fea0003800000 */
.L_x_64:
[----:B------:R-:W-:-:S09]  /*4f20*/  UISETP.NE.OR UP0, UPT, UR21, 0x3, !UP3 ;  /* 0x000000031500788c */ /* 0x000fd2000df05670 */
[----:B------:R-:W-:Y:S05]  /*4f30*/  BRA.U UP0, `(.L_x_83) ;  /* 0x0000001500747547 */ /* 0x000fea000b800000 */
[----:B------:R-:W1:Y:S01]  /*4f40*/  S2UR UR6, SR_CgaCtaId ;  /* 0x00000000000679c3 */ /* 0x000e620000008800 */
[----:B------:R-:W2:Y:S01]  /*4f50*/  LDCU UR34, c[0x0][0x370] ;  /* 0x00006e00ff2277ac */ /* 0x000ea20008000800 */
[----:B------:R-:W-:Y:S02]  /*4f60*/  HFMA2 R13, -RZ, RZ, 0, 0 ;  /* 0x00000000ff0d7431 */ /* 0x000fe400000001ff */
[----:B------:R-:W-:Y:S01]  /*4f70*/  IMAD.MOV.U32 R15, RZ, RZ, 0x1 ;  /* 0x00000001ff0f7424 */ /* 0x000fe200078e00ff */
[----:B------:R-:W-:Y:S01]  /*4f80*/  MOV R7, 0x1000 ;  /* 0x0000100000077802 */ /* 0x000fe20000000f00 */
[----:B------:R-:W2:Y:S01]  /*4f90*/  LDCU.128 UR40, c[0x0][0xf10] ;  /* 0x0001e200ff2877ac */ /* 0x000ea20008000c00 */
[----:B------:R-:W-:Y:S01]  /*4fa0*/  IMAD.MOV.U32 R14, RZ, RZ, RZ ;  /* 0x000000ffff0e7224 */ /* 0x000fe200078e00ff */
[----:B------:R-:W3:Y:S01]  /*4fb0*/  LDC.64 R16, c[0x0][0x348] ;  /* 0x0000d200ff107b82 */ /* 0x000ee20000000a00 */
[----:B------:R-:W4:Y:S01]  /*4fc0*/  LDCU UR31, c[0x0][0x374] ;  /* 0x00006e80ff1f77ac */ /* 0x000f220008000800 */
[----:B------:R-:W4:Y:S06]  /*4fd0*/  LDCU UR15, c[0x0][0xf0c] ;  /* 0x0001e180ff0f77ac */ /* 0x000f2c0008000800 */
[----:B------:R-:W3:Y:S01]  /*4fe0*/  LDC.64 R2, c[0x0][0xc88] ;  /* 0x00032200ff027b82 */ /* 0x000ee20000000a00 */
[----:B------:R-:W4:Y:S01]  /*4ff0*/  LDCU UR37, c[0x0][0xf20] ;  /* 0x0001e400ff2577ac */ /* 0x000f220008000800 */
[----:B------:R-:W4:Y:S06]  /*5000*/  LDCU UR4, c[0x0][0xf30] ;  /* 0x0001e600ff0477ac */ /* 0x000f2c0008000800 */
[----:B------:R-:W3:Y:S01]  /*5010*/  LDC.64 R4, c[0x0][0xc90] ;  /* 0x00032400ff047b82 */ /* 0x000ee20000000a00 */
[----:B------:R-:W-:Y:S01]  /*5020*/  UMOV UR29, 0x400 ;  /* 0x00000400001d7882 */ /* 0x000fe20000000000 */
[----:B--2---:R-:W-:-:S02]  /*5030*/  UIMAD.WIDE.U32 UR8, UR34, UR40, URZ ;  /* 0x00000028220872a5 */ /* 0x004fc4000f8e00ff */
[----:B-1----:R-:W-:Y:S02]  /*5040*/  ULEA UR29, UR6, UR29, 0x18 ;  /* 0x0000001d061d7291 */ /* 0x002fe4000f8ec0ff */
[----:B----4-:R-:W-:Y:S02]  /*5050*/  UIMAD.WIDE.U32 UR6, UR31, UR43, URZ ;  /* 0x0000002b1f0672a5 */ /* 0x010fe4000f8e00ff */
[----:B------:R-:W-:Y:S01]  /*5060*/  UPLOP3.LUT UP1, UPT, UPT, UPT, UPT, 0x40, 0x4 ;  /* 0x000000000004789c */ /* 0x000fe20003f2e870 */
[----:B------:R-:W-:Y:S01]  /*5070*/  UMOV UR8, UR9 ;  /* 0x0000000900087c82 */ /* 0x000fe20008000000 */
[----:B------:R-:W-:-:S03]  /*5080*/  UISETP.GE.AND UP0, UPT, UR39, 0x1, UPT ;  /* 0x000000012700788c */ /* 0x000fc6000bf06270 */
[----:B------:R-:W-:Y:S01]  /*5090*/  UMOV UR6, UR7 ;  /* 0x0000000700067c82 */ /* 0x000fe20008000000 */
[----:B------:R-:W-:Y:S01]  /*50a0*/  UISETP.NE.AND UP4, UPT, UR39, 0x1, UPT ;  /* 0x000000012700788c */ /* 0x000fe2000bf85270 */
[----:B------:R-:W1:Y:S01]  /*50b0*/  LDCU.64 UR22, c[0x0][0xf28] ;  /* 0x0001e500ff1677ac */ /* 0x000e620008000a00 */
[----:B------:R-:W-:Y:S02]  /*50c0*/  UISETP.NE.AND UP6, UPT, UR15, 0x1, UPT ;  /* 0x000000010f00788c */ /* 0x000fe4000bfc5270 */
[----:B------:R-:W-:Y:S02]  /*50d0*/  UISETP.NE.AND UP5, UPT, UR42, 0x1, UPT ;  /* 0x000000012a00788c */ /* 0x000fe4000bfa5270 */
[----:B------:R-:W-:Y:S02]  /*50e0*/  USHF.R.U32.HI UR36, URZ, UR41, UR8 ;  /* 0x00000029ff247299 */ /* 0x000fe40008011608 */
[----:B------:R-:W-:Y:S02]  /*50f0*/  USHF.R.U32.HI UR35, URZ, UR37, UR6 ;  /* 0x00000025ff237299 */ /* 0x000fe40008011606 */
[----:B------:R-:W-:Y:S01]  /*5100*/  UISETP.NE.AND UP3, UPT, UR4, 0x1, UPT ;  /* 0x000000010400788c */ /* 0x000fe2000bf65270 */
[----:B------:R-:W-:-:S10]  /*5110*/  UMOV UR12, URZ ;  /* 0x000000ff000c7c82 */ /* 0x000fd40008000000 */
.L_x_94:
[C---:B------:R-:W-:Y:S02]  /*5120*/  LEA R12, R14.reuse, UR29, 0x3 ;  /* 0x0000001d0e0c7c11 */ /* 0x040fe4000f8e18ff */
[----:B------:R-:W-:Y:S02]  /*5130*/  SHF.L.U32 R0, R13, 0x1f, RZ ;  /* 0x0000001f0d007819 */ /* 0x000fe400000006ff */
[----:B------:R-:W-:Y:S02]  /*5140*/  LEA R8, R14, UR29, 0x4 ;  /* 0x0000001d0e087c11 */ /* 0x000fe4000f8e20ff */
[----:B------:R-:W2:Y:S02]  /*5150*/  SYNCS.PHASECHK.TRANS64.TRYWAIT P0, [R12+URZ+0xc0], R0 ;  /* 0x0000c0000c0075a7 */ /* 0x000ea400080011ff */
[----:B--2-4-:R-:W-:Y:S05]  /*5160*/  @!P0 BRA `(.L_x_84) ;  /* 0x0000006c00788947 */ /* 0x014fea0003800000 */
.L_x_192:
        /* <DEDUP_REMOVED lines=8> */
[----:B----4-:R-:W-:Y:S11]  /*51f0*/  LOP3.LUT P0, RZ, R10, 0x1, RZ, 0xc0, !PT ;  /* 0x000000010aff7812 */ /* 0x010ff6000780c0ff */
[----:B------:R-:W-:Y:S02]  /*5200*/  @!UPT UIADD3 URZ, UPT, UPT, URZ, URZ, URZ ;  /* 0x000000fffffff290 */ /* 0x000fe4000fffe0ff */
[----:B-1----:R-:W-:Y:S01]  /*5210*/  VOTEU.ANY UP2, P0 ;  /* 0x0000000000ff7886 */ /* 0x002fe20000040100 */
[----:B------:R-:W-:Y:S11]  /*5220*/  PLOP3.LUT P0, PT, PT, PT, UP2, 0x80, 0x8 ;  /* 0x000000000008781c */ /* 0x000ff60003f0f028 */
[----:B------:R-:W-:Y:S02]  /*5230*/  @!UPT UIADD3 URZ, UPT, UPT, URZ, URZ, URZ ;  /* 0x000000fffffff290 */ /* 0x000fe4000fffe0ff */
[----:B--2---:R-:W-:Y:S02]  /*5240*/  @P0 SHF.R.U32.HI R0, RZ, 0x10, R9 ;  /* 0x00000010ff000819 */ /* 0x004fe40000011609 */
[----:B------:R-:W-:Y:S02]  /*5250*/  @P0 MOV R6, R8 ;  /* 0x0000000800060202 */ /* 0x000fe40000000f00 */
[----:B------:R-:W-:Y:S01]  /*5260*/  @P0 R2UR UR4, R0 ;  /* 0x00000000000402ca */ /* 0x000fe200000e0000 */
[----:B------:R-:W-:Y:S01]  /*5270*/  VIADD R0, R12, 0xd0 ;  /* 0x000000d00c007836 */ /* 0x000fe20000000000 */
[----:B------:R-:W-:Y:S02]  /*5280*/  @P0 LOP3.LUT R8, R9, 0xffff, RZ, 0xc0, !PT ;  /* 0x0000ffff09080812 */ /* 0x000fe400078ec0ff */
[----:B------:R-:W-:Y:S02]  /*5290*/  @P0 R2UR UR6, R6 ;  /* 0x00000000060602ca */ /* 0x000fe400000e0000 */
[----:B------:R-:W-:Y:S02]  /*52a0*/  PRMT R0, RZ, 0x654, R0 ;  /* 0x00000654ff007816 */ /* 0x000fe40000000000 */
[----:B------:R-:W-:Y:S02]  /*52b0*/  @P0 R2UR UR5, R8 ;  /* 0x00000000080502ca */ /* 0x000fe400000e0000 */
[----:B------:R1:W-:Y:S03]  /*52c0*/  SYNCS.ARRIVE.TRANS64.RED.A1T0 RZ, [R0+URZ], RZ ;  /* 0x000000ff00ff79a7 */ /* 0x0003e600081004ff */
[----:B------:R-:W-:Y:S04]  /*52d0*/  @UP2 UMOV UR30, UR4 ;  /* 0x00000004001e2c82 */ /* 0x000fe80008000000 */
[----:B------:R-:W-:Y:S04]  /*52e0*/  @UP2 UMOV UR14, UR6 ;  /* 0x00000006000e2c82 */ /* 0x000fe80008000000 */
[----:B------:R-:W-:Y:S01]  /*52f0*/  @UP2 UMOV UR13, UR5 ;  /* 0x00000005000d2c82 */ /* 0x000fe20008000000 */
[----:B------:R-:W-:Y:S05]  /*5300*/  BRA.U !UP0, `(.L_x_85) ;  /* 0x0000000108a47547 */ /* 0x000fea000b800000 */
[----:B------:R-:W-:Y:S02]  /*5310*/  UIMAD.WIDE.U32 UR8, UR13, UR43, URZ ;  /* 0x0000002b0d0872a5 */ /* 0x000fe4000f8e00ff */
[----:B------:R-:W-:Y:S02]  /*5320*/  UIMAD.WIDE.U32 UR10, UR14, UR40, URZ ;  /* 0x000000280e0a72a5 */ /* 0x000fe4000f8e00ff */
[----:B------:R-:W-:Y:S02]  /*5330*/  USEL UR4, UR31, UR35, !UP5 ;  /* 0x000000231f047287 */ /* 0x000fe4000e800000 */
[----:B------:R-:W-:Y:S02]  /*5340*/  USEL UR7, UR34, UR36, !UP6 ;  /* 0x0000002422077287 */ /* 0x000fe4000f000000 */
[----:B------:R-:W-:Y:S02]  /*5350*/  UIMAD.WIDE.U32 UR16, UR4, UR22, URZ ;  /* 0x00000016041072a5 */ /* 0x000fe4000f8e00ff */
[----:B------:R-:W-:Y:S01]  /*5360*/  UIMAD.WIDE.U32 UR18, UR7, UR22, URZ ;  /* 0x00000016071272a5 */ /* 0x000fe2000f8e00ff */
[----:B------:R-:W-:Y:S02]  /*5370*/  UMOV UR5, UR9 ;  /* 0x0000000900057c82 */ /* 0x000fe40008000000 */
[----:B------:R-:W-:Y:S03]  /*5380*/  USHF.R.U32.HI UR6, URZ, UR37, UR5 ;  /* 0x00000025ff067299 */ /* 0x000fe60008011605 */
[----:B------:R-:W-:Y:S01]  /*5390*/  UMOV UR5, UR11 ;  /* 0x0000000b00057c82 */ /* 0x000fe20008000000 */
[----:B------:R-:W-:Y:S02]  /*53a0*/  USEL UR6, UR13, UR6, !UP5 ;  /* 0x000000060d067287 */ /* 0x000fe4000e800000 */
[----:B------:R-:W-:Y:S02]  /*53b0*/  USHF.R.U32.HI UR8, URZ, UR41, UR5 ;  /* 0x00000029ff087299 */ /* 0x000fe40008011605 */
[----:B------:R-:W-:Y:S01]  /*53c0*/  UIMAD.WIDE.U32 UR10, UR6, UR22, URZ ;  /* 0x00000016060a72a5 */ /* 0x000fe2000f8e00ff */
[----:B------:R-:W-:Y:S02]  /*53d0*/  UMOV UR5, UR17 ;  /* 0x0000001100057c82 */ /* 0x000fe40008000000 */
[----:B------:R-:W-:Y:S03]  /*53e0*/  @UP4 USHF.R.U32.HI UR4, URZ, UR23, UR5 ;  /* 0x00000017ff044299 */ /* 0x000fe60008011605 */
[----:B------:R-:W-:Y:S01]  /*53f0*/  UMOV UR5, UR19 ;  /* 0x0000001300057c82 */ /* 0x000fe20008000000 */
[----:B------:R-:W-:Y:S02]  /*5400*/  UIMAD UR4, UR39, UR4, URZ ;  /* 0x00000004270472a4 */ /* 0x000fe4000f8e02ff */
[----:B------:R-:W-:Y:S02]  /*5410*/  @UP4 USHF.R.U32.HI UR7, URZ, UR23, UR5 ;  /* 0x00000017ff074299 */ /* 0x000fe40008011605 */
[----:B------:R-:W-:Y:S02]  /*5420*/  USEL UR5, UR14, UR8, !UP6 ;  /* 0x000000080e057287 */ /* 0x000fe4000f000000 */
[----:B------:R-:W-:Y:S02]  /*5430*/  UIMAD UR8, UR39, UR7, URZ ;  /* 0x00000007270872a4 */ /* 0x000fe4000f8e02ff */
[----:B------:R-:W-:Y:S03]  /*5440*/  UISETP.GE.AND UP0, UPT, UR6, UR4, UPT ;  /* 0x000000040600728c */ /* 0x000fe6000bf06270 */
[----:B------:R-:W-:Y:S01]  /*5450*/  UMOV UR4, UR11 ;  /* 0x0000000b00047c82 */ /* 0x000fe20008000000 */
[----:B------:R-:W-:Y:S02]  /*5460*/  UISETP.GE.OR UP0, UPT, UR5, UR8, UP0 ;  /* 0x000000080500728c */ /* 0x000fe40008706670 */
[----:B------:R-:W-:Y:S02]  /*5470*/  USHF.R.U32.HI UR4, URZ, UR23, UR4 ;  /* 0x00000017ff047299 */ /* 0x000fe40008011604 */
[----:B------:R-:W-:Y:S02]  /*5480*/  UIMAD.WIDE.U32 UR8, UR5, UR22, URZ ;  /* 0x00000016050872a5 */ /* 0x000fe4000f8e00ff */
[----:B------:R-:W-:Y:S04]  /*5490*/  USEL UR10, UR6, UR4, !UP4 ;  /* 0x00000004060a7287 */ /* 0x000fe8000e000000 */
[----:B------:R-:W-:Y:S01]  /*54a0*/  UIADD3 UR11, UPT, UPT, -UR10, URZ, URZ ;  /* 0x000000ff0a0b7290 */ /* 0x000fe2000fffe1ff */
[----:B------:R-:W-:Y:S02]  /*54b0*/  @!UP0 UMOV UR4, UR9 ;  /* 0x0000000900048c82 */ /* 0x000fe40008000000 */
[----:B------:R-:W-:Y:S02]  /*54c0*/  @!UP0 USHF.R.U32.HI UR4, URZ, UR23, UR4 ;  /* 0x00000017ff048299 */ /* 0x000fe40008011604 */
[----:B------:R-:W-:Y:S02]  /*54d0*/  UIMAD UR8, UR39, UR11, UR6 ;  /* 0x0000000b270872a4 */ /* 0x000fe4000f8e0206 */
[----:B------:R-:W-:Y:S04]  /*54e0*/  @!UP0 USEL UR4, UR5, UR4, !UP4 ;  /* 0x0000000405048287 */ /* 0x000fe8000e000000 */
[----:B------:R-:W-:Y:S02]  /*54f0*/  @!UP0 UIMAD UR7, UR7, UR8, UR4 ;  /* 0x00000008070782a4 */ /* 0x000fe4000f8e0204 */
[----:B------:R-:W-:Y:S02]  /*5500*/  @!UP0 UIADD3 UR9, UPT, UPT, UR10, -UR4, URZ ;  /* 0x800000040a098290 */ /* 0x000fe4000fffe0ff */
[----:B------:R-:W-:Y:S02]  /*5510*/  UIADD3 UR8, UPT, UPT, -UR6, URZ, URZ ;  /* 0x000000ff06087290 */ /* 0x000fe4000fffe1ff */
[----:B------:R-:W-:Y:S02]  /*5520*/  UIADD3 UR4, UPT, UPT, -UR5, URZ, URZ ;  /* 0x000000ff05047290 */ /* 0x000fe4000fffe1ff */
[----:B------:R-:W-:Y:S03]  /*5530*/  @!UP0 UIMAD UR6, UR9, UR39, UR5 ;  /* 0x00000027090682a4 */ /* 0x000fe6000f8e0205 */
[----:B------:R-:W-:Y:S01]  /*5540*/  @!UP0 UMOV UR5, UR7 ;  /* 0x0000000700058c82 */ /* 0x000fe20008000000 */
[----:B------:R-:W-:Y:S02]  /*5550*/  UIMAD UR7, UR15, UR4, UR14 ;  /* 0x000000040f0772a4 */ /* 0x000fe4000f8e020e */
[----:B------:R-:W-:Y:S02]  /*5560*/  UIMAD UR4, UR42, UR8, UR13 ;  /* 0x000000082a0472a4 */ /* 0x000fe4000f8e020d */
[----:B------:R-:W-:Y:S02]  /*5570*/  UIMAD UR14, UR5, UR15, UR7 ;  /* 0x0000000f050e72a4 */ /* 0x000fe4000f8e0207 */
[----:B------:R-:W-:Y:S11]  /*5580*/  UIMAD UR13, UR6, UR42, UR4 ;  /* 0x0000002a060d72a4 */ /* 0x000ff6000f8e0204 */
[----:B------:R-:W-:Y:S01]  /*5590*/  @!UPT UIADD3 URZ, UPT, UPT, URZ, URZ, URZ ;  /* 0x000000fffffff290 */ /* 0x000fe2000fffe0ff */
.L_x_85:
[----:B------:R-:W2:Y:S01]  /*55a0*/  @!UP3 LDCU.128 UR8, c[0x0][0xf10] ;  /* 0x0001e200ff08b7ac */ /* 0x000ea20008000c00 */
[C---:B---3--:R-:W-:Y:S02]  /*55b0*/  ISETP.NE.U32.AND P1, PT, R4.reuse, RZ, PT ;  /* 0x000000ff0400720c */ /* 0x048fe40003f25070 */
[----:B------:R-:W-:Y:S02]  /*55c0*/  ISETP.NE.U32.AND P0, PT, R4, RZ, PT ;  /* 0x000000ff0400720c */ /* 0x000fe40003f05070 */
[C---:B------:R-:W-:Y:S02]  /*55d0*/  ISETP.NE.AND.EX P1, PT, R5.reuse, RZ, PT, P1 ;  /* 0x000000ff0500720c */ /* 0x040fe40003f25310 */
[----:B------:R-:W-:Y:S01]  /*55e0*/  ISETP.NE.AND.EX P0, PT, R5, RZ, PT, P0 ;  /* 0x000000ff0500720c */ /* 0x000fe20003f05300 */
[----:B------:R-:W3:Y:S01]  /*55f0*/  @!UP3 LDCU UR5, c[0x0][0xf0c] ;  /* 0x0001e180ff05b7ac */ /* 0x000ee20008000800 */
[----:B------:R-:W-:Y:S02]  /*5600*/  USHF.L.U32 UR26, UR20, 0x6, URZ ;  /* 0x00000006141a7899 */ /* 0x000fe400080006ff */
[----:B------:R-:W-:Y:S02]  /*5610*/  USHF.L.U32 UR27, UR27, 0x7, URZ ;  /* 0x000000071b1b7899 */ /* 0x000fe400080006ff */
[----:B--2---:R-:W-:Y:S07]  /*5620*/  UIMAD.WIDE.U32 UR6, UR14, UR8, URZ ;  /* 0x000000080e0672a5 */ /* 0x004fee000f8e00ff */
[----:B------:R-:W-:Y:S01]  /*5630*/  @!UP3 UMOV UR4, UR7 ;  /* 0x000000070004bc82 */ /* 0x000fe20008000000 */
[----:B---3--:R-:W-:Y:S02]  /*5640*/  @!UP3 UISETP.NE.AND UP0, UPT, UR5, 0x1, UPT ;  /* 0x000000010500b88c */ /* 0x008fe4000bf05270 */
[----:B------:R-:W-:Y:S02]  /*5650*/  @!UP3 USHF.R.U32.HI UR4, URZ, UR9, UR4 ;  /* 0x00000009ff04b299 */ /* 0x000fe40008011604 */
[----:B------:R-:W-:Y:S02]  /*5660*/  UIMAD.WIDE.U32 UR6, UR13, UR11, URZ ;  /* 0x0000000b0d0672a5 */ /* 0x000fe4000f8e00ff */
[----:B------:R-:W-:Y:S02]  /*5670*/  @!UP3 USEL UR8, UR14, UR4, !UP0 ;  /* 0x000000040e08b287 */ /* 0x000fe4000c000000 */
[----:B------:R-:W-:Y:S03]  /*5680*/  @!UP3 UISETP.NE.AND UP0, UPT, UR10, 0x1, UPT ;  /* 0x000000010a00b88c */ /* 0x000fe6000bf05270 */
[----:B------:R-:W-:Y:S02]  /*5690*/  @!UP3 UMOV UR6, UR7 ;  /* 0x000000070006bc82 */ /* 0x000fe40008000000 */
[----:B------:R-:W2:Y:S02]  /*56a0*/  @!UP3 LDCU UR4, c[0x0][0xf20] ;  /* 0x0001e400ff04b7ac */ /* 0x000ea40008000800 */
[----:B--2---:R-:W-:Y:S04]  /*56b0*/  @!UP3 USHF.R.U32.HI UR6, URZ, UR4, UR6 ;  /* 0x00000004ff06b299 */ /* 0x004fe80008011606 */
[----:B------:R-:W-:Y:S04]  /*56c0*/  @!UP3 USEL UR6, UR13, UR6, !UP0 ;  /* 0x000000060d06b287 */ /* 0x000fe8000c000000 */
[----:B------:R-:W-:Y:S02]  /*56d0*/  @!UP3 UIADD3 UR4, UPT, UPT, -UR8, UR6, URZ ;  /* 0x000000060804b290 */ /* 0x000fe4000fffe1ff */
[----:B------:R-:W-:Y:S02]  /*56e0*/  @!UP3 UIADD3 UR6, UPT, UPT, UR8, -UR6, URZ ;  /* 0x800000060806b290 */ /* 0x000fe4000fffe0ff */
[----:B------:R-:W-:Y:S02]  /*56f0*/  @!UP3 UIMAD UR14, UR4, UR5, UR14 ;  /* 0x00000005040eb2a4 */ /* 0x000fe4000f8e020e */
[----:B------:R-:W-:Y:S01]  /*5700*/  @!UP3 UIMAD UR13, UR6, UR10, UR13 ;  /* 0x0000000a060db2a4 */ /* 0x000fe2000f8e020d */
[----:B------:R-:W-:Y:S11]  /*5710*/  BRA.U UP1, `(.L_x_86) ;  /* 0x0000000101107547 */ /* 0x000ff6000b800000 */
[----:B------:R-:W-:Y:S04]  /*5720*/  MOV R6, UR45 ;  /* 0x0000002d00067c02 */ /* 0x000fe80008000f00 */
[----:B------:R-:W-:Y:S04]  /*5730*/  SHF.L.U32 R6, R6, 0x1f, RZ ;  /* 0x0000001f06067819 */ /* 0x000fe800000006ff */
[----:B------:R-:W2:Y:S02]  /*5740*/  SYNCS.PHASECHK.TRANS64.TRYWAIT P2, [UR29+0xb8], R6 ;  /* 0x0000b806ff0075a7 */ /* 0x000ea4000804111d */
[----:B--2---:R-:W-:Y:S05]  /*5750*/  @!P2 BRA `(.L_x_87) ;  /* 0x000000680010a947 */ /* 0x004fea0003800000 */
.L_x_86:
[----:B------:R-:W-:Y:S05]  /*5760*/  @!P1 BRA `(.L_x_88) ;  /* 0x0000000000309947 */ /* 0x000fea0003800000 */
[----:B------:R-:W-:Y:S01]  /*5770*/  ISETP.NE.U32.AND P1, PT, R2, RZ, PT ;  /* 0x000000ff0200720c */ /* 0x000fe20003f25070 */
[----:B------:R-:W2:Y:S01]  /*5780*/  LDCU.64 UR4, c[0x0][0x358] ;  /* 0x00006b00ff0477ac */ /* 0x000ea20008000a00 */
[----:B------:R-:W-:Y:S02]  /*5790*/  IMAD.MOV.U32 R89, RZ, RZ, 0x1 ;  /* 0x00000001ff597424 */ /* 0x000fe400078e00ff */
[----:B------:R-:W-:Y:S11]  /*57a0*/  ISETP.NE.AND.EX P1, PT, R3, RZ, PT, P1 ;  /* 0x000000ff0300720c */ /* 0x000ff60003f25310 */
[----:B------:R-:W-:Y:S02]  /*57b0*/  @!UPT UIADD3 URZ, UPT, UPT, URZ, URZ, URZ ;  /* 0x000000fffffff290 */ /* 0x000fe4000fffe0ff */
[----:B------:R-:W3:Y:S01]  /*57c0*/  @P1 LDC.64 R8, c[0x0][0xc88] ;  /* 0x00032200ff081b82 */ /* 0x000ee20000000a00 */
[----:B-1----:R-:W-:Y:S04]  /*57d0*/  @P1 IMAD R0, R4, UR44, RZ ;  /* 0x0000002c04001c24 */ /* 0x002fe8000f8e02ff */
[----:B---3--:R-:W-:Y:S04]  /*57e0*/  @P1 IMAD.WIDE R8, R0, 0x4, R8 ;  /* 0x0000000400081825 */ /* 0x008fe800078e0208 */
[----:B------:R-:W-:Y:S01]  /*57f0*/  HFMA2 R0, -RZ, RZ, 0, 5.9604644775390625e-08 ;  /* 0x00000001ff007431 */ /* 0x000fe200000001ff */
[----:B--2--5:R2:W5:Y:S04]  /*5800*/  @P1 LDG.E R45, desc[UR4][R8.64] ;  /* 0x00000004082d1981 */ /* 0x024568000c1e1900 */
[----:B------:R-:W-:Y:S01]  /*5810*/  @!P1 PRMT R89, R0, 0x7610, R89 ;  /* 0x0000761000599816 */ /* 0x000fe20000000059 */
[----:B--2---:R-:W3:Y:S06]  /*5820*/  @!P1 LDC R45, c[0x0][0xc80] ;  /* 0x00032000ff2d9b82 */ /* 0x004eec0000000800 */
.L_x_88:
[----:B---3-5:R-:W-:Y:S01]  /*5830*/  @!P0 FSETP.EQ.AND P1, PT, R45, RZ, PT ;  /* 0x000000ff2d00820b */ /* 0x028fe20003f22000 */
[----:B------:R-:W-:Y:S01]  /*5840*/  @!UPT UIADD3 URZ, UPT, UPT, URZ, URZ, URZ ;  /* 0x000000fffffff290 */ /* 0x000fe2000fffe0ff */
[----:B------:R-:W-:Y:S11]  /*5850*/  @!P0 BRA `(.L_x_89) ;  /* 0x0000000000188947 */ /* 0x000ff60003800000 */
[----:B------:R-:W-:Y:S02]  /*5860*/  LOP3.LUT P0, RZ, R89, 0xff, RZ, 0xc0, !PT ;  /* 0x000000ff59ff7812 */ /* 0x000fe4000780c0ff */
[----:B------:R-:W-:Y:S04]  /*5870*/  ISETP.NE.U32.AND P1, PT, R2, RZ, PT ;  /* 0x000000ff0200720c */ /* 0x000fe80003f25070 */
[----:B------:R-:W-:Y:S04]  /*5880*/  ISETP.NE.AND.EX P1, PT, R3, RZ, PT, P1 ;  /* 0x000000ff0300720c */ /* 0x000fe80003f25310 */
[----:B------:R-:W-:Y:S03]  /*5890*/  PLOP3.LUT P1, PT, P1, PT, PT, 0x8, 0x80 ;  /* 0x000000000080781c */ /* 0x000fe60000f2e170 */
[----:B------:R-:W-:Y:S11]  /*58a0*/  @P0 FSETP.EQ.AND P1, PT, R45, RZ, PT ;  /* 0x000000ff2d00020b */ /* 0x000ff60003f22000 */
[----:B------:R-:W-:Y:S02]  /*58b0*/  @!UPT UIADD3 URZ, UPT, UPT, URZ, URZ, URZ ;  /* 0x000000fffffff290 */ /* 0x000fe4000fffe0ff */
.L_x_89:
[----:B------:R-:W-:Y:S01]  /*58c0*/  ULEA UR4, UR12, UR29, 0x3 ;  /* 0x0000001d0c047291 */ /* 0x000fe2000f8e18ff */
[----:B------:R-:W-:Y:S02]  /*58d0*/  SHF.L.U32 R9, R15, 0x1f, RZ ;  /* 0x0000001f0f097819 */ /* 0x000fe400000006ff */
[----:B------:R-:W-:Y:S04]  /*58e0*/  ELECT P0, URZ, PT ;  /* 0x0000000000ff782f */ /* 0x000fe80003800000 */
[----:B------:R-:W-:Y:S02]  /*58f0*/  PLOP3.LUT P1, PT, P1, P0, PT, 0xf2, 0x2f ;  /* 0x00000000002f781c */ /* 0x000fe40000f21e72 */
[----:B------:R-:W2:Y:S11]  /*5900*/  SYNCS.PHASECHK.TRANS64.TRYWAIT P2, [UR4+0x98], R9 ;  /* 0x00009809ff0075a7 */ /* 0x000eb60008041104 */
[----:B------:R-:W-:Y:S05]  /*5910*/  @!P1 IADD3 R8, P0, PT, R16, 0x980, RZ ;  /* 0x0000098010089810 */ /* 0x000fea0007f1e0ff */
[----:B-1----:R-:W-:Y:S01]  /*5920*/  @!P1 IMAD.X R6, RZ, RZ, R17, P0 ;  /* 0x000000ffff069224 */ /* 0x002fe200000e0611 */
[----:B--2---:R-:W-:Y:S07]  /*5930*/  @!P2 BRA `(.L_x_90) ;  /* 0x0000006400b0a947 */ /* 0x004fee0003800000 */
.L_x_195:
[----:B------:R-:W2:Y:S01]  /*5940*/  S2UR UR11, SR_CgaCtaId ;  /* 0x00000000000b79c3 */ /* 0x000ea20000008800 */
[----:B------:R-:W-:Y:S01]  /*5950*/  @!P1 R2UR UR7, R6 ;  /* 0x00000000060792ca */ /* 0x000fe200000e0000 */
[----:B------:R-:W-:Y:S01]  /*5960*/  UIADD3 UR5, UPT, UPT, UR12, 0x1, URZ ;  /* 0x000000010c057890 */ /* 0x000fe2000fffe0ff */
[----:B------:R-:W-:Y:S01]  /*5970*/  @!P1 R2UR UR6, R8 ;  /* 0x00000000080692ca */ /* 0x000fe200000e0000 */
[----:B------:R-:W-:Y:S01]  /*5980*/  UIADD3 UR25, UPT, UPT, UR4, 0x80, URZ ;  /* 0x0000008004197890 */ /* 0x000fe2000fffe0ff */
[----:B-1----:R-:W-:Y:S01]  /*5990*/  @!P1 IMAD.MOV.U32 R0, RZ, RZ, 0x1000 ;  /* 0x00001000ff009424 */ /* 0x002fe200078e00ff */
[----:B------:R-:W-:Y:S01]  /*59a0*/  UISETP.NE.AND UP0, UPT, UR5, 0x3, UPT ;  /* 0x000000030500788c */ /* 0x000fe2000bf05270 */
[----:B------:R-:W-:Y:S01]  /*59b0*/  UMOV UR18, 0x0 ;  /* 0x0000000000127882 */ /* 0x000fe20000000000 */
[----:B------:R-:W-:Y:S02]  /*59c0*/  UMOV UR19, 0x10000000 ;  /* 0x1000000000137882 */ /* 0x000fe40000000000 */
[----:B------:R-:W-:Y:S02]  /*59d0*/  USEL UR5, UR5, URZ, UP0 ;  /* 0x000000ff05057287 */ /* 0x000fe40008000000 */
[----:B------:R-:W-:Y:S02]  /*59e0*/  USEL UR9, URZ, 0x1, UP0 ;  /* 0x00000001ff097887 */ /* 0x000fe40008000000 */
[----:B------:R-:W-:Y:S01]  /*59f0*/  IMAD.U32 R9, RZ, RZ, UR7 ;  /* 0x00000007ff097e24 */ /* 0x000fe2000f8e00ff */
[----:B------:R-:W-:Y:S01]  /*5a00*/  VOTEU.ALL UP0, P1 ;  /* 0x0000000000ff7886 */ /* 0x000fe20000800000 */
[----:B------:R-:W-:Y:S01]  /*5a10*/  IMAD.U32 R8, RZ, RZ, UR6 ;  /* 0x00000006ff087e24 */ /* 0x000fe2000f8e00ff */
[----:B------:R-:W-:Y:S01]  /*5a20*/  UMOV UR28, UR44 ;  /* 0x0000002c001c7c82 */ /* 0x000fe20008000000 */
[----:B------:R-:W-:Y:S01]  /*5a30*/  ULEA UR7, UR5, UR29, 0x3 ;  /* 0x0000001d05077291 */ /* 0x000fe2000f8e18ff */
[----:B------:R-:W-:Y:S01]  /*5a40*/  @!P1 R2UR UR17, R9 ;  /* 0x00000000091192ca */ /* 0x000fe200000e0000 */
[----:B------:R-:W-:Y:S01]  /*5a50*/  @!UP0 ULEA UR6, UR12, UR29, 0xc ;  /* 0x0000001d0c068291 */ /* 0x000fe2000f8e60ff */
[----:B------:R-:W-:Y:S01]  /*5a60*/  @!P1 R2UR UR16, R8 ;  /* 0x00000000081092ca */ /* 0x000fe200000e0000 */
[----:B------:R-:W-:Y:S01]  /*5a70*/  @!UP0 UIADD3 UR10, UPT, UPT, UR26, 0x20, URZ ;  /* 0x000000201a0a8890 */ /* 0x000fe2000fffe0ff */
[----:B------:R-:W-:Y:S01]  /*5a80*/  LOP3.LUT R9, R15, UR9, RZ, 0x3c, !PT ;  /* 0x000000090f097c12 */ /* 0x000fe2000f8e3cff */
[----:B------:R-:W-:Y:S01]  /*5a90*/  @!UP0 UIADD3 UR24, UPT, UPT, UR6, 0x200, URZ ;  /* 0x0000020006188890 */ /* 0x000fe2000fffe0ff */
[----:B------:R-:W-:Y:S01]  /*5aa0*/  @!P1 IADD3 R8, P0, PT, R16, 0x980, RZ ;  /* 0x0000098010089810 */ /* 0x000fe20007f1e0ff */
[----:B------:R-:W-:Y:S01]  /*5ab0*/  @!UP0 UIADD3 UR8, UPT, UPT, UR6, 0xa00, URZ ;  /* 0x00000a0006088890 */ /* 0x000fe2000fffe0ff */
[----:B------:R-:W-:Y:S01]  /*5ac0*/  SHF.L.U32 R10, R9, 0x1f, RZ ;  /* 0x0000001f090a7819 */ /* 0x000fe200000006ff */
[----:B------:R-:W-:Y:S01]  /*5ad0*/  VOTEU.ALL UP0, P1 ;  /* 0x0000000000ff7886 */ /* 0x000fe20000800000 */
[----:B--2---:R-:W-:Y:S01]  /*5ae0*/  UPRMT UR6, UR11, 0x654, UR25 ;  /* 0x000006540b067896 */ /* 0x004fe20008000019 */
[----:B------:R-:W-:Y:S01]  /*5af0*/  @!P1 IMAD.X R6, RZ, RZ, R17, P0 ;  /* 0x000000ffff069224 */ /* 0x000fe200000e0611 */
[----:B------:R-:W-:Y:S01]  /*5b00*/  UMOV UR12, UR44 ;  /* 0x0000002c000c7c82 */ /* 0x000fe20008000000 */
[----:B------:R-:W-:Y:S01]  /*5b10*/  UMOV UR11, UR27 ;  /* 0x0000001b000b7c82 */ /* 0x000fe20008000000 */
[----:B------:R-:W-:Y:S01]  /*5b20*/  UMOV UR9, UR25 ;  /* 0x0000001900097c82 */ /* 0x000fe20008000000 */
[----:B------:R1:W-:Y:S01]  /*5b30*/  @!UP0 UTMALDG.3D [UR24], [UR16], desc[UR18] ;  /* 0x00001218100085b4 */ /* 0x0003e20008011000 */
[----:B------:R-:W-:Y:S05]  /*5b40*/  VOTEU.ALL UP0, P1 ;  /* 0x0000000000ff7886 */ /* 0x000fea0000800000 */
[----:B------:R1:W-:Y:S01]  /*5b50*/  @!UP0 UTMALDG.3D [UR8], [UR16], desc[UR18] ;  /* 0x00001208100085b4 */ /* 0x0003e20008011000 */
[----:B------:R1:W-:Y:S01]  /*5b60*/  @!P1 SYNCS.ARRIVE.TRANS64.RED.A0TR RZ, [UR4+0x80], R0 ;  /* 0x00008000ffff99a7 */ /* 0x0003e20008300404 */
[----:B------:R-:W-:Y:S01]  /*5b70*/  SYNCS.ARRIVE.TRANS64.RED.A1T0 RZ, [UR6], RZ ;  /* 0x000000ffffff79a7 */ /* 0x000fe20008100406 */
[----:B------:R-:W2:Y:S02]  /*5b80*/  SYNCS.PHASECHK.TRANS64.TRYWAIT P2, [UR7+0x98], R10 ;  /* 0x0000980aff0075a7 */ /* 0x000ea40008041107 */
[----:B-12---:R-:W-:Y:S05]  /*5b90*/  @!P2 BRA `(.L_x_91) ;  /* 0x000000640030a947 */ /* 0x006fea0003800000 */
.L_x_197:
[----:B------:R-:W2:Y:S01]  /*5ba0*/  S2UR UR11, SR_CgaCtaId ;  /* 0x00000000000b79c3 */ /* 0x000ea20000008800 */
[----:B------:R-:W-:Y:S01]  /*5bb0*/  @!P1 R2UR UR6, R8 ;  /* 0x00000000080692ca */ /* 0x000fe200000e0000 */
[----:B------:R-:W-:Y:S01]  /*5bc0*/  UIADD3 UR4, UPT, UPT, UR5, 0x1, URZ ;  /* 0x0000000105047890 */ /* 0x000fe2000fffe0ff */
[----:B------:R-:W-:Y:S01]  /*5bd0*/  @!P1 R2UR UR8, R6 ;  /* 0x00000000060892ca */ /* 0x000fe200000e0000 */
[----:B------:R-:W-:Y:S01]  /*5be0*/  UIADD3 UR17, UPT, UPT, UR7, 0x80, URZ ;  /* 0x0000008007117890 */ /* 0x000fe2000fffe0ff */
[----:B-1----:R-:W-:Y:S01]  /*5bf0*/  @!P1 IMAD.MOV.U32 R0, RZ, RZ, 0x1000 ;  /* 0x00001000ff009424 */ /* 0x002fe200078e00ff */
[----:B------:R-:W-:Y:S01]  /*5c00*/  UISETP.NE.AND UP0, UPT, UR4, 0x3, UPT ;  /* 0x000000030400788c */ /* 0x000fe2000bf05270 */
[----:B------:R-:W-:Y:S01]  /*5c10*/  @!P1 IADD3 R8, P0, PT, R16, 0x980, RZ ;  /* 0x0000098010089810 */ /* 0x000fe20007f1e0ff */
[----:B------:R-:W-:Y:S01]  /*5c20*/  UMOV UR32, 0x0 ;  /* 0x0000000000207882 */ /* 0x000fe20000000000 */
[----:B------:R-:W-:Y:S01]  /*5c30*/  UMOV UR33, 0x10000000 ;  /* 0x1000000000217882 */ /* 0x000fe20000000000 */
[----:B------:R-:W-:Y:S01]  /*5c40*/  USEL UR9, URZ, 0x1, UP0 ;  /* 0x00000001ff097887 */ /* 0x000fe20008000000 */
[----:B------:R-:W-:Y:S01]  /*5c50*/  UMOV UR18, UR26 ;  /* 0x0000001a00127c82 */ /* 0x000fe20008000000 */
[----:B------:R-:W-:Y:S02]  /*5c60*/  UMOV UR20, UR44 ;  /* 0x0000002c00147c82 */ /* 0x000fe40008000000 */
[----:B------:R-:W-:Y:S01]  /*5c70*/  IMAD.U32 R10, RZ, RZ, UR6 ;  /* 0x00000006ff0a7e24 */ /* 0x000fe2000f8e00ff */
[----:B------:R-:W-:Y:S01]  /*5c80*/  USEL UR6, UR4, URZ, UP0 ;  /* 0x000000ff04067287 */ /* 0x000fe20008000000 */
[----:B------:R-:W-:Y:S01]  /*5c90*/  IMAD.U32 R11, RZ, RZ, UR8 ;  /* 0x00000008ff0b7e24 */ /* 0x000fe2000f8e00ff */
[----:B------:R-:W-:Y:S01]  /*5ca0*/  VOTEU.ALL UP0, P1 ;  /* 0x0000000000ff7886 */ /* 0x000fe20000800000 */
[----:B------:R-:W-:Y:S01]  /*5cb0*/  LOP3.LUT R9, R9, UR9, RZ, 0x3c, !PT ;  /* 0x0000000909097c12 */ /* 0x000fe2000f8e3cff */
[----:B------:R-:W-:Y:S01]  /*5cc0*/  UMOV UR12, UR44 ;  /* 0x0000002c000c7c82 */ /* 0x000fe20008000000 */
[----:B------:R-:W-:Y:S01]  /*5cd0*/  @!P1 R2UR UR24, R10 ;  /* 0x000000000a1892ca */ /* 0x000fe200000e0000 */
[----:B------:R-:W-:Y:S01]  /*5ce0*/  UMOV UR9, UR17 ;  /* 0x0000001100097c82 */ /* 0x000fe20008000000 */
[----:B------:R-:W-:Y:S01]  /*5cf0*/  @!P1 R2UR UR25, R11 ;  /* 0x000000000b1992ca */ /* 0x000fe200000e0000 */
[----:B------:R-:W-:Y:S01]  /*5d00*/  @!UP0 ULEA UR5, UR5, UR29, 0xc ;  /* 0x0000001d05058291 */ /* 0x000fe2000f8e60ff */
[----:B------:R-:W-:Y:S01]  /*5d10*/  SHF.L.U32 R10, R9, 0x1f, RZ ;  /* 0x0000001f090a7819 */ /* 0x000fe200000006ff */
[----:B------:R-:W-:Y:S01]  /*5d20*/  @!UP0 UIADD3 UR19, UPT, UPT, UR27, 0x40, URZ ;  /* 0x000000401b138890 */ /* 0x000fe2000fffe0ff */
[----:B------:R-:W-:Y:S01]  /*5d30*/  @!P1 IMAD.X R6, RZ, RZ, R17, P0 ;  /* 0x000000ffff069224 */ /* 0x000fe200000e0611 */
[----:B------:R-:W-:Y:S02]  /*5d40*/  @!UP0 UIADD3 UR16, UPT, UPT, UR5, 0x200, URZ ;  /* 0x0000020005108890 */ /* 0x000fe4000fffe0ff */
[----:B------:R-:W-:Y:S02]  /*5d50*/  @!UP0 UIADD3 UR8, UPT, UPT, UR5, 0xa00, URZ ;  /* 0x00000a0005088890 */ /* 0x000fe4000fffe0ff */
[----:B------:R-:W-:Y:S01]  /*5d60*/  @!UP0 UIADD3 UR10, UPT, UPT, UR26, 0x20, URZ ;  /* 0x000000201a0a8890 */ /* 0x000fe2000fffe0ff */
[----:B------:R-:W-:Y:S01]  /*5d70*/  VOTEU.ALL UP0, P1 ;  /* 0x0000000000ff7886 */ /* 0x000fe20000800000 */
[----:B--2---:R-:W-:Y:S02]  /*5d80*/  UPRMT UR4, UR11, 0x654, UR17 ;  /* 0x000006540b047896 */ /* 0x004fe40008000011 */
[----:B------:R-:W-:Y:S02]  /*5d90*/  ULEA UR5, UR6, UR29, 0x3 ;  /* 0x0000001d06057291 */ /* 0x000fe4000f8e18ff */
[----:B------:R1:W-:Y:S01]  /*5da0*/  @!UP0 UTMALDG.3D [UR16], [UR24], desc[UR32] ;  /* 0x00002010180085b4 */ /* 0x0003e20008011000 */
[----:B------:R-:W-:Y:S01]  /*5db0*/  VOTEU.ALL UP0, P1 ;  /* 0x0000000000ff7886 */ /* 0x000fe20000800000 */
[----:B------:R-:W-:Y:S04]  /*5dc0*/  UMOV UR11, UR19 ;  /* 0x00000013000b7c82 */ /* 0x000fe80008000000 */
[----:B------:R1:W-:Y:S01]  /*5dd0*/  @!UP0 UTMALDG.3D [UR8], [UR24], desc[UR32] ;  /* 0x00002008180085b4 */ /* 0x0003e20008011000 */
[----:B------:R1:W-:Y:S01]  /*5de0*/  @!P1 SYNCS.ARRIVE.TRANS64.RED.A0TR RZ, [UR7+0x80], R0 ;  /* 0x00008000ffff99a7 */ /* 0x0003e20008300407 */
[----:B------:R-:W-:Y:S01]  /*5df0*/  SYNCS.ARRIVE.TRANS64.RED.A1T0 RZ, [UR4], RZ ;  /* 0x000000ffffff79a7 */ /* 0x000fe20008100404 */
[----:B------:R-:W2:Y:S02]  /*5e00*/  SYNCS.PHASECHK.TRANS64.TRYWAIT P2, [UR5+0x98], R10 ;  /* 0x0000980aff0075a7 */ /* 0x000ea40008041105 */
[----:B-12---:R-:W-:Y:S05]  /*5e10*/  @!P2 BRA `(.L_x_92) ;  /* 0x0000006000a8a947 */ /* 0x006fea0003800000 */
.L_x_199:
[----:B------:R-:W2:Y:S01]  /*5e20*/  S2UR UR9, SR_CgaCtaId ;  /* 0x00000000000979c3 */ /* 0x000ea20000008800 */
[----:B------:R-:W-:Y:S01]  /*5e30*/  @!P1 R2UR UR7, R6 ;  /* 0x00000000060792ca */ /* 0x000fe200000e0000 */
[----:B------:R-:W-:Y:S01]  /*5e40*/  UIADD3 UR4, UPT, UPT, UR6, 0x1, URZ ;  /* 0x0000000106047890 */ /* 0x000fe2000fffe0ff */
[----:B------:R-:W-:Y:S01]  /*5e50*/  @!P1 R2UR UR8, R8 ;  /* 0x00000000080892ca */ /* 0x000fe200000e0000 */
[----:B------:R-:W-:Y:S01]  /*5e60*/  UIADD3 UR18, UPT, UPT, UR26, 0x10, URZ ;  /* 0x000000101a127890 */ /* 0x000fe2000fffe0ff */
[----:B-1----:R-:W-:Y:S01]  /*5e70*/  @!P1 IMAD.MOV.U32 R0, RZ, RZ, 0x1000 ;  /* 0x00001000ff009424 */ /* 0x002fe200078e00ff */
[----:B------:R-:W-:Y:S01]  /*5e80*/  UISETP.NE.AND UP0, UPT, UR4, 0x3, UPT ;  /* 0x000000030400788c */ /* 0x000fe2000bf05270 */
[----:B------:R-:W-:Y:S01]  /*5e90*/  VIADD R14, R14, 0x1 ;  /* 0x000000010e0e7836 */ /* 0x000fe20000000000 */
[----:B------:R-:W-:Y:S02]  /*5ea0*/  UIADD3 UR17, UPT, UPT, UR5, 0x80, URZ ;  /* 0x0000008005117890 */ /* 0x000fe4000fffe0ff */
[----:B------:R-:W-:Y:S01]  /*5eb0*/  USEL UR21, UR4, URZ, UP0 ;  /* 0x000000ff04157287 */ /* 0x000fe20008000000 */
[----:B------:R-:W-:Y:S01]  /*5ec0*/  UMOV UR32, 0x0 ;  /* 0x0000000000207882 */ /* 0x000fe20000000000 */
[----:B------:R-:W-:Y:S02]  /*5ed0*/  UMOV UR33, 0x10000000 ;  /* 0x1000000000217882 */ /* 0x000fe40000000000 */
[----:B------:R-:W-:Y:S01]  /*5ee0*/  IMAD.U32 R11, RZ, RZ, UR7 ;  /* 0x00000007ff0b7e24 */ /* 0x000fe2000f8e00ff */
[----:B------:R-:W-:Y:S01]  /*5ef0*/  USEL UR7, URZ, 0x1, UP0 ;  /* 0x00000001ff077887 */ /* 0x000fe20008000000 */
[----:B------:R-:W-:Y:S01]  /*5f00*/  IMAD.U32 R10, RZ, RZ, UR8 ;  /* 0x00000008ff0a7e24 */ /* 0x000fe2000f8e00ff */
[----:B------:R-:W-:Y:S01]  /*5f10*/  VOTEU.ALL UP0, P1 ;  /* 0x0000000000ff7886 */ /* 0x000fe20000800000 */
[----:B------:R-:W-:Y:S01]  /*5f20*/  UMOV UR19, UR27 ;  /* 0x0000001b00137c82 */ /* 0x000fe20008000000 */
[----:B------:R-:W-:Y:S01]  /*5f30*/  @!P1 R2UR UR25, R11 ;  /* 0x000000000b1992ca */ /* 0x000fe200000e0000 */
[----:B------:R-:W-:Y:S01]  /*5f40*/  UMOV UR20, UR44 ;  /* 0x0000002c00147c82 */ /* 0x000fe20008000000 */
[----:B------:R-:W-:Y:S01]  /*5f50*/  @!P1 R2UR UR24, R10 ;  /* 0x000000000a1892ca */ /* 0x000fe200000e0000 */
[----:B------:R-:W-:Y:S01]  /*5f60*/  @!UP0 ULEA UR4, UR6, UR29, 0xc ;  /* 0x0000001d06048291 */ /* 0x000fe2000f8e60ff */
[----:B------:R-:W-:Y:S01]  /*5f70*/  LOP3.LUT R9, R9, UR7, RZ, 0x3c, !PT ;  /* 0x0000000709097c12 */ /* 0x000fe2000f8e3cff */
[----:B------:R-:W-:Y:S02]  /*5f80*/  @!UP0 UIADD3 UR10, UPT, UPT, UR26, 0x30, URZ ;  /* 0x000000301a0a8890 */ /* 0x000fe4000fffe0ff */
[----:B------:R-:W-:Y:S01]  /*5f90*/  @!UP0 UIADD3 UR16, UPT, UPT, UR4, 0x200, URZ ;  /* 0x0000020004108890 */ /* 0x000fe2000fffe0ff */
[----:B------:R-:W-:Y:S01]  /*5fa0*/  SHF.L.U32 R6, R9, 0x1f, RZ ;  /* 0x0000001f09067819 */ /* 0x000fe200000006ff */
[----:B------:R-:W-:Y:S01]  /*5fb0*/  @!UP0 UIADD3 UR8, UPT, UPT, UR4, 0xa00, URZ ;  /* 0x00000a0004088890 */ /* 0x000fe2000fffe0ff */
[----:B------:R-:W-:Y:S01]  /*5fc0*/  VOTEU.ALL UP0, P1 ;  /* 0x0000000000ff7886 */ /* 0x000fe20000800000 */
[----:B--2---:R-:W-:Y:S01]  /*5fd0*/  UPRMT UR6, UR9, 0x654, UR17 ;  /* 0x0000065409067896 */ /* 0x004fe20008000011 */
[----:B------:R-:W-:Y:S01]  /*5fe0*/  UMOV UR11, UR27 ;  /* 0x0000001b000b7c82 */ /* 0x000fe20008000000 */
[----:B------:R-:W-:Y:S03]  /*5ff0*/  UMOV UR12, UR44 ;  /* 0x0000002c000c7c82 */ /* 0x000fe60008000000 */
[----:B------:R1:W-:Y:S01]  /*6000*/  @!UP0 UTMALDG.3D [UR16], [UR24], desc[UR32] ;  /* 0x00002010180085b4 */ /* 0x0003e20008011000 */
[----:B------:R-:W-:Y:S01]  /*6010*/  VOTEU.ALL UP0, P1 ;  /* 0x0000000000ff7886 */ /* 0x000fe20000800000 */
[----:B------:R-:W-:Y:S01]  /*6020*/  UMOV UR9, UR17 ;  /* 0x0000001100097c82 */ /* 0x000fe20008000000 */
[----:B------:R-:W-:Y:S03]  /*6030*/  ULEA UR4, UR21, UR29, 0x3 ;  /* 0x0000001d15047291 */ /* 0x000fe6000f8e18ff */
[----:B------:R1:W-:Y:S01]  /*6040*/  @!UP0 UTMALDG.3D [UR8], [UR24], desc[UR32] ;  /* 0x00002008180085b4 */ /* 0x0003e20008011000 */
[----:B------:R1:W-:Y:S01]  /*6050*/  @!P1 SYNCS.ARRIVE.TRANS64.RED.A0TR RZ, [UR5+0x80], R0 ;  /* 0x00008000ffff99a7 */ /* 0x0003e20008300405 */
[----:B------:R-:W-:Y:S04]  /*6060*/  SYNCS.ARRIVE.TRANS64.RED.A1T0 RZ, [UR6], RZ ;  /* 0x000000ffffff79a7 */ /* 0x000fe80008100406 */
[----:B------:R-:W2:Y:S02]  /*6070*/  SYNCS.PHASECHK.TRANS64.TRYWAIT P0, [UR4+0x98], R6 ;  /* 0x00009806ff0075a7 */ /* 0x000ea40008001104 */
[----:B-12---:R-:W-:Y:S05]  /*6080*/  @!P0 BRA `(.L_x_93) ;  /* 0x0000006000248947 */ /* 0x006fea0003800000 */
.L_x_201:
[----:B------:R-:W-:Y:S01]  /*6090*/  UIADD3 UR17, UPT, UPT, UR4, 0x80, URZ ;  /* 0x0000008004117890 */ /* 0x000fe2000fffe0ff */
[----:B-1----:R-:W-:Y:S01]  /*60a0*/  @!P1 IADD3 R6, P0, PT, R16, 0x980, RZ ;  /* 0x0000098010069810 */ /* 0x002fe20007f1e0ff */
[----:B------:R-:W-:Y:S01]  /*60b0*/  UPLOP3.LUT UP1, UPT, UPT, UPT, UPT, 0x80, 0x8 ;  /* 0x000000000008789c */ /* 0x000fe20003f2f070 */
[----:B------:R-:W1:Y:S01]  /*60c0*/  S2UR UR9, SR_CgaCtaId ;  /* 0x00000000000979c3 */ /* 0x000e620000008800 */
[----:B------:R-:W-:Y:S01]  /*60d0*/  UMOV UR24, 0x0 ;  /* 0x0000000000187882 */ /* 0x000fe20000000000 */
[----:B------:R-:W-:Y:S01]  /*60e0*/  @!P1 R2UR UR6, R6 ;  /* 0x00000000060692ca */ /* 0x000fe200000e0000 */
[----:B------:R-:W-:Y:S01]  /*60f0*/  @!P1 IMAD.X R0, RZ, RZ, R17, P0 ;  /* 0x000000ffff009224 */ /* 0x000fe200000e0611 */
[----:B------:R-:W-:Y:S01]  /*6100*/  UMOV UR25, 0x10000000 ;  /* 0x1000000000197882 */ /* 0x000fe20000000000 */
[----:B------:R-:W-:Y:S01]  /*6110*/  UMOV UR20, UR44 ;  /* 0x0000002c00147c82 */ /* 0x000fe20008000000 */
[----:B------:R-:W-:Y:S01]  /*6120*/  UMOV UR12, UR44 ;  /* 0x0000002c000c7c82 */ /* 0x000fe20008000000 */
[----:B------:R-:W-:Y:S01]  /*6130*/  VOTEU.ALL UP0, P1 ;  /* 0x0000000000ff7886 */ /* 0x000fe20000800000 */
[----:B------:R-:W-:Y:S01]  /*6140*/  @!P1 R2UR UR5, R0 ;  /* 0x00000000000592ca */ /* 0x000fe200000e0000 */
[----:B------:R-:W-:Y:S01]  /*6150*/  UMOV UR44, UR30 ;  /* 0x0000001e002c7c82 */ /* 0x000fe20008000000 */
[----:B------:R-:W-:Y:S02]  /*6160*/  R2UR UR32, R93 ;  /* 0x000000005d2072ca */ /* 0x000fe400000e0000 */
[----:B------:R-:W-:Y:S01]  /*6170*/  @!UP0 UIADD3 UR19, UPT, UPT, UR27, 0x40, URZ ;  /* 0x000000401b138890 */ /* 0x000fe2000fffe0ff */
[----:B------:R-:W-:Y:S01]  /*6180*/  R2UR UR28, R94 ;  /* 0x000000005e1c72ca */ /* 0x000fe200000e0000 */
[----:B------:R-:W-:Y:S01]  /*6190*/  @!UP0 UIADD3 UR10, UPT, UPT, UR26, 0x30, URZ ;  /* 0x000000301a0a8890 */ /* 0x000fe2000fffe0ff */
[----:B------:R-:W-:Y:S01]  /*61a0*/  IMAD.U32 R10, RZ, RZ, UR6 ;  /* 0x00000006ff0a7e24 */ /* 0x000fe2000f8e00ff */
[----:B------:R-:W-:Y:S03]  /*61b0*/  ISETP.NE.AND P0, PT, R14, 0x2, PT ;  /* 0x000000020e00780c */ /* 0x000fe60003f05270 */
[----:B------:R-:W-:Y:S01]  /*61c0*/  UMOV UR11, UR19 ;  /* 0x00000013000b7c82 */ /* 0x000fe20008000000 */
[----:B------:R-:W-:Y:S01]  /*61d0*/  @!P1 R2UR UR6, R10 ;  /* 0x000000000a0692ca */ /* 0x000fe200000e0000 */
[----:B------:R-:W-:Y:S01]  /*61e0*/  IMAD.U32 R11, RZ, RZ, UR5 ;  /* 0x00000005ff0b7e24 */ /* 0x000fe2000f8e00ff */
[----:B------:R-:W-:Y:S01]  /*61f0*/  @!UP0 ULEA UR5, UR21, UR29, 0xc ;  /* 0x0000001d15058291 */ /* 0x000fe2000f8e60ff */
[----:B------:R-:W-:Y:S02]  /*6200*/  SEL R0, RZ, 0x1, P0 ;  /* 0x00000001ff007807 */ /* 0x000fe40000000000 */
[----:B------:R-:W-:Y:S01]  /*6210*/  SEL R14, R14, RZ, P0 ;  /* 0x000000ff0e0e7207 */ /* 0x000fe20000000000 */
[----:B------:R-:W-:Y:S01]  /*6220*/  @!UP0 UIADD3 UR16, UPT, UPT, UR5, 0x200, URZ ;  /* 0x0000020005108890 */ /* 0x000fe2000fffe0ff */
[----:B------:R-:W-:Y:S01]  /*6230*/  @!P1 R2UR UR7, R11 ;  /* 0x000000000b0792ca */ /* 0x000fe200000e0000 */
[----:B------:R-:W-:Y:S01]  /*6240*/  @!UP0 UIADD3 UR8, UPT, UPT, UR5, 0xa00, URZ ;  /* 0x00000a0005088890 */ /* 0x000fe2000fffe0ff */
[----:B------:R-:W-:Y:S01]  /*6250*/  LOP3.LUT R13, R13, R0, RZ, 0x3c, !PT ;  /* 0x000000000d0d7212 */ /* 0x000fe200078e3cff */
[----:B------:R-:W-:Y:S01]  /*6260*/  VOTEU.ALL UP0, P1 ;  /* 0x0000000000ff7886 */ /* 0x000fe20000800000 */
[----:B-1----:R-:W-:Y:S02]  /*6270*/  UPRMT UR5, UR9, 0x654, UR17 ;  /* 0x0000065409057896 */ /* 0x002fe40008000011 */
[----:B------:R-:W-:Y:S01]  /*6280*/  UIADD3 UR27, UPT, UPT, UR14, UR28, URZ ;  /* 0x0000001c0e1b7290 */ /* 0x000fe2000fffe0ff */
[----:B------:R-:W-:Y:S06]  /*6290*/  UMOV UR9, UR17 ;  /* 0x0000001100097c82 */ /* 0x000fec0008000000 */
[----:B------:R1:W-:Y:S01]  /*62a0*/  @!UP0 UTMALDG.3D [UR16], [UR6], desc[UR24] ;  /* 0x00001810060085b4 */ /* 0x0003e20008011000 */
[----:B------:R-:W-:Y:S05]  /*62b0*/  VOTEU.ALL UP0, P1 ;  /* 0x0000000000ff7886 */ /* 0x000fea0000800000 */
[----:B------:R2:W-:Y:S01]  /*62c0*/  @!UP0 UTMALDG.3D [UR8], [UR6], desc[UR24] ;  /* 0x00001808060085b4 */ /* 0x0005e20008011000 */
[----:B------:R4:W-:Y:S01]  /*62d0*/  @!P1 SYNCS.ARRIVE.TRANS64.RED.A0TR RZ, [UR4+0x80], R7 ;  /* 0x00008007ffff99a7 */ /* 0x0009e20008300404 */
[----:B------:R-:W-:Y:S04]  /*62e0*/  UIADD3 UR4, UPT, UPT, UR21, 0x1, URZ ;  /* 0x0000000115047890 */ /* 0x000fe8000fffe0ff */
[----:B------:R-:W-:Y:S01]  /*62f0*/  UISETP.NE.AND UP0, UPT, UR4, 0x3, UPT ;  /* 0x000000030400788c */ /* 0x000fe2000bf05270 */
[----:B------:R-:W-:Y:S03]  /*6300*/  SYNCS.ARRIVE.TRANS64.RED.A1T0 RZ, [UR5], RZ ;  /* 0x000000ffffff79a7 */ /* 0x000fe60008100405 */
[----:B------:R-:W-:Y:S06]  /*6310*/  USEL UR5, URZ, 0x1, UP0 ;  /* 0x00000001ff057887 */ /* 0x000fec0008000000 */
[----:B------:R-:W-:Y:S01]  /*6320*/  LOP3.LUT R15, R9, UR5, RZ, 0x3c, !PT ;  /* 0x00000005090f7c12 */ /* 0x000fe2000f8e3cff */
[----:B-1----:R-:W-:Y:S02]  /*6330*/  UIADD3 UR20, UPT, UPT, UR13, UR32, URZ ;  /* 0x000000200d147290 */ /* 0x002fe4000fffe0ff */
[----:B--2---:R-:W-:Y:S01]  /*6340*/  USEL UR12, UR4, URZ, UP0 ;  /* 0x000000ff040c7287 */ /* 0x004fe20008000000 */
[----:B------:R-:W-:Y:S11]  /*6350*/  BRA.U UP2, `(.L_x_94) ;  /* 0xffffffed02707547 */ /* 0x000ff6000b83ffff */
[----:B------:R-:W-:Y:S01]  /*6360*/  UIADD3 UR29, UPT, UPT, UR29, 0x98, URZ ;  /* 0x000000981d1d7890 */ /* 0x000fe2000fffe0ff */
[----:B------:R-:W-:-:S03]  /*6370*/  SHF.L.U32 R2, R15, 0x1f, RZ ;  /* 0x0000001f0f027819 */ /* 0x000fc600000006ff */
[----:B------:R-:W-:-:S09]  /*6380*/  ULEA UR4, UR12, UR29, 0x3 ;  /* 0x0000001d0c047291 */ /* 0x000fd2000f8e18ff */
[----:B------:R-:W1:Y:S02]  /*6390*/  SYNCS.PHASECHK.TRANS64.TRYWAIT P0, [UR4], R2 ;  /* 0x00000002ff0075a7 */ /* 0x000e640008001104 */
[----:B-1----:R-:W-:Y:S05]  /*63a0*/  @!P0 BRA `(.L_x_95) ;  /* 0x0000005c00748947 */ /* 0x002fea0003800000 */
.L_x_203:
        /* <DEDUP_REMOVED lines=9> */
.L_x_205:
[----:B------:R-:W-:-:S04]  /*6440*/  UIADD3 UR4, UPT, UPT, UR4, 0x1, URZ ;  /* 0x0000000104047890 */ /* 0x000fc8000fffe0ff */
[----:B------:R-:W-:-:S04]  /*6450*/  UISETP.NE.AND UP0, UPT, UR4, 0x3, UPT ;  /* 0x000000030400788c */ /* 0x000fc8000bf05270 */
[----:B------:R-:W-:Y:S02]  /*6460*/  USEL UR5, URZ, 0x1, UP0 ;  /* 0x00000001ff057887 */ /* 0x000fe40008000000 */
[----:B------:R-:W-:-:S04]  /*6470*/  USEL UR4, UR4, URZ, UP0 ;  /* 0x000000ff04047287 */ /* 0x000fc80008000000 */
[----:B------:R-:W-:Y:S01]  /*6480*/  ULEA UR4, UR4, UR29, 0x3 ;  /* 0x0000001d04047291 */ /* 0x000fe2000f8e18ff */
[----:B-1----:R-:W-:-:S04]  /*6490*/  LOP3.LUT R2, R15, UR5, RZ, 0x3c, !PT ;  /* 0x000000050f027c12 */ /* 0x002fc8000f8e3cff */
[----:B------:R-:W-:Y:S01]  /*64a0*/  SHF.L.U32 R2, R2, 0x1f, RZ ;  /* 0x0000001f02027819 */ /* 0x000fe200000006ff */
[----:B------:R-:W-:-:S07]  /*64b0*/  IMAD.U32 R0, RZ, RZ, UR4 ;  /* 0x00000004ff007e24 */ /* 0x000fce000f8e00ff */
.L_x_97:
[----:B-1----:R1:W2:Y:S02]  /*64c0*/  SYNCS.PHASECHK.TRANS64.TRYWAIT P0, [R0+URZ], R2 ;  /* 0x00000002000075a7 */ /* 0x0022a400080011ff */
[----:B--2---:R-:W-:Y:S05]  /*64d0*/  @!P0 NANOSLEEP.SYNCS 0x989680 ;  /* 0x009896800000895d */ /* 0x004fea0003900000 */
[----:B------:R-:W2:Y:S02]  /*64e0*/  @!P0 SYNCS.PHASECHK.TRANS64 P0, [R0+URZ], R2 ;  /* 0x00000002000085a7 */ /* 0x000ea400080010ff */
[----:B--2---:R-:W-:Y:S05]  /*64f0*/  @P0 EXIT ;  /* 0x000000000000094d */ /* 0x004fea0003800000 */
[----:B------:R-:W-:Y:S05]  /*6500*/  BRA `(.L_x_97) ;  /* 0xfffffffc00ec7947 */ /* 0x000fea000383ffff */
.L_x_83:
[----:B------:R-:W-:-:S06]  /*6510*/  UISETP.GE.AND UP0, UPT, UR21, 0x4, UPT ;  /* 0x000000041500788c */ /* 0x000fcc000bf06270 */
[----:B------:R-:W-:-:S13]  /*6520*/  PLOP3.LUT P0, PT, PT, PT, UP0, 0x80, 0x8 ;  /* 0x000000000008781c */ /* 0x000fda0003f0f008 */
[----:B------:R-:W-:Y:S05]  /*6530*/  @!P0 EXIT ;  /* 0x000000000000894d */ /* 0x000fea0003800000 */
[----:B------:R-:W1:Y:S08]  /*6540*/  S2UR UR4, SR_CgaCtaId ;  /* 0x00000000000479c3 */ /* 0x000e700000008800 */
[----:B------:R-:W-:Y:S01]  /*6550*/  BAR.SYNC.DEFER_BLOCKING 0x6, 0xa0 ;  /* 0x0182800000007b1d */ /* 0x000fe20000010000 */
[C---:B------:R-:W-:Y:S01]  /*6560*/  IMAD.SHL.U32 R87, R85.reuse, 0x10, RZ ;  /* 0x0000001055577824 */ /* 0x040fe200078e00ff */
[----:B------:R-:W-:Y:S01]  /*6570*/  LOP3.LUT R88, R90, 0x3, RZ, 0xc0, !PT ;  /* 0x000000035a587812 */ /* 0x000fe200078ec0ff */
[C---:B------:R-:W-:Y:S01]  /*6580*/  IMAD.SHL.U32 R86, R85.reuse, 0x2, RZ ;  /* 0x0000000255567824 */ /* 0x040fe200078e00ff */
[----:B------:R-:W-:Y:S01]  /*6590*/  CS2R R82, SRZ ;  /* 0x0000000000527805 */ /* 0x000fe2000001ff00 */
[----:B------:R-:W-:Y:S01]  /*65a0*/  IMAD.U32 R85, R85, 0x10000, RZ ;  /* 0x0001000055557824 */ /* 0x000fe200078e00ff */
[----:B------:R-:W-:-:S02]  /*65b0*/  UMOV UR43, 0x400 ;  /* 0x00000400002b7882 */ /* 0x000fc40000000000 */
[----:B------:R-:W2:Y:S01]  /*65c0*/  LDC.64 R76, c[0x0][0xc88] ;  /* 0x00032200ff4c7b82 */ /* 0x000ea20000000a00 */
[----:B------:R-:W-:Y:S01]  /*65d0*/  IMAD.SHL.U32 R4, R90, 0x200, RZ ;  /* 0x000002005a047824 */ /* 0x000fe200078e00ff */
[C---:B------:R-:W-:Y:S01]  /*65e0*/  LOP3.LUT R6, R87.reuse, 0x40, RZ, 0xc0, !PT ;  /* 0x0000004057067812 */ /* 0x040fe200078ec0ff */
[----:B------:R-:W-:Y:S01]  /*65f0*/  IMAD.MOV.U32 R84, RZ, RZ, RZ ;  /* 0x000000ffff547224 */ /* 0x000fe200078e00ff */
[----:B------:R-:W-:Y:S01]  /*6600*/  LOP3.LUT R5, R87, 0x1b0, RZ, 0xc0, !PT ;  /* 0x000001b057057812 */ /* 0x000fe200078ec0ff */
[----:B------:R-:W-:Y:S01]  /*6610*/  IMAD.MOV.U32 R81, RZ, RZ, RZ ;  /* 0x000000ffff517224 */ /* 0x000fe200078e00ff */
[----:B------:R-:W-:Y:S01]  /*6620*/  LOP3.LUT R85, R85, 0x200000, RZ, 0xc0, !PT ;  /* 0x0020000055557812 */ /* 0x000fe200078ec0ff */
[----:B------:R-:W3:Y:S01]  /*6630*/  LDCU UR42, c[0x0][0xf0c] ;  /* 0x0001e180ff2a77ac */ /* 0x000ee20008000800 */
[----:B------:R-:W4:Y:S01]  /*6640*/  LDC.64 R78, c[0x0][0xc90] ;  /* 0x00032400ff4e7b82 */ /* 0x000f220000000a00 */
[----:B------:R-:W-:Y:S02]  /*6650*/  LOP3.LUT P0, RZ, R87, 0x40, RZ, 0xc0, !PT ;  /* 0x0000004057ff7812 */ /* 0x000fe4000780c0ff */
[----:B------:R-:W-:Y:S01]  /*6660*/  LOP3.LUT R86, R6, 0x8, R86, 0xf8, !PT ;  /* 0x0000000806567812 */ /* 0x000fe200078ef856 */
[----:B------:R-:W2:Y:S01]  /*6670*/  LDCU UR38, c[0x0][0xf30] ;  /* 0x0001e600ff2677ac */ /* 0x000ea20008000800 */
[----:B------:R-:W-:Y:S01]  /*6680*/  LOP3.LUT R4, R5, 0x200, R4, 0xf8, !PT ;  /* 0x0000020005047812 */ /* 0x000fe200078ef804 */
[----:B-1----:R-:W-:-:S02]  /*6690*/  ULEA UR43, UR4, UR43, 0x18 ;  /* 0x0000002b042b7291 */ /* 0x002fc4000f8ec0ff */
[----:B------:R-:W1:Y:S01]  /*66a0*/  LDC.64 R74, c[0x0][0xcb0] ;  /* 0x00032c00ff4a7b82 */ /* 0x000e620000000a00 */
[----:B------:R-:W3:Y:S01]  /*66b0*/  LDCU UR4, c[0x0][0x370] ;  /* 0x00006e00ff0477ac */ /* 0x000ee20008000800 */
[----:B------:R-:W-:Y:S01]  /*66c0*/  LOP3.LUT R86, R4, R86, RZ, 0xfc, !PT ;  /* 0x0000005604567212 */ /* 0x000fe200078efcff */
[----:B------:R-:W1:Y:S04]  /*66d0*/  LDCU.64 UR58, c[0x0][0xc88] ;  /* 0x00019100ff3a77ac */ /* 0x000e680008000a00 */
[----:B------:R-:W2:Y:S01]  /*66e0*/  LDS R0, [UR43+0x150] ;  /* 0x0001502bff007984 */ /* 0x000ea20008000800 */
[----:B------:R-:W1:Y:S01]  /*66f0*/  LDC.64 R72, c[0x0][0xca8] ;  /* 0x00032a00ff487b82 */ /* 0x000e620000000a00 */
[----:B------:R-:W1:Y:S01]  /*6700*/  LDCU.64 UR40, c[0x0][0xf28] ;  /* 0x0001e500ff2877ac */ /* 0x000e620008000a00 */
[----:B------:R-:W1:Y:S01]  /*6710*/  LDCU.128 UR60, c[0x0][0xf10] ;  /* 0x0001e200ff3c77ac */ /* 0x000e620008000c00 */
[----:B------:R-:W-:Y:S01]  /*6720*/  UMOV UR57, 0x1 ;  /* 0x0000000100397882 */ /* 0x000fe20000000000 */
[----:B---3--:R-:W-:Y:S01]  /*6730*/  IMAD.U32 R92, RZ, RZ, UR4 ;  /* 0x00000004ff5c7e24 */ /* 0x008fe2000f8e00ff */
[----:B------:R-:W3:Y:S01]  /*6740*/  LDCU UR4, c[0x0][0x374] ;  /* 0x00006e80ff0477ac */ /* 0x000ee20008000800 */
[----:B------:R-:W-:Y:S01]  /*6750*/  UMOV UR45, URZ ;  /* 0x000000ff002d7c82 */ /* 0x000fe20008000000 */
[----:B------:R-:W-:Y:S01]  /*6760*/  UMOV UR56, URZ ;  /* 0x000000ff00387c82 */ /* 0x000fe20008000000 */
[----:B------:R-:W-:Y:S01]  /*6770*/  UMOV UR52, URZ ;  /* 0x000000ff00347c82 */ /* 0x000fe20008000000 */
[----:B---3--:R-:W-:Y:S01]  /*6780*/  IMAD.U32 R91, RZ, RZ, UR4 ;  /* 0x00000004ff5b7e24 */ /* 0x008fe2000f8e00ff */
[----:B------:R-:W-:Y:S01]  /*6790*/  UIADD3 UR4, UPT, UPT, UR43, 0x200, URZ ;  /* 0x000002002b047890 */ /* 0x000fe2000fffe0ff */
[----:B--2---:R-:W-:Y:S01]  /*67a0*/  IMAD.IADD R85, R0, 0x1, R85 ;  /* 0x0000000100557824 */ /* 0x004fe200078e0255 */
[----:B------:R-:W-:-:S04]  /*67b0*/  P2R R0, PR, RZ, 0x1 ;  /* 0x00000001ff007803 */ /* 0x000fc80000000000 */
[----:B----4-:R-:W-:-:S07]  /*67c0*/  IMAD.U32 R0, RZ, RZ, UR4 ;  /* 0x00000004ff007e24 */ /* 0x010fce000f8e00ff */
.L_x_156:
[C---:B------:R-:W-:Y:S02]  /*67d0*/  LEA R0, R81.reuse, UR43, 0x3 ;  /* 0x0000002b51007c11 */ /* 0x040fe4000f8e18ff */
[----:B------:R-:W-:Y:S02]  /*67e0*/  SHF.L.U32 R2, R82, 0x1f, RZ ;  /* 0x0000001f52027819 */ /* 0x000fe400000006ff */
[----:B------:R-:W-:Y:S02]  /*67f0*/  LEA R4, R81, UR43, 0x4 ;  /* 0x0000002b51047c11 */ /* 0x000fe4000f8e20ff */
[----:B------:R-:W2:Y:S02]  /*6800*/  SYNCS.PHASECHK.TRANS64.TRYWAIT P0, [R0+URZ+0xc0], R2 ;  /* 0x0000c002000075a7 */ /* 0x000ea400080011ff */
[----:B-12---:R-:W-:Y:S05]  /*6810*/  @!P0 BRA `(.L_x_98) ;  /* 0x0000005800888947 */ /* 0x006fea0003800000 */
.L_x_206:
[----:B------:R-:W-:Y:S01]  /*6820*/  R2UR UR7, R95 ;  /* 0x000000005f0772ca */ /* 0x000fe200000e0000 */
[----:B------:R-:W3:Y:S01]  /*6830*/  LDS.128 R4, [R4+0x130] ;  /* 0x0001300004047984 */ /* 0x000ee20000000c00 */
[----:B--2---:R-:W-:Y:S01]  /*6840*/  VIADD R0, R0, 0xd0 ;  /* 0x000000d000007836 */ /* 0x004fe20000000000 */
[----:B------:R-:W-:Y:S04]  /*6850*/  UISETP.GE.AND UP0, UPT, UR39, 0x1, UPT ;  /* 0x000000012700788c */ /* 0x000fe8000bf06270 */
[----:B------:R-:W-:Y:S01]  /*6860*/  PRMT R0, RZ, 0x654, R0 ;  /* 0x00000654ff007816 */ /* 0x000fe20000000000 */
[----:B------:R-:W-:Y:S01]  /*6870*/  @!PT LDS RZ, [RZ] ;  /* 0x00000000fffff984 */ /* 0x000fe20000000800 */
[----:B------:R-:W-:Y:S01]  /*6880*/  @!PT LDS RZ, [RZ] ;  /* 0x00000000fffff984 */ /* 0x000fe20000000800 */
[----:B------:R-:W-:Y:S01]  /*6890*/  @!PT LDS RZ, [RZ] ;  /* 0x00000000fffff984 */ /* 0x000fe20000000800 */
[----:B------:R-:W-:Y:S01]  /*68a0*/  @!PT LDS RZ, [RZ] ;  /* 0x00000000fffff984 */ /* 0x000fe20000000800 */
[----:B------:R2:W-:Y:S06]  /*68b0*/  MEMBAR.ALL.CTA ;  /* 0x0000000000007992 */ /* 0x0005ec0000008000 */
[----:B--2---:R-:W2:Y:S02]  /*68c0*/  FENCE.VIEW.ASYNC.S ;  /* 0x00000000000073c6 */ /* 0x004ea40000000000 */
[----:B--2---:R2:W-:Y:S01]  /*68d0*/  SYNCS.ARRIVE.TRANS64.RED.A1T0 RZ, [R0+URZ], RZ ;  /* 0x000000ff00ff79a7 */ /* 0x0045e200081004ff */
[----:B---3--:R-:W-:Y:S11]  /*68e0*/  LOP3.LUT P0, RZ, R6, 0x1, RZ, 0xc0, !PT ;  /* 0x0000000106ff7812 */ /* 0x008ff6000780c0ff */
[----:B------:R-:W-:Y:S02]  /*68f0*/  @!UPT UIADD3 URZ, UPT, UPT, URZ, URZ, URZ ;  /* 0x000000fffffff290 */ /* 0x000fe4000fffe0ff */
[----:B------:R-:W-:Y:S01]  /*6900*/  VOTEU.ANY UP1, P0 ;  /* 0x0000000000ff7886 */ /* 0x000fe20000020100 */
[----:B------:R-:W-:Y:S01]  /*6910*/  PLOP3.LUT P0, PT, PT, PT, UP1, 0x80, 0x8 ;  /* 0x000000000008781c */ /* 0x000fe20003f0f018 */
[----:B------:R-:W-:Y:S06]  /*6920*/  UP2UR UR4, UPR, URZ, 0x2 ;  /* 0x00000002ff047883 */ /* 0x000fec0008000000 */
[----:B------:R-:W-:Y:S06]  /*6930*/  IMAD.U32 R96, RZ, RZ, UR4 ;  /* 0x00000004ff607e24 */ /* 0x000fec000f8e00ff */
[----:B------:R-:W-:Y:S02]  /*6940*/  @P0 SHF.R.U32.HI R2, RZ, 0x10, R5 ;  /* 0x00000010ff020819 */ /* 0x000fe40000011605 */
[----:B------:R-:W-:Y:S02]  /*6950*/  @P0 MOV R3, R4 ;  /* 0x0000000400030202 */ /* 0x000fe40000000f00 */
[----:B------:R-:W-:Y:S02]  /*6960*/  @P0 R2UR UR4, R2 ;  /* 0x00000000020402ca */ /* 0x000fe400000e0000 */
[----:B------:R-:W-:Y:S02]  /*6970*/  @P0 LOP3.LUT R4, R5, 0xffff, RZ, 0xc0, !PT ;  /* 0x0000ffff05040812 */ /* 0x000fe400078ec0ff */
[----:B------:R-:W-:Y:S02]  /*6980*/  @P0 R2UR UR6, R3 ;  /* 0x00000000030602ca */ /* 0x000fe400000e0000 */
[----:B------:R-:W-:Y:S07]  /*6990*/  @P0 R2UR UR5, R4 ;  /* 0x00000000040502ca */ /* 0x000fee00000e0000 */
[----:B------:R-:W-:Y:S02]  /*69a0*/  @UP1 UMOV UR7, UR4 ;  /* 0x0000000400071c82 */ /* 0x000fe40008000000 */
[----:B------:R-:W-:Y:S02]  /*69b0*/  IMAD.U32 R95, RZ, RZ, UR7 ;  /* 0x00000007ff5f7e24 */ /* 0x000fe4000f8e00ff */
[----:B------:R-:W-:Y:S02]  /*69c0*/  @UP1 UMOV UR37, UR6 ;  /* 0x0000000600251c82 */ /* 0x000fe40008000000 */
[----:B------:R-:W-:Y:S01]  /*69d0*/  @UP1 UMOV UR36, UR5 ;  /* 0x0000000500241c82 */ /* 0x000fe20008000000 */
[----:B--2---:R-:W-:Y:S05]  /*69e0*/  BRA.U !UP0, `(.L_x_99) ;  /* 0x0000000108d47547 */ /* 0x004fea000b800000 */
[----:B------:R-:W2:Y:S01]  /*69f0*/  LDCU UR13, c[0x0][0xf20] ;  /* 0x0001e400ff0d77ac */ /* 0x000ea20008000800 */
[----:B------:R-:W-:Y:S02]  /*6a00*/  R2UR UR14, R91 ;  /* 0x000000005b0e72ca */ /* 0x000fe400000e0000 */
[----:B------:R-:W-:Y:S01]  /*6a10*/  R2UR UR12, R92 ;  /* 0x000000005c0c72ca */ /* 0x000fe200000e0000 */
[----:B-1----:R-:W-:Y:S02]  /*6a20*/  UISETP.NE.AND UP0, UPT, UR62, 0x1, UPT ;  /* 0x000000013e00788c */ /* 0x002fe4000bf05270 */
[----:B------:R-:W-:Y:S02]  /*6a30*/  UIMAD.WIDE.U32 UR8, UR36, UR63, URZ ;  /* 0x0000003f240872a5 */ /* 0x000fe4000f8e00ff */
[----:B------:R-:W-:Y:S02]  /*6a40*/  UISETP.NE.AND UP1, UPT, UR42, 0x1, UPT ;  /* 0x000000012a00788c */ /* 0x000fe4000bf25270 */
[----:B------:R-:W-:Y:S02]  /*6a50*/  UIMAD.WIDE.U32 UR10, UR37, UR60, URZ ;  /* 0x0000003c250a72a5 */ /* 0x000fe4000f8e00ff */
[----:B------:R-:W-:Y:S02]  /*6a60*/  UISETP.NE.AND UP2, UPT, UR39, 0x1, UPT ;  /* 0x000000012700788c */ /* 0x000fe4000bf45270 */
[----:B------:R-:W-:Y:S02]  /*6a70*/  UIMAD.WIDE.U32 UR4, UR14, UR63, URZ ;  /* 0x0000003f0e0472a5 */ /* 0x000fe4000f8e00ff */
[----:B------:R-:W-:Y:S05]  /*6a80*/  UIMAD.WIDE.U32 UR6, UR12, UR60, URZ ;  /* 0x0000003c0c0672a5 */ /* 0x000fea000f8e00ff */
[----:B------:R-:W-:Y:S02]  /*6a90*/  UMOV UR4, UR5 ;  /* 0x0000000500047c82 */ /* 0x000fe40008000000 */
[----:B--2---:R-:W-:Y:S03]  /*6aa0*/  USHF.R.U32.HI UR5, URZ, UR13, UR4 ;  /* 0x0000000dff057299 */ /* 0x004fe60008011604 */
[----:B------:R-:W-:Y:S02]  /*6ab0*/  UMOV UR4, UR7 ;  /* 0x0000000700047c82 */ /* 0x000fe40008000000 */
[----:B------:R-:W-:Y:S02]  /*6ac0*/  USHF.R.U32.HI UR7, URZ, UR61, UR4 ;  /* 0x0000003dff077299 */ /* 0x000fe40008011604 */
[----:B------:R-:W-:Y:S02]  /*6ad0*/  USEL UR4, UR14, UR5, !UP0 ;  /* 0x000000050e047287 */ /* 0x000fe4000c000000 */
[----:B------:R-:W-:Y:S01]  /*6ae0*/  USEL UR7, UR12, UR7, !UP1 ;  /* 0x000000070c077287 */ /* 0x000fe2000c800000 */
[----:B------:R-:W-:Y:S01]  /*6af0*/  UMOV UR5, UR9 ;  /* 0x0000000900057c82 */ /* 0x000fe20008000000 */
[----:B------:R-:W-:Y:S02]  /*6b00*/  UIMAD.WIDE.U32 UR8, UR4, UR40, URZ ;  /* 0x00000028040872a5 */ /* 0x000fe4000f8e00ff */
[----:B------:R-:W-:Y:S03]  /*6b10*/  USHF.R.U32.HI UR6, URZ, UR13, UR5 ;  /* 0x0000000dff067299 */ /* 0x000fe60008011605 */
[----:B------:R-:W-:Y:S01]  /*6b20*/  UMOV UR5, UR11 ;  /* 0x0000000b00057c82 */ /* 0x000fe20008000000 */
[----:B------:R-:W-:Y:S02]  /*6b30*/  UIMAD.WIDE.U32 UR10, UR7, UR40, URZ ;  /* 0x00000028070a72a5 */ /* 0x000fe4000f8e00ff */
[----:B------:R-:W-:Y:S02]  /*6b40*/  USEL UR6, UR36, UR6, !UP0 ;  /* 0x0000000624067287 */ /* 0x000fe4000c000000 */
[----:B------:R-:W-:Y:S01]  /*6b50*/  USHF.R.U32.HI UR5, URZ, UR61, UR5 ;  /* 0x0000003dff057299 */ /* 0x000fe20008011605 */
[----:B------:R-:W-:Y:S02]  /*6b60*/  UMOV UR8, UR9 ;  /* 0x0000000900087c82 */ /* 0x000fe40008000000 */
[----:B------:R-:W-:Y:S01]  /*6b70*/  UMOV UR10, UR11 ;  /* 0x0000000b000a7c82 */ /* 0x000fe20008000000 */
[----:B------:R-:W-:Y:S02]  /*6b80*/  @UP2 USHF.R.U32.HI UR4, URZ, UR41, UR8 ;  /* 0x00000029ff042299 */ /* 0x000fe40008011608 */
[----:B------:R-:W-:Y:S02]  /*6b90*/  @UP2 USHF.R.U32.HI UR7, URZ, UR41, UR10 ;  /* 0x00000029ff072299 */ /* 0x000fe4000801160a */
[----:B------:R-:W-:Y:S02]  /*6ba0*/  UIMAD UR4, UR39, UR4, URZ ;  /* 0x00000004270472a4 */ /* 0x000fe4000f8e02ff */
[----:B------:R-:W-:Y:S02]  /*6bb0*/  UIMAD.WIDE.U32 UR10, UR6, UR40, URZ ;  /* 0x00000028060a72a5 */ /* 0x000fe4000f8e00ff */
[----:B------:R-:W-:Y:S02]  /*6bc0*/  USEL UR5, UR37, UR5, !UP1 ;  /* 0x0000000525057287 */ /* 0x000fe4000c800000 */
[----:B------:R-:W-:Y:S02]  /*6bd0*/  UIMAD UR8, UR39, UR7, URZ ;  /* 0x00000007270872a4 */ /* 0x000fe4000f8e02ff */
[----:B------:R-:W-:Y:S03]  /*6be0*/  UISETP.GE.AND UP0, UPT, UR6, UR4, UPT ;  /* 0x000000040600728c */ /* 0x000fe6000bf06270 */
[----:B------:R-:W-:Y:S01]  /*6bf0*/  UMOV UR4, UR11 ;  /* 0x0000000b00047c82 */ /* 0x000fe20008000000 */
[----:B------:R-:W-:Y:S02]  /*6c00*/  UISETP.GE.OR UP0, UPT, UR5, UR8, UP0 ;  /* 0x000000080500728c */ /* 0x000fe40008706670 */
[----:B------:R-:W-:Y:S02]  /*6c10*/  USHF.R.U32.HI UR4, URZ, UR41, UR4 ;  /* 0x00000029ff047299 */ /* 0x000fe40008011604 */
[----:B------:R-:W-:Y:S02]  /*6c20*/  UIMAD.WIDE.U32 UR8, UR5, UR40, URZ ;  /* 0x00000028050872a5 */ /* 0x000fe4000f8e00ff */
[----:B------:R-:W-:Y:S02]  /*6c30*/  USEL UR11, UR6, UR4, !UP2 ;  /* 0x00000004060b7287 */ /* 0x000fe4000d000000 */
[----:B------:R-:W-:Y:S02]  /*6c40*/  UIADD3 UR8, UPT, UPT, -UR5, URZ, URZ ;  /* 0x000000ff05087290 */ /* 0x000fe4000fffe1ff */
[----:B------:R-:W-:Y:S01]  /*6c50*/  UIADD3 UR10, UPT, UPT, -UR11, URZ, URZ ;  /* 0x000000ff0b0a7290 */ /* 0x000fe2000fffe1ff */
[----:B------:R-:W-:Y:S01]  /*6c60*/  @!UP0 UMOV UR4, UR9 ;  /* 0x0000000900048c82 */ /* 0x000fe20008000000 */
[----:B------:R-:W-:Y:S02]  /*6c70*/  UIADD3 UR9, UPT, UPT, -UR6, URZ, URZ ;  /* 0x000000ff06097290 */ /* 0x000fe4000fffe1ff */
[----:B------:R-:W-:Y:S02]  /*6c80*/  @!UP0 USHF.R.U32.HI UR4, URZ, UR41, UR4 ;  /* 0x00000029ff048299 */ /* 0x000fe40008011604 */
[----:B------:R-:W-:Y:S02]  /*6c90*/  UIMAD UR10, UR39, UR10, UR6 ;  /* 0x0000000a270a72a4 */ /* 0x000fe4000f8e0206 */
[----:B------:R-:W-:Y:S04]  /*6ca0*/  @!UP0 USEL UR4, UR5, UR4, !UP2 ;  /* 0x0000000405048287 */ /* 0x000fe8000d000000 */
[----:B------:R-:W-:Y:S02]  /*6cb0*/  @!UP0 UIMAD UR10, UR7, UR10, UR4 ;  /* 0x0000000a070a82a4 */ /* 0x000fe4000f8e0204 */
[----:B------:R-:W-:Y:S02]  /*6cc0*/  @!UP0 UIADD3 UR11, UPT, UPT, UR11, -UR4, URZ ;  /* 0x800000040b0b8290 */ /* 0x000fe4000fffe0ff */
[----:B------:R-:W-:Y:S02]  /*6cd0*/  UIMAD UR7, UR42, UR8, UR37 ;  /* 0x000000082a0772a4 */ /* 0x000fe4000f8e0225 */
[----:B------:R-:W-:Y:S02]  /*6ce0*/  @!UP0 UIMAD UR6, UR11, UR39, UR5 ;  /* 0x000000270b0682a4 */ /* 0x000fe4000f8e0205 */
[----:B------:R-:W-:Y:S01]  /*6cf0*/  UIMAD UR4, UR62, UR9, UR36 ;  /* 0x000000093e0472a4 */ /* 0x000fe2000f8e0224 */
[----:B------:R-:W-:Y:S02]  /*6d00*/  @!UP0 UMOV UR5, UR10 ;  /* 0x0000000a00058c82 */ /* 0x000fe40008000000 */
[----:B------:R-:W-:Y:S02]  /*6d10*/  UIMAD UR37, UR5, UR42, UR7 ;  /* 0x0000002a052572a4 */ /* 0x000fe4000f8e0207 */
[----:B------:R-:W-:Y:S11]  /*6d20*/  UIMAD UR36, UR6, UR62, UR4 ;  /* 0x0000003e062472a4 */ /* 0x000ff6000f8e0204 */
[----:B------:R-:W-:Y:S01]  /*6d30*/  @!UPT UIADD3 URZ, UPT, UPT, URZ, URZ, URZ ;  /* 0x000000fffffff290 */ /* 0x000fe2000fffe0ff */
.L_x_99:
[----:B------:R-:W-:Y:S01]  /*6d40*/  UISETP.NE.AND UP0, UPT, UR38, 0x1, UPT ;  /* 0x000000012600788c */ /* 0x000fe2000bf05270 */
[----:B------:R-:W-:Y:S01]  /*6d50*/  IADD3 R81, PT, PT, R81, 0x1, RZ ;  /* 0x0000000151517810 */ /* 0x000fe20007ffe0ff */
[----:B------:R-:W-:Y:S02]  /*6d60*/  UIADD3 UR11, UPT, UPT, UR43, 0x200, URZ ;  /* 0x000002002b0b7890 */ /* 0x000fe4000fffe0ff */
[----:B------:R-:W-:Y:S02]  /*6d70*/  USHF.L.U32 UR50, UR27, 0x7, URZ ;  /* 0x000000071b327899 */ /* 0x000fe400080006ff */
[----:B------:R-:W-:Y:S05]  /*6d80*/  USHF.L.U32 UR49, UR20, 0x6, URZ ;  /* 0x0000000614317899 */ /* 0x000fea00080006ff */
[----:B------:R-:W2:Y:S01]  /*6d90*/  @!UP0 LDCU.128 UR12, c[0x0][0xf10] ;  /* 0x0001e200ff0c87ac */ /* 0x000ea20008000c00 */
[----:B------:R-:W3:Y:S01]  /*6da0*/  @!UP0 LDCU UR5, c[0x0][0xf0c] ;  /* 0x0001e180ff0587ac */ /* 0x000ee20008000800 */
[----:B------:R-:W4:Y:S01]  /*6db0*/  @!UP0 LDCU UR10, c[0x0][0xf20] ;  /* 0x0001e400ff0a87ac */ /* 0x000f220008000800 */
[----:B--2---:R-:W-:Y:S02]  /*6dc0*/  UIMAD.WIDE.U32 UR8, UR37, UR12, URZ ;  /* 0x0000000c250872a5 */ /* 0x004fe4000f8e00ff */
[----:B------:R-:W-:Y:S02]  /*6dd0*/  UIMAD.WIDE.U32 UR6, UR36, UR15, URZ ;  /* 0x0000000f240672a5 */ /* 0x000fe4000f8e00ff */
[----:B------:R-:W-:Y:S03]  /*6de0*/  @!UP0 UISETP.NE.AND UP1, UPT, UR14, 0x1, UPT ;  /* 0x000000010e00888c */ /* 0x000fe6000bf25270 */
[----:B------:R-:W-:Y:S01]  /*6df0*/  @!UP0 UMOV UR4, UR9 ;  /* 0x0000000900048c82 */ /* 0x000fe20008000000 */
[----:B---3--:R-:W-:Y:S02]  /*6e00*/  @!UP0 UISETP.NE.AND UP2, UPT, UR5, 0x1, UPT ;  /* 0x000000010500888c */ /* 0x008fe4000bf45270 */
[----:B------:R-:W-:Y:S01]  /*6e10*/  @!UP0 USHF.R.U32.HI UR4, URZ, UR13, UR4 ;  /* 0x0000000dff048299 */ /* 0x000fe20008011604 */
[----:B------:R-:W-:Y:S02]  /*6e20*/  @!UP0 UMOV UR6, UR7 ;  /* 0x0000000700068c82 */ /* 0x000fe40008000000 */
[----:B----4-:R-:W-:Y:S02]  /*6e30*/  @!UP0 USHF.R.U32.HI UR6, URZ, UR10, UR6 ;  /* 0x0000000aff068299 */ /* 0x010fe40008011606 */
[----:B------:R-:W-:Y:S02]  /*6e40*/  @!UP0 USEL UR7, UR37, UR4, !UP2 ;  /* 0x0000000425078287 */ /* 0x000fe4000d000000 */
[----:B------:R-:W-:Y:S04]  /*6e50*/  @!UP0 USEL UR6, UR36, UR6, !UP1 ;  /* 0x0000000624068287 */ /* 0x000fe8000c800000 */
[----:B------:R-:W-:Y:S02]  /*6e60*/  @!UP0 UIADD3 UR4, UPT, UPT, -UR7, UR6, URZ ;  /* 0x0000000607048290 */ /* 0x000fe4000fffe1ff */
[----:B------:R-:W-:Y:S02]  /*6e70*/  @!UP0 UIADD3 UR6, UPT, UPT, UR7, -UR6, URZ ;  /* 0x8000000607068290 */ /* 0x000fe4000fffe0ff */
[----:B------:R-:W-:Y:S02]  /*6e80*/  @!UP0 UIMAD UR37, UR4, UR5, UR37 ;  /* 0x00000005042582a4 */ /* 0x000fe4000f8e0225 */
[----:B------:R-:W-:Y:S02]  /*6e90*/  @!UP0 UIMAD UR36, UR6, UR14, UR36 ;  /* 0x0000000e062482a4 */ /* 0x000fe4000f8e0224 */
[----:B------:R-:W-:Y:S09]  /*6ea0*/  ULOP3.LUT UP0, URZ, UR11, 0x90, URZ, 0xc0, !UPT ;  /* 0x000000900bff7892 */ /* 0x000ff2000f80c0ff */
[----:B------:R-:W-:Y:S05]  /*6eb0*/  BRA.U !UP0, `(.L_x_100) ;  /* 0x00000001087c7547 */ /* 0x000fea000b800000 */
[----:B------:R-:W2:Y:S01]  /*6ec0*/  LDCU.64 UR8, c[0x4][0x80] ;  /* 0x01001000ff0877ac */ /* 0x000ea20008000a00 */
[----:B------:R-:W-:Y:S01]  /*6ed0*/  MOV R2, 0x0 ;  /* 0x0000000000027802 */ /* 0x000fe20000000f00 */
[----:B------:R-:W-:Y:S02]  /*6ee0*/  HFMA2 R12, -RZ, RZ, 0, 5.9604644775390625e-08 ;  /* 0x00000001ff0c7431 */ /* 0x000fe400000001ff */
[----:B------:R-:W-:Y:S01]  /*6ef0*/  IMAD.MOV.U32 R8, RZ, RZ, 0x70 ;  /* 0x00000070ff087424 */ /* 0x000fe200078e00ff */
[----:B------:R3:W4:Y:S01]  /*6f00*/  LDC.64 R14, c[0x4][R2] ;  /* 0x01000000020e7b82 */ /* 0x0007220000000a00 */
[----:B------:R-:W1:Y:S01]  /*6f10*/  LDCU.64 UR6, c[0x4][0x88] ;  /* 0x01001100ff0677ac */ /* 0x000e620008000a00 */
[----:B------:R-:W-:Y:S01]  /*6f20*/  IMAD.MOV.U32 R13, RZ, RZ, RZ ;  /* 0x000000ffff0d7224 */ /* 0x000fe200078e00ff */
[----:B------:R-:W1:Y:S01]  /*6f30*/  LDCU.64 UR4, c[0x4][0x8] ;  /* 0x01000100ff0477ac */ /* 0x000e620008000a00 */
[----:B--2---:R-:W-:Y:S01]  /*6f40*/  MOV R5, UR9 ;  /* 0x0000000900057c02 */ /* 0x004fe20008000f00 */
[----:B------:R-:W-:Y:S01]  /*6f50*/  IMAD.U32 R4, RZ, RZ, UR8 ;  /* 0x00000008ff047e24 */ /* 0x000fe2000f8e00ff */
[----:B-1----:R-:W-:Y:S01]  /*6f60*/  MOV R7, UR7 ;  /* 0x0000000700077c02 */ /* 0x002fe20008000f00 */
[----:B------:R-:W-:Y:S01]  /*6f70*/  IMAD.U32 R6, RZ, RZ, UR6 ;  /* 0x00000006ff067e24 */ /* 0x000fe2000f8e00ff */
[----:B------:R-:W-:Y:S01]  /*6f80*/  MOV R11, UR5 ;  /* 0x00000005000b7c02 */ /* 0x000fe20008000f00 */
[----:B------:R-:W-:Y:S02]  /*6f90*/  IMAD.U32 R10, RZ, RZ, UR4 ;  /* 0x00000004ff0a7e24 */ /* 0x000fe4000f8e00ff */
[----:B------:R-:W-:Y:S07]  /*6fa0*/  LEPC R20, `(.L_x_101) ;  /* 0x000000001014794e */ /* 0x000fee0000000000 */
[----:B---345:R-:W-:Y:S05]  /*6fb0*/  CALL.ABS.NOINC R14 ;  /* 0x000000000e007343 */ /* 0x038fea0003c00000 */
.L_x_101:
[----:B------:R-:W1:Y:S01]  /*6fc0*/  LDCU.64 UR8, c[0x4][0x80] ;  /* 0x01001000ff0877ac */ /* 0x000e620008000a00 */
[----:B------:R-:W2:Y:S01]  /*6fd0*/  LDC.64 R2, c[0x4][R2] ;  /* 0x0100000002027b82 */ /* 0x000ea20000000a00 */
[----:B------:R-:W-:Y:S02]  /*6fe0*/  HFMA2 R12, -RZ, RZ, 0, 5.9604644775390625e-08 ;  /* 0x00000001ff0c7431 */ /* 0x000fe400000001ff */
[----:B------:R-:W-:Y:S02]  /*6ff0*/  IMAD.MOV.U32 R8, RZ, RZ, 0x70 ;  /* 0x00000070ff087424 */ /* 0x000fe400078e00ff */
[----:B------:R-:W-:Y:S01]  /*7000*/  IMAD.MOV.U32 R13, RZ, RZ, RZ ;  /* 0x000000ffff0d7224 */ /* 0x000fe200078e00ff */
[----:B------:R-:W3:Y:S01]  /*7010*/  LDCU.64 UR6, c[0x4][0x88] ;  /* 0x01001100ff0677ac */ /* 0x000ee20008000a00 */
[----:B------:R-:W4:Y:S01]  /*7020*/  LDCU.64 UR4, c[0x4][0x8] ;  /* 0x01000100ff0477ac */ /* 0x000f220008000a00 */
[----:B-1----:R-:W-:Y:S02]  /*7030*/  MOV R4, UR8 ;  /* 0x0000000800047c02 */ /* 0x002fe40008000f00 */
[----:B------:R-:W-:Y:S02]  /*7040*/  MOV R5, UR9 ;  /* 0x0000000900057c02 */ /* 0x000fe40008000f00 */
[----:B---3--:R-:W-:Y:S01]  /*7050*/  MOV R7, UR7 ;  /* 0x0000000700077c02 */ /* 0x008fe20008000f00 */
[----:B------:R-:W-:Y:S01]  /*7060*/  IMAD.U32 R6, RZ, RZ, UR6 ;  /* 0x00000006ff067e24 */ /* 0x000fe2000f8e00ff */
[----:B----4-:R-:W-:Y:S01]  /*7070*/  MOV R11, UR5 ;  /* 0x00000005000b7c02 */ /* 0x010fe20008000f00 */
[----:B------:R-:W-:Y:S02]  /*7080*/  IMAD.U32 R10, RZ, RZ, UR4 ;  /* 0x00000004ff0a7e24 */ /* 0x000fe4000f8e00ff */
[----:B------:R-:W-:Y:S07]  /*7090*/  LEPC R20, `(.L_x_100) ;  /* 0x000000001014794e */ /* 0x000fee0000000000 */
[----:B--2---:R-:W-:Y:S05]  /*70a0*/  CALL.ABS.NOINC R2 ;  /* 0x0000000002007343 */ /* 0x004fea0003c00000 */
.L_x_100:
[----:B-1----:R-:W-:Y:S02]  /*70b0*/  ISETP.NE.U32.AND P0, PT, RZ, UR58, PT ;  /* 0x0000003aff007c0c */ /* 0x002fe4000bf05070 */
[C---:B------:R-:W-:Y:S02]  /*70c0*/  ISETP.NE.U32.AND P1, PT, R78.reuse, RZ, PT ;  /* 0x000000ff4e00720c */ /* 0x040fe40003f25070 */
[----:B------:R-:W-:Y:S02]  /*70d0*/  ISETP.NE.U32.AND P4, PT, R78, RZ, PT ;  /* 0x000000ff4e00720c */ /* 0x000fe40003f85070 */
[----:B------:R-:W-:Y:S02]  /*70e0*/  ISETP.NE.AND.EX P0, PT, RZ, UR59, PT, P0 ;  /* 0x0000003bff007c0c */ /* 0x000fe4000bf05300 */
[C---:B------:R-:W-:Y:S02]  /*70f0*/  ISETP.NE.AND.EX P1, PT, R79.reuse, RZ, PT, P1 ;  /* 0x000000ff4f00720c */ /* 0x040fe40003f25310 */
[----:B------:R-:W-:Y:S02]  /*7100*/  ISETP.NE.AND.EX P4, PT, R79, RZ, P0, P4 ;  /* 0x000000ff4f00720c */ /* 0x000fe40000785340 */
[----:B------:R-:W-:Y:S02]  /*7110*/  ISETP.NE.U32.AND P5, PT, R74, RZ, PT ;  /* 0x000000ff4a00720c */ /* 0x000fe40003fa5070 */
[----:B------:R-:W-:Y:S02]  /*7120*/  ISETP.NE.U32.AND P3, PT, RZ, UR58, PT ;  /* 0x0000003aff007c0c */ /* 0x000fe4000bf65070 */
[----:B------:R-:W-:Y:S02]  /*7130*/  PLOP3.LUT P2, PT, PT, PT, PT, 0x8, 0x80 ;  /* 0x000000000080781c */ /* 0x000fe40003f4e170 */
[----:B------:R-:W-:Y:S02]  /*7140*/  ISETP.NE.AND.EX P5, PT, R75, RZ, PT, P5 ;  /* 0x000000ff4b00720c */ /* 0x000fe40003fa5350 */
[----:B------:R-:W-:Y:S03]  /*7150*/  ISETP.NE.AND.EX P3, PT, RZ, UR59, PT, P3 ;  /* 0x0000003bff007c0c */ /* 0x000fe6000bf65330 */
[----:B------:R-:W-:Y:S01]  /*7160*/  @!P4 PLOP3.LUT P2, PT, P1, PT, PT, 0x80, 0x8 ;  /* 0x000000000008c81c */ /* 0x000fe20000f4f070 */
[----:B------:R-:W-:Y:S01]  /*7170*/  @!UPT UIADD3 URZ, UPT, UPT, URZ, URZ, URZ ;  /* 0x000000fffffff290 */ /* 0x000fe2000fffe0ff */
[----:B------:R-:W-:Y:S11]  /*7180*/  @!P1 BRA `(.L_x_102) ;  /* 0x0000000000309947 */ /* 0x000ff60003800000 */
[----:B------:R-:W-:Y:S01]  /*7190*/  ISETP.NE.U32.AND P0, PT, R76, RZ, PT ;  /* 0x000000ff4c00720c */ /* 0x000fe20003f05070 */
[----:B------:R-:W1:Y:S01]  /*71a0*/  LDCU.64 UR4, c[0x0][0x358] ;  /* 0x00006b00ff0477ac */ /* 0x000e620008000a00 */
[----:B------:R-:W-:Y:S02]  /*71b0*/  IMAD.MOV.U32 R89, RZ, RZ, 0x1 ;  /* 0x00000001ff597424 */ /* 0x000fe400078e00ff */
[----:B------:R-:W-:Y:S11]  /*71c0*/  ISETP.NE.AND.EX P0, PT, R77, RZ, PT, P0 ;  /* 0x000000ff4d00720c */ /* 0x000ff60003f05300 */
[----:B------:R-:W-:Y:S02]  /*71d0*/  @!UPT UIADD3 URZ, UPT, UPT, URZ, URZ, URZ ;  /* 0x000000fffffff290 */ /* 0x000fe4000fffe0ff */
[----:B------:R-:W2:Y:S01]  /*71e0*/  @P0 LDC.64 R2, c[0x0][0xc88] ;  /* 0x00032200ff020b82 */ /* 0x000ea20000000a00 */
[----:B------:R-:W-:Y:S04]  /*71f0*/  @P0 IMAD R0, R78, UR44, RZ ;  /* 0x0000002c4e000c24 */ /* 0x000fe8000f8e02ff */
[----:B--2---:R-:W-:Y:S04]  /*7200*/  @P0 IMAD.WIDE R2, R0, 0x4, R2 ;  /* 0x0000000400020825 */ /* 0x004fe800078e0202 */
[----:B------:R-:W-:Y:S01]  /*7210*/  HFMA2 R0, -RZ, RZ, 0, 5.9604644775390625e-08 ;  /* 0x00000001ff007431 */ /* 0x000fe200000001ff */
[----:B-1---5:R1:W5:Y:S04]  /*7220*/  @P0 LDG.E R45, desc[UR4][R2.64] ;  /* 0x00000004022d0981 */ /* 0x022368000c1e1900 */
[----:B------:R-:W-:Y:S01]  /*7230*/  @!P0 PRMT R89, R0, 0x7610, R89 ;  /* 0x0000761000598816 */ /* 0x000fe20000000059 */
[----:B-1----:R-:W2:Y:S06]  /*7240*/  @!P0 LDC R45, c[0x0][0xc80] ;  /* 0x00032000ff2d8b82 */ /* 0x002eac0000000800 */
.L_x_102:
[----:B------:R-:W-:Y:S05]  /*7250*/  @!P5 BRA `(.L_x_103) ;  /* 0x000000000024d947 */ /* 0x000fea0003800000 */
[----:B------:R-:W-:Y:S01]  /*7260*/  ISETP.NE.U32.AND P0, PT, R72, RZ, PT ;  /* 0x000000ff4800720c */ /* 0x000fe20003f05070 */
[----:B------:R-:W1:Y:S03]  /*7270*/  LDCU.64 UR4, c[0x0][0x358] ;  /* 0x00006b00ff0477ac */ /* 0x000e660008000a00 */
[----:B------:R-:W-:Y:S11]  /*7280*/  ISETP.NE.AND.EX P0, PT, R73, RZ, PT, P0 ;  /* 0x000000ff4900720c */ /* 0x000ff60003f05300 */
[----:B------:R-:W-:Y:S02]  /*7290*/  @!UPT UIADD3 URZ, UPT, UPT, URZ, URZ, URZ ;  /* 0x000000fffffff290 */ /* 0x000fe4000fffe0ff */
[----:B------:R-:W3:Y:S01]  /*72a0*/  @P0 LDC.64 R2, c[0x0][0xca8] ;  /* 0x00032a00ff020b82 */ /* 0x000ee20000000a00 */
[----:B------:R-:W-:Y:S04]  /*72b0*/  @P0 IMAD R0, R74, UR44, RZ ;  /* 0x0000002c4a000c24 */ /* 0x000fe8000f8e02ff */
[----:B---3--:R-:W-:Y:S05]  /*72c0*/  @P0 IMAD.WIDE R2, R0, 0x4, R2 ;  /* 0x0000000400020825 */ /* 0x008fea00078e0202 */
[----:B-1---5:R1:W5:Y:S02]  /*72d0*/  @P0 LDG.E R43, desc[UR4][R2.64] ;  /* 0x00000004022b0981 */ /* 0x022364000c1e1900 */
[----:B-1----:R-:W3:Y:S02]  /*72e0*/  @!P0 LDC R43, c[0x0][0xca0] ;  /* 0x00032800ff2b8b82 */ /* 0x002ee40000000800 */
.L_x_103:
[----:B--2--5:R-:W-:Y:S01]  /*72f0*/  FSETP.NEU.AND P0, PT, R45, RZ, PT ;  /* 0x000000ff2d00720b */ /* 0x024fe20003f0d000 */
[----:B------:R-:W-:Y:S01]  /*7300*/  ULOP3.LUT UR4, UR57, 0x1, URZ, 0x3c, !UPT ;  /* 0x0000000139047892 */ /* 0x000fe2000f8e3cff */
[----:B------:R-:W-:Y:S01]  /*7310*/  SEL R4, RZ, 0xffffffff, P3 ;  /* 0xffffffffff047807 */ /* 0x000fe20001800000 */
[----:B------:R-:W-:Y:S01]  /*7320*/  IMAD.U32 R51, RZ, RZ, UR45 ;  /* 0x0000002dff337e24 */ /* 0x000fe2000f8e00ff */
[----:B------:R-:W-:Y:S01]  /*7330*/  @!P4 LOP3.LUT P3, RZ, R89, 0xff, RZ, 0xc0, !PT ;  /* 0x000000ff59ffc812 */ /* 0x000fe2000786c0ff */
[----:B------:R-:W-:Y:S01]  /*7340*/  IMAD.MOV.U32 R98, RZ, RZ, 0x10 ;  /* 0x00000010ff627424 */ /* 0x000fe200078e00ff */
[----:B------:R-:W-:Y:S01]  /*7350*/  @!P4 SEL R0, RZ, 0xffffffff, P0 ;  /* 0xffffffffff00c807 */ /* 0x000fe20000000000 */
[----:B------:R-:W-:Y:S01]  /*7360*/  IMAD.U32 R112, RZ, RZ, UR4 ;  /* 0x00000004ff707e24 */ /* 0x000fe2000f8e00ff */
[----:B------:R-:W-:Y:S01]  /*7370*/  LEA R104, R84, UR43, 0x3 ;  /* 0x0000002b54687c11 */ /* 0x000fe2000f8e18ff */
[----:B------:R-:W-:Y:S01]  /*7380*/  IMAD.SHL.U32 R99, R86, 0x2, RZ ;  /* 0x0000000256637824 */ /* 0x000fe200078e00ff */
[----:B------:R-:W-:Y:S01]  /*7390*/  @P2 SEL R0, R4, R0, !P3 ;  /* 0x0000000004002207 */ /* 0x000fe20005800000 */
[----:B------:R-:W-:Y:S01]  /*73a0*/  IMAD.SHL.U32 R51, R51, 0x1000, RZ ;  /* 0x0000100033337824 */ /* 0x000fe200078e00ff */
[----:B------:R-:W-:Y:S01]  /*73b0*/  SEL R3, RZ, 0xffffffff, P0 ;  /* 0xffffffffff037807 */ /* 0x000fe20000000000 */
[----:B------:R-:W-:Y:S01]  /*73c0*/  BSSY B1, `(.L_x_104) ;  /* 0x000003a000017945 */ /* 0x000fe20003800000 */
[----:B------:R-:W-:Y:S01]  /*73d0*/  @!P4 LOP3.LUT R0, R0, 0x1, RZ, 0xc0, !PT ;  /* 0x000000010000c812 */ /* 0x000fe200078ec0ff */
[----:B------:R-:W-:Y:S01]  /*73e0*/  IMAD.MOV.U32 R107, RZ, RZ, 0x1 ;  /* 0x00000001ff6b7424 */ /* 0x000fe200078e00ff */
[----:B------:R-:W-:Y:S01]  /*73f0*/  LOP3.LUT P6, RZ, R87, 0x40, RZ, 0xc0, !PT ;  /* 0x0000004057ff7812 */ /* 0x000fe200078cc0ff */
[----:B------:R-:W-:Y:S01]  /*7400*/  IMAD R105, R84, 0x40, R85 ;  /* 0x0000004054697824 */ /* 0x000fe200078e0255 */
[----:B------:R-:W-:Y:S01]  /*7410*/  ISETP.NE.U32.OR P5, PT, R0, 0x1, P4 ;  /* 0x000000010000780c */ /* 0x000fe200027a5470 */
[----:B------:R-:W-:Y:S01]  /*7420*/  IMAD.U32 R0, RZ, RZ, UR45 ;  /* 0x0000002dff007e24 */ /* 0x000fe2000f8e00ff */
[----:B------:R-:W-:Y:S01]  /*7430*/  LOP3.LUT P4, R80, R89, 0xff, RZ, 0xc0, !PT ;  /* 0x000000ff59507812 */ /* 0x000fe2000788c0ff */
[----:B------:R-:W-:Y:S01]  /*7440*/  IMAD.U32 R106, RZ, RZ, UR45 ;  /* 0x0000002dff6a7e24 */ /* 0x000fe2000f8e00ff */
[----:B------:R-:W-:Y:S02]  /*7450*/  SEL R98, R98, 0xfffffff0, !P6 ;  /* 0xfffffff062627807 */ /* 0x000fe40007000000 */
[----:B------:R-:W-:Y:S02]  /*7460*/  CS2R R70, SRZ ;  /* 0x0000000000467805 */ /* 0x000fe4000001ff00 */
[----:B------:R-:W-:Y:S02]  /*7470*/  LEA R0, R0, UR43, 0x3 ;  /* 0x0000002b00007c11 */ /* 0x000fe4000f8e18ff */
[----:B------:R-:W-:Y:S02]  /*7480*/  CS2R R68, SRZ ;  /* 0x0000000000447805 */ /* 0x000fe4000001ff00 */
[----:B------:R-:W-:Y:S02]  /*7490*/  @P1 SEL R3, R4, R3, !P4 ;  /* 0x0000000304031207 */ /* 0x000fe40006000000 */
[----:B------:R-:W-:Y:S02]  /*74a0*/  CS2R R66, SRZ ;  /* 0x0000000000427805 */ /* 0x000fe4000001ff00 */
[----:B------:R-:W-:Y:S02]  /*74b0*/  IADD3 R50, PT, PT, R51, UR43, R99 ;  /* 0x0000002b33327c10 */ /* 0x000fe4000fffe063 */
[----:B------:R-:W-:Y:S02]  /*74c0*/  CS2R R64, SRZ ;  /* 0x0000000000407805 */ /* 0x000fe4000001ff00 */
[----:B------:R-:W-:Y:S02]  /*74d0*/  LOP3.LUT R3, R3, 0x1, RZ, 0xc0, !PT ;  /* 0x0000000103037812 */ /* 0x000fe400078ec0ff */
[----:B------:R-:W-:Y:S02]  /*74e0*/  CS2R R58, SRZ ;  /* 0x00000000003a7805 */ /* 0x000fe4000001ff00 */
[----:B------:R-:W-:Y:S02]  /*74f0*/  @P5 SHF.L.U32 R2, R112, 0x1f, RZ ;  /* 0x0000001f70025819 */ /* 0x000fe400000006ff */
[----:B------:R-:W-:Y:S02]  /*7500*/  CS2R R56, SRZ ;  /* 0x0000000000387805 */ /* 0x000fe4000001ff00 */
[----:B------:R-:W-:Y:S02]  /*7510*/  ISETP.NE.U32.AND P0, PT, R3, 0x1, PT ;  /* 0x000000010300780c */ /* 0x000fe40003f05070 */
[----:B------:R-:W-:Y:S01]  /*7520*/  CS2R R54, SRZ ;  /* 0x0000000000367805 */ /* 0x000fe2000001ff00 */
[----:B------:R1:W2:Y:S01]  /*7530*/  @P5 SYNCS.PHASECHK.TRANS64.TRYWAIT P3, [R0+URZ+0x80], R2 ;  /* 0x00008002000055a7 */ /* 0x0002a200080611ff */
[----:B------:R-:W-:Y:S02]  /*7540*/  P2R R97, PR, RZ, 0x20 ;  /* 0x00000020ff617803 */ /* 0x000fe40000000000 */
[----:B------:R-:W-:Y:S02]  /*7550*/  CS2R R52, SRZ ;  /* 0x0000000000347805 */ /* 0x000fe4000001ff00 */
[----:B------:R-:W-:Y:S01]  /*7560*/  P2R R113, PR, RZ, 0x1 ;  /* 0x00000001ff717803 */ /* 0x000fe20000000000 */
[----:B------:R-:W-:Y:S01]  /*7570*/  IMAD.IADD R49, R50, 0x1, R98 ;  /* 0x0000000132317824 */ /* 0x000fe200078e0262 */
[----:B-1----:R-:W-:Y:S04]  /*7580*/  SHF.L.U32 R2, R83, 0x1f, RZ ;  /* 0x0000001f53027819 */ /* 0x002fe800000006ff */
[----:B------:R1:W4:Y:S01]  /*7590*/  SYNCS.PHASECHK.TRANS64.TRYWAIT P2, [R104+URZ+0xe0], R2 ;  /* 0x0000e002680075a7 */ /* 0x00032200080411ff */
[----:B--2---:R-:W-:Y:S01]  /*75a0*/  @P5 SEL R107, RZ, 0x1, !P3 ;  /* 0x00000001ff6b5807 */ /* 0x004fe20005800000 */
[----:B-1----:R-:W-:Y:S06]  /*75b0*/  @!P5 BRA `(.L_x_105) ;  /* 0x000000000068d947 */ /* 0x002fec0003800000 */
[----:B------:R-:W-:Y:S01]  /*75c0*/  ISETP.NE.AND P0, PT, R107, RZ, PT ;  /* 0x000000ff6b00720c */ /* 0x000fe20003f05270 */
[----:B------:R-:W-:Y:S01]  /*75d0*/  BSSY B0, `(.L_x_106) ;  /* 0x000000d000007945 */ /* 0x000fe20003800000 */
[----:B------:R-:W-:Y:S02]  /*75e0*/  CS2R R54, SRZ ;  /* 0x0000000000367805 */ /* 0x000fe4000001ff00 */
[----:B------:R-:W-:Y:S02]  /*75f0*/  CS2R R52, SRZ ;  /* 0x0000000000347805 */ /* 0x000fe4000001ff00 */
[----:B------:R-:W-:Y:S02]  /*7600*/  CS2R R58, SRZ ;  /* 0x00000000003a7805 */ /* 0x000fe4000001ff00 */
[----:B------:R-:W-:Y:S02]  /*7610*/  CS2R R56, SRZ ;  /* 0x0000000000387805 */ /* 0x000fe4000001ff00 */
[----:B------:R-:W-:Y:S02]  /*7620*/  CS2R R66, SRZ ;  /* 0x0000000000427805 */ /* 0x000fe4000001ff00 */
[----:B------:R-:W-:Y:S02]  /*7630*/  CS2R R64, SRZ ;  /* 0x0000000000407805 */ /* 0x000fe4000001ff00 */
[----:B------:R-:W-:Y:S02]  /*7640*/  CS2R R70, SRZ ;  /* 0x0000000000467805 */ /* 0x000fe4000001ff00 */
[----:B------:R-:W-:Y:S01]  /*7650*/  CS2R R68, SRZ ;  /* 0x0000000000447805 */ /* 0x000fe2000001ff00 */
[----:B------:R-:W-:Y:S06]  /*7660*/  @P0 BRA `(.L_x_107) ;  /* 0x00000000000c0947 */ /* 0x000fec0003800000 */
[----:B------:R-:W-:Y:S04]  /*7670*/  SHF.L.U32 R3, R112, 0x1f, RZ ;  /* 0x0000001f70037819 */ /* 0x000fe800000006ff */
[----:B------:R-:W1:Y:S02]  /*7680*/  SYNCS.PHASECHK.TRANS64.TRYWAIT P0, [R0+URZ+0x80], R3 ;  /* 0x00008003000075a7 */ /* 0x000e6400080011ff */
[----:B-1----:R-:W-:Y:S05]  /*7690*/  @!P0 BRA `(.L_x_108) ;  /* 0x0000004800fc8947 */ /* 0x002fea0003800000 */
.L_x_107:
[----:B------:R-:W-:Y:S05]  /*76a0*/  BSYNC B0 ;  /* 0x0000000000007941 */ /* 0x000fea0003800000 */
.L_x_106:
[----:B------:R-:W-:Y:S01]  /*76b0*/  ISETP.NE.AND P0, PT, R113, RZ, PT ;  /* 0x000000ff7100720c */ /* 0x000fe20003f05270 */
[----:B------:R-:W-:Y:S04]  /*76c0*/  UIADD3 UR4, UPT, UPT, UR45, 0x1, URZ ;  /* 0x000000012d047890 */ /* 0x000fe8000fffe0ff */
[----:B------:R-:W-:Y:S04]  /*76d0*/  UISETP.NE.AND UP0, UPT, UR4, 0x3, UPT ;  /* 0x000000030400788c */ /* 0x000fe8000bf05270 */
[----:B------:R-:W-:Y:S02]  /*76e0*/  USEL UR5, URZ, 0x1, UP0 ;  /* 0x00000001ff057887 */ /* 0x000fe40008000000 */
[----:B------:R-:W-:Y:S02]  /*76f0*/  USEL UR4, UR4, URZ, UP0 ;  /* 0x000000ff04047287 */ /* 0x000fe40008000000 */
[----:B------:R2:W1:Y:S02]  /*7700*/  @P0 LDS.128 R52, [R50+0x200] ;  /* 0x0002000032340984 */ /* 0x0004640000000c00 */
[----:B------:R-:W-:Y:S02]  /*7710*/  LOP3.LUT R112, R112, UR5, RZ, 0x3c, !PT ;  /* 0x0000000570707c12 */ /* 0x000fe4000f8e3cff */
[----:B------:R2:W1:Y:S01]  /*7720*/  @P0 LDS.128 R56, [R49+0x200] ;  /* 0x0002000031380984 */ /* 0x0004620000000c00 */
[----:B------:R-:W-:Y:S03]  /*7730*/  IMAD.U32 R106, RZ, RZ, UR4 ;  /* 0x00000004ff6a7e24 */ /* 0x000fe6000f8e00ff */
[----:B------:R2:W1:Y:S04]  /*7740*/  @P0 LDS.128 R64, [R50+0xa00] ;  /* 0x000a000032400984 */ /* 0x0004680000000c00 */
[----:B------:R2:W1:Y:S02]  /*7750*/  @P0 LDS.128 R68, [R49+0xa00] ;  /* 0x000a000031440984 */ /* 0x0004640000000c00 */
.L_x_105:
[----:B------:R-:W-:Y:S05]  /*7760*/  BSYNC B1 ;  /* 0x0000000000017941 */ /* 0x000fea0003800000 */
.L_x_104:
[----:B------:R-:W-:Y:S01]  /*7770*/  HFMA2 R39, -RZ, RZ, 0, 0 ;  /* 0x00000000ff277431 */ /* 0x000fe200000001ff */
[----:B-1----:R-:W-:Y:S01]  /*7780*/  SHF.R.U32.HI R0, RZ, 0x15, R105 ;  /* 0x00000015ff007819 */ /* 0x002fe20000011669 */
[----:B----4-:R-:W-:Y:S06]  /*7790*/  @P2 BRA `(.L_x_109) ;  /* 0x0000000000082947 */ /* 0x010fec0003800000 */
[----:B------:R-:W1:Y:S02]  /*77a0*/  SYNCS.PHASECHK.TRANS64.TRYWAIT P0, [R104+URZ+0xe0], R2 ;  /* 0x0000e002680075a7 */ /* 0x000e6400080011ff */
[----:B-1----:R-:W-:Y:S05]  /*77b0*/  @!P0 BRA `(.L_x_110) ;  /* 0x0000004800c88947 */ /* 0x002fea0003800000 */
.L_x_109:
[----:B-1----:R-:W-:Y:S01]  /*77c0*/  LOP3.LUT R2, R0, 0x3, RZ, 0xc0, !PT ;  /* 0x0000000300027812 */ /* 0x002fe200078ec0ff */
[----:B------:R-:W-:Y:S01]  /*77d0*/  IMAD.MOV.U32 R38, RZ, RZ, RZ ;  /* 0x000000ffff267224 */ /* 0x000fe200078e00ff */
[----:B------:R-:W-:Y:S02]  /*77e0*/  CS2R R36, SRZ ;  /* 0x0000000000247805 */ /* 0x000fe4000001ff00 */
[----:B------:R-:W-:Y:S02]  /*77f0*/  CS2R R34, SRZ ;  /* 0x0000000000227805 */ /* 0x000fe4000001ff00 */
[----:B------:R-:W-:Y:S02]  /*7800*/  ISETP.NE.AND P0, PT, R88, R2, PT ;  /* 0x000000025800720c */ /* 0x000fe40003f05270 */
[----:B------:R-:W-:Y:S02]  /*7810*/  CS2R R32, SRZ ;  /* 0x0000000000207805 */ /* 0x000fe4000001ff00 */
        /* <DEDUP_REMOVED lines=13> */
[----:B------:R-:W-:Y:S11]  /*78f0*/  LOP3.LUT P0, RZ, R0, 0x3, R90, 0x48, !PT ;  /* 0x0000000300ff7812 */ /* 0x000ff6000780485a */
[----:B------:R-:W-:Y:S02]  /*7900*/  @!UPT UIADD3 URZ, UPT, UPT, URZ, URZ, URZ ;  /* 0x000000fffffff290 */ /* 0x000fe4000fffe0ff */
[----:B------:R-:W-:Y:S05]  /*7910*/  @!P0 BRA `(.L_x_112) ;  /* 0x0000000000408947 */ /* 0x000fea0003800000 */
[----:B------:R-:W1:Y:S01]  /*7920*/  LDCU.64 UR8, c[0x4][0x70] ;  /* 0x01000e00ff0877ac */ /* 0x000e620008000a00 */
[----:B------:R-:W-:Y:S01]  /*7930*/  MOV R15, 0x0 ;  /* 0x00000000000f7802 */ /* 0x000fe20000000f00 */
[----:B------:R-:W-:Y:S02]  /*7940*/  HFMA2 R12, -RZ, RZ, 0, 5.9604644775390625e-08 ;  /* 0x00000001ff0c7431 */ /* 0x000fe400000001ff */
[----:B------:R-:W-:Y:S02]  /*7950*/  IMAD.MOV.U32 R8, RZ, RZ, 0x192 ;  /* 0x00000192ff087424 */ /* 0x000fe400078e00ff */
[----:B------:R-:W-:Y:S01]  /*7960*/  IMAD.MOV.U32 R13, RZ, RZ, RZ ;  /* 0x000000ffff0d7224 */ /* 0x000fe200078e00ff */
[----:B------:R-:W4:Y:S01]  /*7970*/  LDCU.64 UR6, c[0x4][0x78] ;  /* 0x01000f00ff0677ac */ /* 0x000f220008000a00 */
[----:B------:R-:W2:Y:S01]  /*7980*/  LDC.64 R14, c[0x4][R15] ;  /* 0x010000000f0e7b82 */ /* 0x000ea20000000a00 */
[----:B------:R-:W5:Y:S01]  /*7990*/  LDCU.64 UR4, c[0x4][0x10] ;  /* 0x01000200ff0477ac */ /* 0x000f620008000a00 */
[----:B-1----:R-:W-:Y:S01]  /*79a0*/  MOV R5, UR9 ;  /* 0x0000000900057c02 */ /* 0x002fe20008000f00 */
[----:B------:R-:W-:Y:S01]  /*79b0*/  IMAD.U32 R4, RZ, RZ, UR8 ;  /* 0x00000008ff047e24 */ /* 0x000fe2000f8e00ff */
[----:B----4-:R-:W-:Y:S01]  /*79c0*/  MOV R7, UR7 ;  /* 0x0000000700077c02 */ /* 0x010fe20008000f00 */
[----:B------:R-:W-:Y:S01]  /*79d0*/  IMAD.U32 R6, RZ, RZ, UR6 ;  /* 0x00000006ff067e24 */ /* 0x000fe2000f8e00ff */
[----:B-----5:R-:W-:Y:S01]  /*79e0*/  MOV R11, UR5 ;  /* 0x00000005000b7c02 */ /* 0x020fe20008000f00 */
[----:B------:R-:W-:Y:S02]  /*79f0*/  IMAD.U32 R10, RZ, RZ, UR4 ;  /* 0x00000004ff0a7e24 */ /* 0x000fe4000f8e00ff */
[----:B------:R-:W-:Y:S07]  /*7a00*/  LEPC R20, `(.L_x_112) ;  /* 0x000000001014794e */ /* 0x000fee0000000000 */
[----:B--23--:R-:W-:Y:S05]  /*7a10*/  CALL.ABS.NOINC R14 ;  /* 0x000000000e007343 */ /* 0x00cfea0003c00000 */
.L_x_112:
[----:B------:R-:W-:Y:S05]  /*7a20*/  WARPSYNC.ALL ;  /* 0x0000000000007948 */ /* 0x000fea0003800000 */
[C---:B------:R-:W-:Y:S01]  /*7a30*/  R2UR UR4, R105.reuse ;  /* 0x00000000690472ca */ /* 0x040fe200000e0000 */
[----:B------:R-:W-:Y:S05]  /*7a40*/  VIADD R0, R105, 0x20 ;  /* 0x0000002069007836 */ /* 0x000fea0000000000 */
[----:B------:R-:W-:Y:S04]  /*7a50*/  SHF.R.U32.HI R0, RZ, 0x15, R0 ;  /* 0x00000015ff007819 */ /* 0x000fe80000011600 */
[----:B------:R-:W-:Y:S03]  /*7a60*/  LOP3.LUT P0, RZ, R0, 0x3, R90, 0x48, !PT ;  /* 0x0000000300ff7812 */ /* 0x000fe6000780485a */
[----:B------:R-:W1:Y:S10]  /*7a70*/  LDTM.x16 R24, tmem[UR4] ;  /* 0x00000004001879ee */ /* 0x000e740008240000 */
[----:B-1----:R-:W-:Y:S05]  /*7a80*/  @!P0 BRA `(.L_x_113) ;  /* 0x0000000000408947 */ /* 0x002fea0003800000 */
        /* <DEDUP_REMOVED lines=16> */
.L_x_113:
[----:B------:R-:W-:Y:S05]  /*7b90*/  WARPSYNC.ALL ;  /* 0x0000000000007948 */ /* 0x000fea0003800000 */
[----:B------:R-:W-:Y:S11]  /*7ba0*/  R2UR UR4, R105 ;  /* 0x00000000690472ca */ /* 0x000ff600000e0000 */
[----:B------:R-:W-:Y:S02]  /*7bb0*/  @!UPT UIADD3 URZ, UPT, UPT, URZ, URZ, URZ ;  /* 0x000000fffffff290 */ /* 0x000fe4000fffe0ff */
[----:B------:R-:W1:Y:S02]  /*7bc0*/  LDTM.x16 R4, tmem[UR4+0x20] ;  /* 0x00002004000479ee */ /* 0x000e640008240000 */
[----:B-1----:R-:W-:Y:S01]  /*7bd0*/  NOP ;  /* 0x0000000000007918 */ /* 0x002fe20000000000 */
.L_x_111:
[----:B------:R-:W-:Y:S01]  /*7be0*/  SHF.L.U32 R20, R52, 0x10, RZ ;  /* 0x0000001034147819 */ /* 0x000fe200000006ff */
[C---:B---3--:R-:W-:Y:S01]  /*7bf0*/  FMUL R0, R43.reuse, R24 ;  /* 0x000000182b007220 */ /* 0x048fe20000400000 */
[----:B------:R-:W-:Y:S01]  /*7c00*/  ISETP.NE.AND P0, PT, R88, R2, PT ;  /* 0x000000025800720c */ /* 0x000fe20003f05270 */
[----:B------:R-:W-:Y:S01]  /*7c10*/  FMUL R2, R43, R25 ;  /* 0x000000192b027220 */ /* 0x000fe20000400000 */
[----:B------:R-:W-:Y:S01]  /*7c20*/  LOP3.LUT R21, R52, 0xffff0000, RZ, 0xc0, !PT ;  /* 0xffff000034157812 */ /* 0x000fe200078ec0ff */
[----:B------:R-:W-:Y:S01]  /*7c30*/  FFMA R0, R45, R20, R0 ;  /* 0x000000142d007223 */ /* 0x000fe20000000000 */
[----:B------:R-:W-:Y:S01]  /*7c40*/  SHF.L.U32 R22, R53, 0x10, RZ ;  /* 0x0000001035167819 */ /* 0x000fe200000006ff */
[----:B------:R-:W-:Y:S01]  /*7c50*/  FMUL R3, R43, R26 ;  /* 0x0000001a2b037220 */ /* 0x000fe20000400000 */
[----:B------:R-:W-:Y:S01]  /*7c60*/  LOP3.LUT R23, R53, 0xffff0000, RZ, 0xc0, !PT ;  /* 0xffff000035177812 */ /* 0x000fe200078ec0ff */
[----:B------:R-:W-:Y:S01]  /*7c70*/  FFMA R2, R45, R21, R2 ;  /* 0x000000152d027223 */ /* 0x000fe20000000002 */
[C---:B------:R-:W-:Y:S01]  /*7c80*/  SHF.L.U32 R40, R54.reuse, 0x10, RZ ;  /* 0x0000001036287819 */ /* 0x040fe200000006ff */
[----:B------:R-:W-:Y:S01]  /*7c90*/  FMUL R20, R43, R27 ;  /* 0x0000001b2b147220 */ /* 0x000fe20000400000 */
[----:B------:R-:W-:Y:S01]  /*7ca0*/  LOP3.LUT R41, R54, 0xffff0000, RZ, 0xc0, !PT ;  /* 0xffff000036297812 */ /* 0x000fe200078ec0ff */
[----:B------:R-:W-:Y:S01]  /*7cb0*/  FFMA R3, R45, R22, R3 ;  /* 0x000000162d037223 */ /* 0x000fe20000000003 */
[----:B------:R-:W-:Y:S01]  /*7cc0*/  F2FP.BF16.F32.PACK_AB R60, R2, R0 ;  /* 0x00000000023c723e */ /* 0x000fe200000010ff */
[----:B------:R-:W-:Y:S01]  /*7cd0*/  FMUL R21, R43, R28 ;  /* 0x0000001c2b157220 */ /* 0x000fe20000400000 */
[----:B------:R-:W-:Y:S01]  /*7ce0*/  LOP3.LUT R42, R69, 0xffff0000, RZ, 0xc0, !PT ;  /* 0xffff0000452a7812 */ /* 0x000fe200078ec0ff */
[----:B------:R-:W-:Y:S01]  /*7cf0*/  FMUL R22, R43, R29 ;  /* 0x0000001d2b167220 */ /* 0x000fe20000400000 */
[----:B------:R-:W-:Y:S01]  /*7d00*/  SHF.L.U32 R44, R70, 0x10, RZ ;  /* 0x00000010462c7819 */ /* 0x000fe200000006ff */
[----:B------:R-:W-:Y:S01]  /*7d10*/  FFMA R20, R45, R23, R20 ;  /* 0x000000172d147223 */ /* 0x000fe20000000014 */
[----:B------:R-:W-:Y:S01]  /*7d20*/  SHF.L.U32 R23, R55, 0x10, RZ ;  /* 0x0000001037177819 */ /* 0x000fe200000006ff */
[----:B------:R-:W-:Y:S01]  /*7d30*/  FFMA R21, R45, R40, R21 ;  /* 0x000000282d157223 */ /* 0x000fe20000000015 */
[----:B------:R-:W-:Y:S01]  /*7d40*/  LOP3.LUT R40, R55, 0xffff0000, RZ, 0xc0, !PT ;  /* 0xffff000037287812 */ /* 0x000fe200078ec0ff */
[----:B------:R-:W-:Y:S01]  /*7d50*/  FFMA R22, R45, R41, R22 ;  /* 0x000000292d167223 */ /* 0x000fe20000000016 */
[----:B------:R-:W-:Y:S01]  /*7d60*/  F2FP.BF16.F32.PACK_AB R61, R20, R3 ;  /* 0x00000003143d723e */ /* 0x000fe200000010ff */
[C---:B------:R-:W-:Y:S01]  /*7d70*/  FMUL R0, R43.reuse, R30 ;  /* 0x0000001e2b007220 */ /* 0x040fe20000400000 */
[----:B------:R-:W-:Y:S01]  /*7d80*/  LOP3.LUT R41, R58, 0xffff0000, RZ, 0xc0, !PT ;  /* 0xffff00003a297812 */ /* 0x000fe200078ec0ff */
[----:B------:R-:W-:Y:S01]  /*7d90*/  FMUL R2, R43, R31 ;  /* 0x0000001f2b027220 */ /* 0x000fe20000400000 */
[----:B------:R-:W-:Y:S01]  /*7da0*/  F2FP.BF16.F32.PACK_AB R62, R22, R21 ;  /* 0x00000015163e723e */ /* 0x000fe200000010ff */
[C---:B------:R-:W-:Y:S01]  /*7db0*/  FFMA R0, R45.reuse, R23, R0 ;  /* 0x000000172d007223 */ /* 0x040fe20000000000 */
[C---:B------:R-:W-:Y:S01]  /*7dc0*/  SHF.L.U32 R22, R56.reuse, 0x10, RZ ;  /* 0x0000001038167819 */ /* 0x040fe200000006ff */
[----:B------:R-:W-:Y:S01]  /*7dd0*/  FFMA R2, R45, R40, R2 ;  /* 0x000000282d027223 */ /* 0x000fe20000000002 */
[----:B------:R-:W-:Y:S01]  /*7de0*/  LOP3.LUT R23, R56, 0xffff0000, RZ, 0xc0, !PT ;  /* 0xffff000038177812 */ /* 0x000fe200078ec0ff */
[----:B------:R-:W-:Y:S01]  /*7df0*/  FMUL R3, R43, R32 ;  /* 0x000000202b037220 */ /* 0x000fe20000400000 */
[----:B------:R-:W-:Y:S01]  /*7e00*/  SHF.L.U32 R40, R57, 0x10, RZ ;  /* 0x0000001039287819 */ /* 0x000fe200000006ff */
[C---:B------:R-:W-:Y:S01]  /*7e10*/  FMUL R20, R43.reuse, R33 ;  /* 0x000000212b147220 */ /* 0x040fe20000400000 */
[----:B------:R-:W-:Y:S01]  /*7e20*/  F2FP.BF16.F32.PACK_AB R63, R2, R0 ;  /* 0x00000000023f723e */ /* 0x000fe200000010ff */
[----:B------:R-:W-:Y:S01]  /*7e30*/  FMUL R21, R43, R34 ;  /* 0x000000222b157220 */ /* 0x000fe20000400000 */
[----:B------:R-:W-:Y:S01]  /*7e40*/  LOP3.LUT R46, R70, 0xffff0000, RZ, 0xc0, !PT ;  /* 0xffff0000462e7812 */ /* 0x000fe200078ec0ff */
[----:B------:R-:W-:Y:S01]  /*7e50*/  FFMA R3, R45, R22, R3 ;  /* 0x000000162d037223 */ /* 0x000fe20000000003 */
[----:B------:R-:W-:Y:S01]  /*7e60*/  SHF.L.U32 R47, R71, 0x10, RZ ;  /* 0x00000010472f7819 */ /* 0x000fe200000006ff */
[----:B------:R-:W-:Y:S01]  /*7e70*/  FFMA R20, R45, R23, R20 ;  /* 0x000000172d147223 */ /* 0x000fe20000000014 */
[----:B------:R-:W-:Y:S01]  /*7e80*/  LOP3.LUT R23, R57, 0xffff0000, RZ, 0xc0, !PT ;  /* 0xffff000039177812 */ /* 0x000fe200078ec0ff */
[----:B------:R-:W-:Y:S01]  /*7e90*/  FFMA R21, R45, R40, R21 ;  /* 0x000000282d157223 */ /* 0x000fe20000000015 */
[----:B------:R-:W-:Y:S01]  /*7ea0*/  SHF.L.U32 R40, R58, 0x10, RZ ;  /* 0x000000103a287819 */ /* 0x000fe200000006ff */
[C---:B------:R-:W-:Y:S01]  /*7eb0*/  FMUL R0, R43.reuse, R35 ;  /* 0x000000232b007220 */ /* 0x040fe20000400000 */
[----:B------:R-:W-:Y:S01]  /*7ec0*/  F2FP.BF16.F32.PACK_AB R100, R20, R3 ;  /* 0x000000031464723e */ /* 0x000fe200000010ff */
[----:B------:R-:W-:Y:S01]  /*7ed0*/  FMUL R2, R43, R36 ;  /* 0x000000242b027220 */ /* 0x000fe20000400000 */
[----:B------:R-:W-:Y:S01]  /*7ee0*/  LOP3.LUT R48, R71, 0xffff0000, RZ, 0xc0, !PT ;  /* 0xffff000047307812 */ /* 0x000fe200078ec0ff */
[----:B------:R-:W-:Y:S01]  /*7ef0*/  FMUL R22, R43, R37 ;  /* 0x000000252b167220 */ /* 0x000fe20000400000 */
[----:B------:R-:W-:Y:S01]  /*7f00*/  ISETP.NE.AND P1, PT, R88, RZ, PT ;  /* 0x000000ff5800720c */ /* 0x000fe20003f25270 */
[----:B------:R-:W-:Y:S01]  /*7f10*/  FFMA R0, R45, R23, R0 ;  /* 0x000000172d007223 */ /* 0x000fe20000000000 */
[----:B------:R-:W-:Y:S01]  /*7f20*/  SHF.L.U32 R23, R59, 0x10, RZ ;  /* 0x000000103b177819 */ /* 0x000fe200000006ff */
[----:B------:R-:W-:Y:S01]  /*7f30*/  FFMA R2, R45, R40, R2 ;  /* 0x000000282d027223 */ /* 0x000fe20000000002 */
[----:B------:R-:W-:Y:S01]  /*7f40*/  LOP3.LUT R40, R59, 0xffff0000, RZ, 0xc0, !PT ;  /* 0xffff00003b287812 */ /* 0x000fe200078ec0ff */
[----:B------:R1:W-:Y:S01]  /*7f50*/  @!P0 STS.128 [R50+0x200], R60 ;  /* 0x0002003c32008388 */ /* 0x0003e20000000c00 */
[----:B------:R-:W-:Y:S01]  /*7f60*/  F2FP.BF16.F32.PACK_AB R101, R0, R21 ;  /* 0x000000150065723e */ /* 0x000fe200000010ff */
[----:B------:R-:W-:Y:S01]  /*7f70*/  FFMA R22, R45, R41, R22 ;  /* 0x000000292d167223 */ /* 0x000fe20000000016 */
[----:B------:R-:W-:Y:S01]  /*7f80*/  LOP3.LUT R41, R66, 0xffff0000, RZ, 0xc0, !PT ;  /* 0xffff000042297812 */ /* 0x000fe200078ec0ff */
[C---:B------:R-:W-:Y:S01]  /*7f90*/  FMUL R3, R43.reuse, R38 ;  /* 0x000000262b037220 */ /* 0x040fe20000400000 */
[C---:B------:R-:W-:Y:S01]  /*7fa0*/  FMUL R20, R43.reuse, R39 ;  /* 0x000000272b147220 */ /* 0x040fe20000400000 */
        /* <DEDUP_REMOVED lines=8> */
[----:B------:R-:W-:Y:S01]  /*8030*/  FMUL R21, R43, R6 ;  /* 0x000000062b157220 */ /* 0x000fe20000400000 */
[C---:B------:R-:W-:Y:S01]  /*8040*/  FFMA R0, R45.reuse, R22, R0 ;  /* 0x000000162d007223 */ /* 0x040fe20000000000 */
[C---:B------:R-:W-:Y:S01]  /*8050*/  FFMA R2, R45.reuse, R23, R2 ;  /* 0x000000172d027223 */ /* 0x040fe20000000002 */
[----:B------:R-:W-:Y:S01]  /*8060*/  F2FP.BF16.F32.PACK_AB R103, R20, R3 ;  /* 0x000000031467723e */ /* 0x000fe200000010ff */
[----:B------:R-:W-:Y:S01]  /*8070*/  FFMA R21, R45, R40, R21 ;  /* 0x000000282d157223 */ /* 0x000fe20000000015 */
[----:B------:R-:W-:Y:S01]  /*8080*/  LOP3.LUT R23, R65, 0xffff0000, RZ, 0xc0, !PT ;  /* 0xffff000041177812 */ /* 0x000fe200078ec0ff */
[C---:B------:R-:W-:Y:S01]  /*8090*/  FMUL R3, R43.reuse, R7 ;  /* 0x000000072b037220 */ /* 0x040fe20000400000 */
[----:B------:R-:W-:Y:S01]  /*80a0*/  SHF.L.U32 R40, R66, 0x10, RZ ;  /* 0x0000001042287819 */ /* 0x000fe200000006ff */
[----:B------:R1:W-:Y:S01]  /*80b0*/  @!P0 STS.128 [R49+0x200], R100 ;  /* 0x0002006431008388 */ /* 0x0003e20000000c00 */
[C---:B------:R-:W-:Y:S01]  /*80c0*/  FMUL R20, R43.reuse, R8 ;  /* 0x000000082b147220 */ /* 0x040fe20000400000 */
[----:B------:R-:W-:Y:S01]  /*80d0*/  FMUL R22, R43, R9 ;  /* 0x000000092b167220 */ /* 0x000fe20000400000 */
[C---:B------:R-:W-:Y:S01]  /*80e0*/  FFMA R3, R45.reuse, R23, R3 ;  /* 0x000000172d037223 */ /* 0x040fe20000000003 */
[----:B------:R-:W-:Y:S01]  /*80f0*/  F2FP.BF16.F32.PACK_AB R108, R2, R0 ;  /* 0x00000000026c723e */ /* 0x000fe200000010ff */
[----:B------:R-:W-:Y:S01]  /*8100*/  FFMA R20, R45, R40, R20 ;  /* 0x000000282d147223 */ /* 0x000fe20000000014 */
[----:B------:R-:W-:Y:S01]  /*8110*/  SHF.L.U32 R23, R67, 0x10, RZ ;  /* 0x0000001043177819 */ /* 0x000fe200000006ff */
[----:B------:R-:W-:Y:S01]  /*8120*/  FMUL R0, R43, R10 ;  /* 0x0000000a2b007220 */ /* 0x000fe20000400000 */
[----:B------:R-:W-:Y:S01]  /*8130*/  LOP3.LUT R40, R67, 0xffff0000, RZ, 0xc0, !PT ;  /* 0xffff000043287812 */ /* 0x000fe200078ec0ff */
[----:B------:R-:W-:Y:S01]  /*8140*/  FFMA R22, R45, R41, R22 ;  /* 0x000000292d167223 */ /* 0x000fe20000000016 */
[----:B------:R-:W-:Y:S01]  /*8150*/  FMUL R2, R43, R11 ;  /* 0x0000000b2b027220 */ /* 0x000fe20000400000 */
[----:B------:R-:W-:Y:S01]  /*8160*/  FFMA R0, R45, R23, R0 ;  /* 0x000000172d007223 */ /* 0x000fe20000000000 */
[----:B------:R-:W-:Y:S01]  /*8170*/  F2FP.BF16.F32.PACK_AB R109, R3, R21 ;  /* 0x00000015036d723e */ /* 0x000fe200000010ff */
[----:B------:R-:W-:Y:S01]  /*8180*/  FMUL R3, R43, R12 ;  /* 0x0000000c2b037220 */ /* 0x000fe20000400000 */
[----:B------:R-:W-:Y:S01]  /*8190*/  FFMA R2, R45, R40, R2 ;  /* 0x000000282d027223 */ /* 0x000fe20000000002 */
[----:B------:R-:W-:Y:S01]  /*81a0*/  SHF.L.U32 R23, R68, 0x10, RZ ;  /* 0x0000001044177819 */ /* 0x000fe200000006ff */
[C---:B------:R-:W-:Y:S01]  /*81b0*/  FMUL R21, R43.reuse, R14 ;  /* 0x0000000e2b157220 */ /* 0x040fe20000400000 */
[----:B------:R-:W-:Y:S01]  /*81c0*/  F2FP.BF16.F32.PACK_AB R110, R22, R20 ;  /* 0x00000014166e723e */ /* 0x000fe200000010ff */
[C---:B------:R-:W-:Y:S01]  /*81d0*/  FMUL R20, R43.reuse, R13 ;  /* 0x0000000d2b147220 */ /* 0x040fe20000400000 */
[----:B------:R-:W-:Y:S01]  /*81e0*/  LOP3.LUT R40, R68, 0xffff0000, RZ, 0xc0, !PT ;  /* 0xffff000044287812 */ /* 0x000fe200078ec0ff */
[----:B------:R-:W-:Y:S01]  /*81f0*/  FMUL R22, R43, R15 ;  /* 0x0000000f2b167220 */ /* 0x000fe20000400000 */
[----:B------:R-:W-:Y:S01]  /*8200*/  SHF.L.U32 R41, R69, 0x10, RZ ;  /* 0x0000001045297819 */ /* 0x000fe200000006ff */
[----:B------:R-:W-:Y:S01]  /*8210*/  FFMA R3, R45, R23, R3 ;  /* 0x000000172d037223 */ /* 0x000fe20000000003 */
[----:B------:R-:W-:Y:S01]  /*8220*/  FMUL R23, R43, R16 ;  /* 0x000000102b177220 */ /* 0x000fe20000400000 */
[----:B------:R-:W-:Y:S01]  /*8230*/  FFMA R20, R45, R40, R20 ;  /* 0x000000282d147223 */ /* 0x000fe20000000014 */
[----:B------:R-:W-:Y:S01]  /*8240*/  FMUL R40, R43, R17 ;  /* 0x000000112b287220 */ /* 0x000fe20000400000 */
[C---:B------:R-:W-:Y:S01]  /*8250*/  FFMA R21, R45.reuse, R41, R21 ;  /* 0x000000292d157223 */ /* 0x040fe20000000015 */
[----:B------:R-:W-:Y:S01]  /*8260*/  FFMA R22, R45, R42, R22 ;  /* 0x0000002a2d167223 */ /* 0x000fe20000000016 */
[C---:B------:R-:W-:Y:S01]  /*8270*/  FMUL R41, R43.reuse, R18 ;  /* 0x000000122b297220 */ /* 0x040fe20000400000 */
[----:B------:R-:W-:Y:S01]  /*8280*/  FMUL R42, R43, R19 ;  /* 0x000000132b2a7220 */ /* 0x000fe20000400000 */
[----:B------:R-:W-:Y:S01]  /*8290*/  F2FP.BF16.F32.PACK_AB R111, R2, R0 ;  /* 0x00000000026f723e */ /* 0x000fe200000010ff */
[C---:B------:R-:W-:Y:S01]  /*82a0*/  FFMA R23, R45.reuse, R44, R23 ;  /* 0x0000002c2d177223 */ /* 0x040fe20000000017 */
[C---:B------:R-:W-:Y:S01]  /*82b0*/  FFMA R40, R45.reuse, R46, R40 ;  /* 0x0000002e2d287223 */ /* 0x040fe20000000028 */
[C---:B------:R-:W-:Y:S01]  /*82c0*/  FFMA R41, R45.reuse, R47, R41 ;  /* 0x0000002f2d297223 */ /* 0x040fe20000000029 */
[----:B------:R-:W-:Y:S01]  /*82d0*/  FFMA R42, R45, R48, R42 ;  /* 0x000000302d2a7223 */ /* 0x000fe2000000002a */
[----:B------:R1:W-:Y:S01]  /*82e0*/  @!P0 STS.128 [R50+0xa00], R108 ;  /* 0x000a006c32008388 */ /* 0x0003e20000000c00 */
[----:B------:R-:W-:Y:S02]  /*82f0*/  F2FP.BF16.F32.PACK_AB R21, R22, R21 ;  /* 0x000000151615723e */ /* 0x000fe400000010ff */
[----:B------:R-:W-:Y:S02]  /*8300*/  F2FP.BF16.F32.PACK_AB R22, R40, R23 ;  /* 0x000000172816723e */ /* 0x000fe400000010ff */
[----:B------:R-:W-:Y:S02]  /*8310*/  F2FP.BF16.F32.PACK_AB R20, R20, R3 ;  /* 0x000000031414723e */ /* 0x000fe400000010ff */
[----:B------:R-:W-:Y:S05]  /*8320*/  F2FP.BF16.F32.PACK_AB R23, R42, R41 ;  /* 0x000000292a17723e */ /* 0x000fea00000010ff */
[----:B------:R1:W-:Y:S01]  /*8330*/  @!P0 STS.128 [R49+0xa00], R20 ;  /* 0x000a001431008388 */ /* 0x0003e20000000c00 */
[----:B------:R-:W-:Y:S01]  /*8340*/  @!PT LDS RZ, [RZ] ;  /* 0x00000000fffff984 */ /* 0x000fe20000000800 */
[----:B------:R-:W-:Y:S01]  /*8350*/  @!PT LDS RZ, [RZ] ;  /* 0x00000000fffff984 */ /* 0x000fe20000000800 */
[----:B------:R-:W-:Y:S01]  /*8360*/  @!PT LDS RZ, [RZ] ;  /* 0x00000000fffff984 */ /* 0x000fe20000000800 */
[----:B------:R-:W-:Y:S01]  /*8370*/  @!PT LDS RZ, [RZ] ;  /* 0x00000000fffff984 */ /* 0x000fe20000000800 */
[----:B------:R3:W-:Y:S07]  /*8380*/  MEMBAR.ALL.CTA ;  /* 0x0000000000007992 */ /* 0x0007ee0000008000 */
[----:B---3--:R-:W3:Y:S01]  /*8390*/  FENCE.VIEW.ASYNC.S ;  /* 0x00000000000073c6 */ /* 0x008ee20000000000 */
[----:B------:R-:W-:Y:S05]  /*83a0*/  WARPSYNC.ALL ;  /* 0x0000000000007948 */ /* 0x000fea0003800000 */
[----:B------:R-:W-:Y:S01]  /*83b0*/  BSSY.RECONVERGENT B0, `(.L_x_114) ;  /* 0x0000011000007945 */ /* 0x000fe20003800200 */
[----:B---3--:R-:W-:Y:S06]  /*83c0*/  BAR.SYNC.DEFER_BLOCKING 0x1, 0x80 ;  /* 0x0042000000007b1d */ /* 0x008fec0000010000 */
[----:B------:R-:W-:Y:S05]  /*83d0*/  @P1 BRA `(.L_x_115) ;  /* 0x0000000000381947 */ /* 0x000fea0003800000 */
[----:B------:R-:W3:Y:S01]  /*83e0*/  LDCU.64 UR6, c[0x0][0x348] ;  /* 0x00006900ff0677ac */ /* 0x000ee20008000a00 */
[----:B------:R-:W-:Y:S01]  /*83f0*/  R2UR UR5, R51 ;  /* 0x00000000330572ca */ /* 0x000fe200000e0000 */
[----:B------:R-:W-:Y:S01]  /*8400*/  UMOV UR51, UR44 ;  /* 0x0000002c00337c82 */ /* 0x000fe20008000000 */
[----:B------:R-:W-:Y:S01]  /*8410*/  UIADD3 UR9, UPT, UPT, UR49, 0x20, URZ ;  /* 0x0000002031097890 */ /* 0x000fe2000fffe0ff */
[----:B------:R-:W-:Y:S01]  /*8420*/  UMOV UR10, UR50 ;  /* 0x00000032000a7c82 */ /* 0x000fe20008000000 */
[----:B------:R-:W-:Y:S09]  /*8430*/  UMOV UR11, UR44 ;  /* 0x0000002c000b7c82 */ /* 0x000ff20008000000 */
[----:B------:R-:W-:Y:S02]  /*8440*/  UIADD3 UR5, UPT, UPT, UR43, UR5, URZ ;  /* 0x000000052b057290 */ /* 0x000fe4000fffe0ff */
[----:B---3--:R-:W-:Y:S02]  /*8450*/  UIADD3 UR4, UP0, UPT, UR6, 0xa80, URZ ;  /* 0x00000a8006047890 */ /* 0x008fe4000ff1e0ff */
[----:B------:R-:W-:Y:S02]  /*8460*/  UIADD3 UR48, UPT, UPT, UR5, 0x200, URZ ;  /* 0x0000020005307890 */ /* 0x000fe4000fffe0ff */
[----:B------:R-:W-:Y:S02]  /*8470*/  UIADD3 UR8, UPT, UPT, UR5, 0xa00, URZ ;  /* 0x00000a0005087890 */ /* 0x000fe4000fffe0ff */
[----:B------:R-:W-:Y:S09]  /*8480*/  UIADD3.X UR5, UPT, UPT, URZ, UR7, URZ, UP0, !UPT ;  /* 0x00000007ff057290 */ /* 0x000ff200087fe4ff */
[----:B------:R3:W-:Y:S01]  /*8490*/  UTMASTG.3D [UR48], [UR4] ;  /* 0x00000030040073b5 */ /* 0x0007e20008010000 */
[----:B------:R3:W-:Y:S02]  /*84a0*/  UTMASTG.3D [UR8], [UR4] ;  /* 0x00000008040073b5 */ /* 0x0007e40008010000 */
[----:B---3--:R0:W-:Y:S02]  /*84b0*/  UTMACMDFLUSH ;  /* 0x00000000000079b7 */ /* 0x0081e40000000000 */
.L_x_115:
[----:B------:R-:W-:Y:S05]  /*84c0*/  BSYNC.RECONVERGENT B0 ;  /* 0x0000000000007941 */ /* 0x000fea0003800200 */
.L_x_114:
[----:B------:R-:W-:Y:S01]  /*84d0*/  UIADD3 UR47, UPT, UPT, UR45, 0x1, URZ ;  /* 0x000000012d2f7890 */ /* 0x000fe2000fffe0ff */
[----:B------:R-:W-:Y:S03]  /*84e0*/  BSSY.RECONVERGENT B0, `(.L_x_116) ;  /* 0x0000005000007945 */ /* 0x000fe60003800200 */
[----:B------:R-:W-:Y:S04]  /*84f0*/  UISETP.NE.AND UP0, UPT, UR47, 0x3, UPT ;  /* 0x000000032f00788c */ /* 0x000fe8000bf05270 */
[----:B------:R-:W-:Y:S01]  /*8500*/  USEL UR46, UR47, URZ, UP0 ;  /* 0x000000ff2f2e7287 */ /* 0x000fe20008000000 */
[----:B------:R-:W-:Y:S11]  /*8510*/  @P1 BRA `(.L_x_117) ;  /* 0x0000000000041947 */ /* 0x000ff60003800000 */
[----:B------:R-:W-:Y:S04]  /*8520*/  DEPBAR.LE SB0, 0x1 ;  /* 0x000080400000791a */ /* 0x000fe80000000000 */
.L_x_117:
[----:B------:R-:W-:Y:S05]  /*8530*/  BSYNC.RECONVERGENT B0 ;  /* 0x0000000000007941 */ /* 0x000fea0003800200 */
.L_x_116:
[----:B------:R-:W-:Y:S01]  /*8540*/  BAR.SYNC.DEFER_BLOCKING 0x1, 0x80 ;  /* 0x0042000000007b1d */ /* 0x000fe20000010000 */
[----:B------:R-:W-:Y:S01]  /*8550*/  ISETP.NE.AND P1, PT, R97, RZ, PT ;  /* 0x000000ff6100720c */ /* 0x000fe20003f25270 */
[----:B------:R-:W-:Y:S01]  /*8560*/  UISETP.NE.AND UP0, UPT, UR56, URZ, UPT ;  /* 0x000000ff3800728c */ /* 0x000fe2000bf05270 */
[----:B-1----:R-:W-:Y:S11]  /*8570*/  LEA R20, R106, UR43, 0x3 ;  /* 0x0000002b6a147c11 */ /* 0x002ff6000f8e18ff */
[----:B------:R-:W-:Y:S01]  /*8580*/  @P1 SHF.L.U32 R3, R112, 0x1f, RZ ;  /* 0x0000001f70031819 */ /* 0x000fe200000006ff */
[----:B------:R-:W-:Y:S06]  /*8590*/  BRA.U !UP0, `(.L_x_118) ;  /* 0x0000000108247547 */ /* 0x000fec000b800000 */
[----:B------:R-:W1:Y:S01]  /*85a0*/  S2R R0, SR_CgaCtaId ;  /* 0x0000000000007919 */ /* 0x000e620000008800 */
[----:B------:R-:W-:Y:S01]  /*85b0*/  IMAD.U32 R2, RZ, RZ, UR52 ;  /* 0x00000034ff027e24 */ /* 0x000fe2000f8e00ff */
[----:B------:R-:W-:Y:S04]  /*85c0*/  UIADD3 UR4, UPT, UPT, UR52, 0x1, URZ ;  /* 0x0000000134047890 */ /* 0x000fe8000fffe0ff */
[----:B------:R-:W-:Y:S01]  /*85d0*/  @P1 LEA R2, R2, UR43, 0x3 ;  /* 0x0000002b02021c11 */ /* 0x000fe2000f8e18ff */
[----:B------:R-:W-:Y:S04]  /*85e0*/  UISETP.NE.AND UP0, UPT, UR4, 0x3, UPT ;  /* 0x000000030400788c */ /* 0x000fe8000bf05270 */
[----:B------:R-:W-:Y:S01]  /*85f0*/  @P1 VIADD R2, R2, 0x98 ;  /* 0x0000009802021836 */ /* 0x000fe20000000000 */
[----:B------:R-:W-:Y:S04]  /*8600*/  USEL UR52, UR4, URZ, UP0 ;  /* 0x000000ff04347287 */ /* 0x000fe80008000000 */
[----:B-1----:R-:W-:Y:S04]  /*8610*/  @P1 PRMT R0, R0, 0x654, R2 ;  /* 0x0000065400001816 */ /* 0x002fe80000000002 */
[----:B------:R1:W-:Y:S04]  /*8620*/  @P1 SYNCS.ARRIVE.TRANS64.RED.A1T0 RZ, [R0+URZ], RZ ;  /* 0x000000ff00ff19a7 */ /* 0x0003e800081004ff */
.L_x_118:
[----:B------:R-:W3:Y:S01]  /*8630*/  @P1 SYNCS.PHASECHK.TRANS64.TRYWAIT P0, [R20+URZ+0x80], R3 ;  /* 0x00008003140015a7 */ /* 0x000ee200080011ff */
[----:B------:R-:W-:Y:S01]  /*8640*/  BSSY B1, `(.L_x_119) ;  /* 0x0000019000017945 */ /* 0x000fe20003800000 */
[----:B---3--:R-:W-:Y:S03]  /*8650*/  @P1 SEL R107, RZ, 0x1, !P0 ;  /* 0x00000001ff6b1807 */ /* 0x008fe60004000000 */
[----:B------:R-:W-:Y:S05]  /*8660*/  @!P1 BRA `(.L_x_120) ;  /* 0x0000000000589947 */ /* 0x000fea0003800000 */
[----:B------:R-:W-:Y:S01]  /*8670*/  ISETP.NE.AND P1, PT, R113, RZ, PT ;  /* 0x000000ff7100720c */ /* 0x000fe20003f25270 */
[----:B------:R-:W-:Y:S01]  /*8680*/  BSSY B0, `(.L_x_121) ;  /* 0x0000009000007945 */ /* 0x000fe20003800000 */
[----:B------:R-:W-:Y:S11]  /*8690*/  ISETP.NE.AND P0, PT, R107, RZ, PT ;  /* 0x000000ff6b00720c */ /* 0x000ff60003f05270 */
[----:B------:R-:W-:Y:S05]  /*86a0*/  @P1 IMAD R3, R106, 0x1000, R99 ;  /* 0x000010006a031824 */ /* 0x000fea00078e0263 */
[----:B------:R-:W-:Y:S05]  /*86b0*/  @P1 IADD3 R2, PT, PT, R3, UR43, RZ ;  /* 0x0000002b03021c10 */ /* 0x000fea000fffe0ff */
[----:B------:R-:W-:Y:S01]  /*86c0*/  @P1 IMAD.IADD R2, R98, 0x1, R2 ;  /* 0x0000000162021824 */ /* 0x000fe200078e0202 */
[----:B------:R-:W-:Y:S06]  /*86d0*/  @P0 BRA `(.L_x_122) ;  /* 0x00000000000c0947 */ /* 0x000fec0003800000 */
[----:B-1----:R-:W-:Y:S04]  /*86e0*/  SHF.L.U32 R0, R112, 0x1f, RZ ;  /* 0x0000001f70007819 */ /* 0x002fe800000006ff */
[----:B------:R-:W1:Y:S02]  /*86f0*/  SYNCS.PHASECHK.TRANS64.TRYWAIT P0, [R20+URZ+0x80], R0 ;  /* 0x00008000140075a7 */ /* 0x000e6400080011ff */
[----:B-1----:R-:W-:Y:S05]  /*8700*/  @!P0 BRA `(.L_x_123) ;  /* 0x0000003c00088947 */ /* 0x002fea0003800000 */
.L_x_122:
[----:B------:R-:W-:Y:S05]  /*8710*/  BSYNC B0 ;  /* 0x0000000000007941 */ /* 0x000fea0003800000 */
.L_x_121:
[----:B------:R-:W-:Y:S01]  /*8720*/  ISETP.NE.AND P0, PT, R113, RZ, PT ;  /* 0x000000ff7100720c */ /* 0x000fe20003f05270 */
[----:B------:R-:W-:Y:S11]  /*8730*/  VIADD R106, R106, 0x1 ;  /* 0x000000016a6a7836 */ /* 0x000ff60000000000 */
[----:B------:R-:W-:Y:S01]  /*8740*/  @!UPT UIADD3 URZ, UPT, UPT, URZ, URZ, URZ ;  /* 0x000000fffffff290 */ /* 0x000fe2000fffe0ff */
[----:B------:R3:W4:Y:S04]  /*8750*/  @P0 LDS.128 R52, [R3+UR43+0x200] ;  /* 0x0002002b03340984 */ /* 0x0007280008000c00 */
[----:B------:R3:W2:Y:S04]  /*8760*/  @P0 LDS.128 R64, [R3+UR43+0xa00] ;  /* 0x000a002b03400984 */ /* 0x0006a80008000c00 */
[----:B------:R3:W2:Y:S04]  /*8770*/  @P0 LDS.128 R56, [R2+0x200] ;  /* 0x0002000002380984 */ /* 0x0006a80000000c00 */
[----:B------:R3:W2:Y:S01]  /*8780*/  @P0 LDS.128 R68, [R2+0xa00] ;  /* 0x000a000002440984 */ /* 0x0006a20000000c00 */
[C---:B------:R-:W-:Y:S04]  /*8790*/  ISETP.NE.AND P0, PT, R106.reuse, 0x3, PT ;  /* 0x000000036a00780c */ /* 0x040fe80003f05270 */
[----:B-1----:R-:W-:Y:S02]  /*87a0*/  SEL R0, RZ, 0x1, P0 ;  /* 0x00000001ff007807 */ /* 0x002fe40000000000 */
[----:B------:R-:W-:Y:S02]  /*87b0*/  SEL R106, R106, RZ, P0 ;  /* 0x000000ff6a6a7207 */ /* 0x000fe40000000000 */
[----:B------:R-:W-:Y:S02]  /*87c0*/  LOP3.LUT R112, R112, R0, RZ, 0x3c, !PT ;  /* 0x0000000070707212 */ /* 0x000fe400078e3cff */
.L_x_120:
[----:B------:R-:W-:Y:S05]  /*87d0*/  BSYNC B1 ;  /* 0x0000000000017941 */ /* 0x000fea0003800000 */
.L_x_119:
[----:B---3--:R-:W-:Y:S05]  /*87e0*/  VIADD R3, R105, 0x400000 ;  /* 0x0040000069037836 */ /* 0x008fea0000000000 */
[----:B-1----:R-:W-:Y:S04]  /*87f0*/  SHF.R.U32.HI R0, RZ, 0x15, R3 ;  /* 0x00000015ff007819 */ /* 0x002fe80000011603 */
[----:B------:R-:W-:Y:S04]  /*8800*/  LOP3.LUT R2, R0, 0x3, RZ, 0xc0, !PT ;  /* 0x0000000300027812 */ /* 0x000fe800078ec0ff */
[----:B------:R-:W-:Y:S11]  /*8810*/  ISETP.NE.AND P0, PT, R88, R2, PT ;  /* 0x000000025800720c */ /* 0x000ff60003f05270 */
[----:B------:R-:W-:Y:S02]  /*8820*/  @!UPT UIADD3 URZ, UPT, UPT, URZ, URZ, URZ ;  /* 0x000000fffffff290 */ /* 0x000fe4000fffe0ff */
[----:B------:R-:W-:Y:S05]  /*8830*/  @P0 BRA `(.L_x_124) ;  /* 0x0000000000bc0947 */ /* 0x000fea0003800000 */
[----:B------:R-:W-:Y:S02]  /*8840*/  LOP3.LUT P0, RZ, R0, 0x3, R90, 0x48, !PT ;  /* 0x0000000300ff7812 */ /* 0x000fe4000780485a */
[----:B------:R-:W-:Y:S11]  /*8850*/  MOV R16, R3 ;  /* 0x0000000300107202 */ /* 0x000ff60000000f00 */
[----:B------:R-:W-:Y:S05]  /*8860*/  @!P0 BRA `(.L_x_125) ;  /* 0x0000000000408947 */ /* 0x000fea0003800000 */
[----:B------:R-:W1:Y:S01]  /*8870*/  LDCU.64 UR8, c[0x4][0x70] ;  /* 0x01000e00ff0877ac */ /* 0x000e620008000a00 */
[----:B------:R-:W-:Y:S01]  /*8880*/  MOV R15, 0x0 ;  /* 0x00000000000f7802 */ /* 0x000fe20000000f00 */
[----:B------:R-:W-:Y:S02]  /*8890*/  HFMA2 R12, -RZ, RZ, 0, 5.9604644775390625e-08 ;  /* 0x00000001ff0c7431 */ /* 0x000fe400000001ff */
[----:B------:R-:W-:Y:S02]  /*88a0*/  IMAD.MOV.U32 R8, RZ, RZ, 0x192 ;  /* 0x00000192ff087424 */ /* 0x000fe400078e00ff */
[----:B------:R-:W-:Y:S01]  /*88b0*/  IMAD.MOV.U32 R13, RZ, RZ, RZ ;  /* 0x000000ffff0d7224 */ /* 0x000fe200078e00ff */
[----:B------:R-:W3:Y:S01]  /*88c0*/  LDCU.64 UR6, c[0x4][0x78] ;  /* 0x01000f00ff0677ac */ /* 0x000ee20008000a00 */
[----:B------:R-:W2:Y:S01]  /*88d0*/  LDC.64 R14, c[0x4][R15] ;  /* 0x010000000f0e7b82 */ /* 0x000ea20000000a00 */
[----:B------:R-:W5:Y:S01]  /*88e0*/  LDCU.64 UR4, c[0x4][0x10] ;  /* 0x01000200ff0477ac */ /* 0x000f620008000a00 */
[----:B-1----:R-:W-:Y:S01]  /*88f0*/  MOV R5, UR9 ;  /* 0x0000000900057c02 */ /* 0x002fe20008000f00 */
[----:B------:R-:W-:Y:S01]  /*8900*/  IMAD.U32 R4, RZ, RZ, UR8 ;  /* 0x00000008ff047e24 */ /* 0x000fe2000f8e00ff */
[----:B---3--:R-:W-:Y:S01]  /*8910*/  MOV R7, UR7 ;  /* 0x0000000700077c02 */ /* 0x008fe20008000f00 */
[----:B------:R-:W-:Y:S01]  /*8920*/  IMAD.U32 R6, RZ, RZ, UR6 ;  /* 0x00000006ff067e24 */ /* 0x000fe2000f8e00ff */
[----:B-----5:R-:W-:Y:S01]  /*8930*/  MOV R11, UR5 ;  /* 0x00000005000b7c02 */ /* 0x020fe20008000f00 */
[----:B------:R-:W-:Y:S02]  /*8940*/  IMAD.U32 R10, RZ, RZ, UR4 ;  /* 0x00000004ff0a7e24 */ /* 0x000fe4000f8e00ff */
[----:B------:R-:W-:Y:S07]  /*8950*/  LEPC R20, `(.L_x_125) ;  /* 0x000000001014794e */ /* 0x000fee0000000000 */
[----:B--2-4-:R-:W-:Y:S05]  /*8960*/  CALL.ABS.NOINC R14 ;  /* 0x000000000e007343 */ /* 0x014fea0003c00000 */
.L_x_125:
        /* <DEDUP_REMOVED lines=23> */
.L_x_126:
[----:B------:R-:W-:Y:S05]  /*8ae0*/  WARPSYNC.ALL ;  /* 0x0000000000007948 */ /* 0x000fea0003800000 */
[----:B------:R-:W-:Y:S11]  /*8af0*/  R2UR UR4, R16 ;  /* 0x00000000100472ca */ /* 0x000ff600000e0000 */
[----:B------:R-:W-:Y:S02]  /*8b00*/  @!UPT UIADD3 URZ, UPT, UPT, URZ, URZ, URZ ;  /* 0x000000fffffff290 */ /* 0x000fe4000fffe0ff */
[----:B------:R-:W1:Y:S02]  /*8b10*/  LDTM.x16 R4, tmem[UR4+0x20] ;  /* 0x00002004000479ee */ /* 0x000e640008240000 */
[----:B-1----:R-:W-:Y:S01]  /*8b20*/  NOP ;  /* 0x0000000000007918 */ /* 0x002fe20000000000 */
.L_x_124:
[----:B----4-:R-:W-:Y:S01]  /*8b30*/  SHF.L.U32 R3, R52, 0x10, RZ ;  /* 0x0000001034037819 */ /* 0x010fe200000006ff */
[C---:B------:R-:W-:Y:S01]  /*8b40*/  FMUL R0, R43.reuse, R24 ;  /* 0x000000182b007220 */ /* 0x040fe20000400000 */
[----:B------:R-:W-:Y:S01]  /*8b50*/  ISETP.NE.AND P1, PT, R88, R2, PT ;  /* 0x000000025800720c */ /* 0x000fe20003f25270 */
[----:B------:R-:W-:Y:S01]  /*8b60*/  FMUL R2, R43, R25 ;  /* 0x000000192b027220 */ /* 0x000fe20000400000 */
[----:B------:R-:W-:Y:S01]  /*8b70*/  LOP3.LUT R21, R52, 0xffff0000, RZ, 0xc0, !PT ;  /* 0xffff000034157812 */ /* 0x000fe200078ec0ff */
[----:B------:R-:W-:Y:S01]  /*8b80*/  FFMA R0, R45, R3, R0 ;  /* 0x000000032d007223 */ /* 0x000fe20000000000 */
[----:B------:R-:W-:Y:S01]  /*8b90*/  SHF.L.U32 R22, R53, 0x10, RZ ;  /* 0x0000001035167819 */ /* 0x000fe200000006ff */
[----:B------:R-:W-:Y:S01]  /*8ba0*/  FMUL R3, R43, R26 ;  /* 0x0000001a2b037220 */ /* 0x000fe20000400000 */
[----:B------:R-:W-:Y:S01]  /*8bb0*/  LOP3.LUT R23, R53, 0xffff0000, RZ, 0xc0, !PT ;  /* 0xffff000035177812 */ /* 0x000fe200078ec0ff */
[----:B------:R-:W-:Y:S01]  /*8bc0*/  FMUL R20, R43, R27 ;  /* 0x0000001b2b147220 */ /* 0x000fe20000400000 */
[----:B------:R-:W-:Y:S01]  /*8bd0*/  SHF.L.U32 R40, R54, 0x10, RZ ;  /* 0x0000001036287819 */ /* 0x000fe200000006ff */
[----:B------:R-:W-:Y:S01]  /*8be0*/  FFMA R2, R45, R21, R2 ;  /* 0x000000152d027223 */ /* 0x000fe20000000002 */
[----:B--2---:R-:W-:Y:S01]  /*8bf0*/  LOP3.LUT R41, R57, 0xffff0000, RZ, 0xc0, !PT ;  /* 0xffff000039297812 */ /* 0x004fe200078ec0ff */
[C---:B------:R-:W-:Y:S01]  /*8c00*/  FFMA R3, R45.reuse, R22, R3 ;  /* 0x000000162d037223 */ /* 0x040fe20000000003 */
[----:B------:R-:W-:Y:S01]  /*8c10*/  LOP3.LUT R42, R66, 0xffff0000, RZ, 0xc0, !PT ;  /* 0xffff0000422a7812 */ /* 0x000fe200078ec0ff */
[----:B------:R-:W-:Y:S01]  /*8c20*/  FFMA R20, R45, R23, R20 ;  /* 0x000000172d147223 */ /* 0x000fe20000000014 */
[----:B------:R-:W-:Y:S01]  /*8c30*/  LOP3.LUT R23, R54, 0xffff0000, RZ, 0xc0, !PT ;  /* 0xffff000036177812 */ /* 0x000fe200078ec0ff */
[C---:B------:R-:W-:Y:S01]  /*8c40*/  FMUL R21, R43.reuse, R28 ;  /* 0x0000001c2b157220 */ /* 0x040fe20000400000 */
[----:B------:R-:W-:Y:S01]  /*8c50*/  F2FP.BF16.F32.PACK_AB R48, R2, R0 ;  /* 0x000000000230723e */ /* 0x000fe200000010ff */
[----:B------:R-:W-:Y:S01]  /*8c60*/  FMUL R22, R43, R29 ;  /* 0x0000001d2b167220 */ /* 0x000fe20000400000 */
[----:B------:R-:W-:Y:S01]  /*8c70*/  F2FP.BF16.F32.PACK_AB R49, R20, R3 ;  /* 0x000000031431723e */ /* 0x000fe200000010ff */
[----:B------:R-:W-:Y:S01]  /*8c80*/  FFMA R21, R45, R40, R21 ;  /* 0x000000282d157223 */ /* 0x000fe20000000015 */
[----:B------:R-:W-:Y:S01]  /*8c90*/  SHF.L.U32 R20, R55, 0x10, RZ ;  /* 0x0000001037147819 */ /* 0x000fe200000006ff */
[----:B------:R-:W-:Y:S01]  /*8ca0*/  FFMA R22, R45, R23, R22 ;  /* 0x000000172d167223 */ /* 0x000fe20000000016 */
[----:B------:R-:W-:Y:S01]  /*8cb0*/  LOP3.LUT R23, R55, 0xffff0000, RZ, 0xc0, !PT ;  /* 0xffff000037177812 */ /* 0x000fe200078ec0ff */
[C---:B------:R-:W-:Y:S01]  /*8cc0*/  FMUL R0, R43.reuse, R30 ;  /* 0x0000001e2b007220 */ /* 0x040fe20000400000 */
[----:B------:R-:W-:Y:S01]  /*8cd0*/  SHF.L.U32 R40, R56, 0x10, RZ ;  /* 0x0000001038287819 */ /* 0x000fe200000006ff */
[C---:B------:R-:W-:Y:S01]  /*8ce0*/  FMUL R2, R43.reuse, R31 ;  /* 0x0000001f2b027220 */ /* 0x040fe20000400000 */
[----:B------:R-:W-:Y:S01]  /*8cf0*/  F2FP.BF16.F32.PACK_AB R50, R22, R21 ;  /* 0x000000151632723e */ /* 0x000fe200000010ff */
[----:B------:R-:W-:Y:S01]  /*8d00*/  FMUL R3, R43, R32 ;  /* 0x000000202b037220 */ /* 0x000fe20000400000 */
[----:B------:R-:W-:Y:S01]  /*8d10*/  SHF.L.U32 R44, R67, 0x10, RZ ;  /* 0x00000010432c7819 */ /* 0x000fe200000006ff */
[----:B------:R-:W-:Y:S01]  /*8d20*/  FFMA R0, R45, R20, R0 ;  /* 0x000000142d007223 */ /* 0x000fe20000000000 */
[----:B------:R-:W-:Y:S01]  /*8d30*/  LOP3.LUT R46, R67, 0xffff0000, RZ, 0xc0, !PT ;  /* 0xffff0000432e7812 */ /* 0x000fe200078ec0ff */
[C---:B------:R-:W-:Y:S01]  /*8d40*/  FFMA R2, R45.reuse, R23, R2 ;  /* 0x000000172d027223 */ /* 0x040fe20000000002 */
[----:B------:R-:W-:Y:S01]  /*8d50*/  LOP3.LUT R23, R56, 0xffff0000, RZ, 0xc0, !PT ;  /* 0xffff000038177812 */ /* 0x000fe200078ec0ff */
[----:B------:R-:W-:Y:S01]  /*8d60*/  FFMA R3, R45, R40, R3 ;  /* 0x000000282d037223 */ /* 0x000fe20000000003 */
[----:B------:R-:W-:Y:S01]  /*8d70*/  SHF.L.U32 R40, R57, 0x10, RZ ;  /* 0x0000001039287819 */ /* 0x000fe200000006ff */
[C---:B------:R-:W-:Y:S01]  /*8d80*/  FMUL R20, R43.reuse, R33 ;  /* 0x000000212b147220 */ /* 0x040fe20000400000 */
[----:B------:R-:W-:Y:S01]  /*8d90*/  F2FP.BF16.F32.PACK_AB R51, R2, R0 ;  /* 0x000000000233723e */ /* 0x000fe200000010ff */
[C---:B------:R-:W-:Y:S01]  /*8da0*/  FMUL R21, R43.reuse, R34 ;  /* 0x000000222b157220 */ /* 0x040fe20000400000 */
[----:B------:R-:W-:Y:S01]  /*8db0*/  ISETP.NE.AND P0, PT, R88, RZ, PT ;  /* 0x000000ff5800720c */ /* 0x000fe20003f05270 */
[----:B------:R-:W-:Y:S01]  /*8dc0*/  FMUL R22, R43, R35 ;  /* 0x000000232b167220 */ /* 0x000fe20000400000 */
[C---:B------:R-:W-:Y:S01]  /*8dd0*/  FFMA R20, R45.reuse, R23, R20 ;  /* 0x000000172d147223 */ /* 0x040fe20000000014 */
[C---:B------:R-:W-:Y:S01]  /*8de0*/  SHF.L.U32 R23, R58.reuse, 0x10, RZ ;  /* 0x000000103a177819 */ /* 0x040fe200000006ff */
[C---:B------:R-:W-:Y:S01]  /*8df0*/  FFMA R21, R45.reuse, R40, R21 ;  /* 0x000000282d157223 */ /* 0x040fe20000000015 */
[----:B------:R-:W-:Y:S01]  /*8e00*/  LOP3.LUT R40, R58, 0xffff0000, RZ, 0xc0, !PT ;  /* 0xffff00003a287812 */ /* 0x000fe200078ec0ff */
[----:B------:R-:W-:Y:S01]  /*8e10*/  FFMA R22, R45, R41, R22 ;  /* 0x000000292d167223 */ /* 0x000fe20000000016 */
[----:B------:R-:W-:Y:S01]  /*8e20*/  F2FP.BF16.F32.PACK_AB R60, R20, R3 ;  /* 0x00000003143c723e */ /* 0x000fe200000010ff */
[----:B------:R-:W-:Y:S01]  /*8e30*/  FMUL R0, R43, R36 ;  /* 0x000000242b007220 */ /* 0x000fe20000400000 */
[----:B------:R-:W-:Y:S01]  /*8e40*/  LOP3.LUT R41, R65, 0xffff0000, RZ, 0xc0, !PT ;  /* 0xffff000041297812 */ /* 0x000fe200078ec0ff */
        /* <DEDUP_REMOVED lines=11> */
[C---:B------:R-:W-:Y:S01]  /*8f00*/  FFMA R3, R45.reuse, R22, R3 ;  /* 0x000000162d037223 */ /* 0x040fe20000000003 */
[C---:B------:R-:W-:Y:S01]  /*8f10*/  FFMA R20, R45.reuse, R23, R20 ;  /* 0x000000172d147223 */ /* 0x040fe20000000014 */
[----:B------:R-:W-:Y:S01]  /*8f20*/  LOP3.LUT R23, R64, 0xffff0000, RZ, 0xc0, !PT ;  /* 0xffff000040177812 */ /* 0x000fe200078ec0ff */
[----:B------:R-:W1:Y:S01]  /*8f30*/  S2R R114, SR_CgaCtaId ;  /* 0x0000000000727919 */ /* 0x000e620000008800 */
[----:B------:R-:W-:Y:S01]  /*8f40*/  FFMA R21, R45, R40, R21 ;  /* 0x000000282d157223 */ /* 0x000fe20000000015 */
[----:B------:R-:W-:Y:S01]  /*8f50*/  SHF.L.U32 R40, R65, 0x10, RZ ;  /* 0x0000001041287819 */ /* 0x000fe200000006ff */
[C---:B------:R-:W-:Y:S01]  /*8f60*/  FMUL R0, R43.reuse, R5 ;  /* 0x000000052b007220 */ /* 0x040fe20000400000 */
[----:B------:R-:W-:Y:S01]  /*8f70*/  F2FP.BF16.F32.PACK_AB R63, R20, R3 ;  /* 0x00000003143f723e */ /* 0x000fe200000010ff */
[C---:B------:R-:W-:Y:S01]  /*8f80*/  FMUL R2, R43.reuse, R6 ;  /* 0x000000062b027220 */ /* 0x040fe20000400000 */
[----:B------:R-:W-:Y:S01]  /*8f90*/  FMUL R22, R43, R7 ;  /* 0x000000072b167220 */ /* 0x000fe20000400000 */
[----:B------:R-:W-:Y:S01]  /*8fa0*/  FFMA R0, R45, R23, R0 ;  /* 0x000000172d007223 */ /* 0x000fe20000000000 */
[----:B------:R-:W-:Y:S01]  /*8fb0*/  FMUL R3, R43, R8 ;  /* 0x000000082b037220 */ /* 0x000fe20000400000 */
[C---:B------:R-:W-:Y:S01]  /*8fc0*/  FFMA R2, R45.reuse, R40, R2 ;  /* 0x000000282d027223 */ /* 0x040fe20000000002 */
[----:B------:R-:W-:Y:S01]  /*8fd0*/  FFMA R22, R45, R41, R22 ;  /* 0x000000292d167223 */ /* 0x000fe20000000016 */
[----:B------:R-:W-:Y:S01]  /*8fe0*/  SHF.L.U32 R41, R66, 0x10, RZ ;  /* 0x0000001042297819 */ /* 0x000fe200000006ff */
[C---:B------:R-:W-:Y:S01]  /*8ff0*/  FMUL R20, R43.reuse, R9 ;  /* 0x000000092b147220 */ /* 0x040fe20000400000 */
[C---:B------:R-:W-:Y:S01]  /*9000*/  FMUL R23, R43.reuse, R10 ;  /* 0x0000000a2b177220 */ /* 0x040fe20000400000 */
[----:B------:R-:W-:Y:S01]  /*9010*/  FMUL R40, R43, R11 ;  /* 0x0000000b2b287220 */ /* 0x000fe20000400000 */
[----:B------:R-:W-:Y:S01]  /*9020*/  F2FP.BF16.F32.PACK_AB R100, R0, R21 ;  /* 0x000000150064723e */ /* 0x000fe200000010ff */
[C---:B------:R-:W-:Y:S01]  /*9030*/  FFMA R3, R45.reuse, R41, R3 ;  /* 0x000000292d037223 */ /* 0x040fe20000000003 */
[C---:B------:R-:W-:Y:S01]  /*9040*/  FFMA R20, R45.reuse, R42, R20 ;  /* 0x0000002a2d147223 */ /* 0x040fe20000000014 */
[C---:B------:R-:W-:Y:S01]  /*9050*/  FFMA R23, R45.reuse, R44, R23 ;  /* 0x0000002c2d177223 */ /* 0x040fe20000000017 */
[----:B------:R-:W-:Y:S01]  /*9060*/  FFMA R40, R45, R46, R40 ;  /* 0x0000002e2d287223 */ /* 0x000fe20000000028 */
[----:B------:R-:W-:Y:S01]  /*9070*/  SHF.L.U32 R42, R68, 0x10, RZ ;  /* 0x00000010442a7819 */ /* 0x000fe200000006ff */
[C---:B------:R-:W-:Y:S01]  /*9080*/  FMUL R41, R43.reuse, R12 ;  /* 0x0000000c2b297220 */ /* 0x040fe20000400000 */
[----:B------:R-:W-:Y:S01]  /*9090*/  F2FP.BF16.F32.PACK_AB R101, R22, R2 ;  /* 0x000000021665723e */ /* 0x000fe200000010ff */
[C---:B------:R-:W-:Y:S01]  /*90a0*/  FMUL R0, R43.reuse, R13 ;  /* 0x0000000d2b007220 */ /* 0x040fe20000400000 */
[----:B------:R-:W-:Y:S01]  /*90b0*/  LOP3.LUT R21, R68, 0xffff0000, RZ, 0xc0, !PT ;  /* 0xffff000044157812 */ /* 0x000fe200078ec0ff */
[----:B------:R-:W-:Y:S01]  /*90c0*/  FMUL R2, R43, R14 ;  /* 0x0000000e2b027220 */ /* 0x000fe20000400000 */
[----:B------:R-:W-:Y:S01]  /*90d0*/  F2FP.BF16.F32.PACK_AB R103, R40, R23 ;  /* 0x000000172867723e */ /* 0x000fe200000010ff */
[----:B------:R-:W-:Y:S01]  /*90e0*/  FFMA R41, R45, R42, R41 ;  /* 0x0000002a2d297223 */ /* 0x000fe20000000029 */
[----:B------:R-:W-:Y:S01]  /*90f0*/  SHF.L.U32 R22, R69, 0x10, RZ ;  /* 0x0000001045167819 */ /* 0x000fe200000006ff */
[----:B------:R-:W-:Y:S01]  /*9100*/  FFMA R0, R45, R21, R0 ;  /* 0x000000152d007223 */ /* 0x000fe20000000000 */
[----:B------:R-:W-:Y:S01]  /*9110*/  F2FP.BF16.F32.PACK_AB R102, R20, R3 ;  /* 0x000000031466723e */ /* 0x000fe200000010ff */
[----:B------:R-:W-:Y:S01]  /*9120*/  FMUL R3, R43, R15 ;  /* 0x0000000f2b037220 */ /* 0x000fe20000400000 */
[----:B------:R-:W-:Y:S01]  /*9130*/  LOP3.LUT R23, R69, 0xffff0000, RZ, 0xc0, !PT ;  /* 0xffff000045177812 */ /* 0x000fe200078ec0ff */
[----:B------:R-:W-:Y:S01]  /*9140*/  FMUL R20, R43, R16 ;  /* 0x000000102b147220 */ /* 0x000fe20000400000 */
[C---:B------:R-:W-:Y:S01]  /*9150*/  SHF.L.U32 R40, R70.reuse, 0x10, RZ ;  /* 0x0000001046287819 */ /* 0x040fe200000006ff */
[C---:B------:R-:W-:Y:S01]  /*9160*/  FFMA R2, R45.reuse, R22, R2 ;  /* 0x000000162d027223 */ /* 0x040fe20000000002 */
[----:B------:R-:W-:Y:S01]  /*9170*/  MOV R46, UR46 ;  /* 0x0000002e002e7c02 */ /* 0x000fe20008000f00 */
[----:B------:R-:W-:Y:S01]  /*9180*/  FFMA R3, R45, R23, R3 ;  /* 0x000000172d037223 */ /* 0x000fe20000000003 */
[----:B------:R-:W-:Y:S01]  /*9190*/  FMUL R21, R43, R17 ;  /* 0x000000112b157220 */ /* 0x000fe20000400000 */
[----:B------:R-:W-:Y:S01]  /*91a0*/  FFMA R20, R45, R40, R20 ;  /* 0x000000282d147223 */ /* 0x000fe20000000014 */
[----:B------:R-:W-:Y:S01]  /*91b0*/  LOP3.LUT R40, R70, 0xffff0000, RZ, 0xc0, !PT ;  /* 0xffff000046287812 */ /* 0x000fe200078ec0ff */
[C---:B------:R-:W-:Y:S01]  /*91c0*/  FMUL R22, R43.reuse, R18 ;  /* 0x000000122b167220 */ /* 0x040fe20000400000 */
[----:B------:R-:W-:Y:S01]  /*91d0*/  @!P1 LEA R46, R46, R99, 0xc ;  /* 0x000000632e2e9211 */ /* 0x000fe200078e60ff */
[----:B------:R-:W-:Y:S01]  /*91e0*/  FMUL R23, R43, R19 ;  /* 0x000000132b177220 */ /* 0x000fe20000400000 */
[----:B------:R-:W-:Y:S01]  /*91f0*/  F2FP.BF16.F32.PACK_AB R108, R0, R41 ;  /* 0x00000029006c723e */ /* 0x000fe200000010ff */
[----:B------:R-:W-:Y:S01]  /*9200*/  FFMA R21, R45, R40, R21 ;  /* 0x000000282d157223 */ /* 0x000fe20000000015 */
[----:B------:R-:W-:Y:S01]  /*9210*/  @!P1 IADD3 R40, PT, PT, R46, UR43, RZ ;  /* 0x0000002b2e289c10 */ /* 0x000fe2000fffe0ff */
[----:B------:R2:W-:Y:S01]  /*9220*/  @!P1 STS.128 [R46+UR43+0x200], R48 ;  /* 0x000200302e009988 */ /* 0x0005e20008000c2b */
[----:B------:R-:W-:Y:S02]  /*9230*/  SHF.L.U32 R42, R71, 0x10, RZ ;  /* 0x00000010472a7819 */ /* 0x000fe400000006ff */
[----:B------:R-:W-:Y:S02]  /*9240*/  @!P1 IADD3 R40, PT, PT, R98, R40, RZ ;  /* 0x0000002862289210 */ /* 0x000fe40007ffe0ff */
[----:B------:R-:W-:Y:S01]  /*9250*/  F2FP.BF16.F32.PACK_AB R109, R3, R2 ;  /* 0x00000002036d723e */ /* 0x000fe200000010ff */
[----:B------:R-:W-:Y:S01]  /*9260*/  FFMA R22, R45, R42, R22 ;  /* 0x0000002a2d167223 */ /* 0x000fe20000000016 */
[----:B------:R-:W-:Y:S01]  /*9270*/  F2FP.BF16.F32.PACK_AB R110, R21, R20 ;  /* 0x00000014156e723e */ /* 0x000fe200000010ff */
[----:B------:R2:W-:Y:S01]  /*9280*/  @!P1 STS.128 [R40+0x200], R60 ;  /* 0x0002003c28009388 */ /* 0x0005e20000000c00 */
[----:B------:R-:W-:Y:S02]  /*9290*/  LOP3.LUT R44, R71, 0xffff0000, RZ, 0xc0, !PT ;  /* 0xffff0000472c7812 */ /* 0x000fe400078ec0ff */
[----:B------:R-:W-:Y:S03]  /*92a0*/  MOV R0, UR52 ;  /* 0x0000003400007c02 */ /* 0x000fe60008000f00 */
[----:B------:R-:W-:Y:S02]  /*92b0*/  FFMA R23, R45, R44, R23 ;  /* 0x0000002c2d177223 */ /* 0x000fe40000000017 */
[----:B------:R2:W-:Y:S03]  /*92c0*/  @!P1 STS.128 [R46+UR43+0xa00], R100 ;  /* 0x000a00642e009988 */ /* 0x0005e60008000c2b */
        /* <DEDUP_REMOVED lines=11> */
[----:B-1----:R-:W-:Y:S05]  /*9380*/  @P0 BRA `(.L_x_128) ;  /* 0x00000000003c0947 */ /* 0x002fea0003800000 */
[----:B------:R-:W1:Y:S01]  /*9390*/  LDCU.64 UR6, c[0x0][0x348] ;  /* 0x00006900ff0677ac */ /* 0x000e620008000a00 */
[----:B------:R-:W-:Y:S02]  /*93a0*/  ULEA UR5, UR46, UR43, 0xc ;  /* 0x0000002b2e057291 */ /* 0x000fe4000f8e60ff */
[----:B------:R-:W-:Y:S02]  /*93b0*/  UIADD3 UR10, UPT, UPT, UR50, 0x40, URZ ;  /* 0x00000040320a7890 */ /* 0x000fe4000fffe0ff */
[----:B------:R-:W-:Y:S02]  /*93c0*/  UIADD3 UR8, UPT, UPT, UR5, 0x200, URZ ;  /* 0x0000020005087890 */ /* 0x000fe4000fffe0ff */
[----:B------:R-:W-:Y:S01]  /*93d0*/  UIADD3 UR12, UPT, UPT, UR5, 0xa00, URZ ;  /* 0x00000a00050c7890 */ /* 0x000fe2000fffe0ff */
[----:B------:R-:W-:Y:S01]  /*93e0*/  UMOV UR9, UR49 ;  /* 0x0000003100097c82 */ /* 0x000fe20008000000 */
[----:B------:R-:W-:Y:S01]  /*93f0*/  UMOV UR11, UR44 ;  /* 0x0000002c000b7c82 */ /* 0x000fe20008000000 */
[----:B------:R-:W-:Y:S01]  /*9400*/  UIADD3 UR13, UPT, UPT, UR49, 0x20, URZ ;  /* 0x00000020310d7890 */ /* 0x000fe2000fffe0ff */
[----:B------:R-:W-:Y:S01]  /*9410*/  UMOV UR15, UR44 ;  /* 0x0000002c000f7c82 */ /* 0x000fe20008000000 */
[----:B------:R-:W-:Y:S01]  /*9420*/  UMOV UR14, UR10 ;  /* 0x0000000a000e7c82 */ /* 0x000fe20008000000 */
[----:B-1----:R-:W-:Y:S04]  /*9430*/  UIADD3 UR4, UP0, UPT, UR6, 0xa80, URZ ;  /* 0x00000a8006047890 */ /* 0x002fe8000ff1e0ff */
[----:B------:R-:W-:Y:S09]  /*9440*/  UIADD3.X UR5, UPT, UPT, URZ, UR7, URZ, UP0, !UPT ;  /* 0x00000007ff057290 */ /* 0x000ff200087fe4ff */
[----:B------:R1:W-:Y:S01]  /*9450*/  UTMASTG.3D [UR8], [UR4] ;  /* 0x00000008040073b5 */ /* 0x0003e20008010000 */
[----:B------:R1:W-:Y:S02]  /*9460*/  UTMASTG.3D [UR12], [UR4] ;  /* 0x0000000c040073b5 */ /* 0x0003e40008010000 */
[----:B-1----:R0:W-:Y:S02]  /*9470*/  UTMACMDFLUSH ;  /* 0x00000000000079b7 */ /* 0x0021e40000000000 */
.L_x_128:
[----:B------:R-:W-:Y:S05]  /*9480*/  BSYNC.RECONVERGENT B0 ;  /* 0x0000000000007941 */ /* 0x000fea0003800200 */
.L_x_127:
[----:B------:R-:W-:Y:S01]  /*9490*/  UIADD3 UR4, UPT, UPT, UR46, 0x1, URZ ;  /* 0x000000012e047890 */ /* 0x000fe2000fffe0ff */
[----:B------:R-:W-:Y:S01]  /*94a0*/  ISETP.NE.AND P1, PT, R97, RZ, PT ;  /* 0x000000ff6100720c */ /* 0x000fe20003f25270 */
[----:B------:R-:W-:Y:S01]  /*94b0*/  BSSY.RECONVERGENT B0, `(.L_x_129) ;  /* 0x000000c000007945 */ /* 0x000fe20003800200 */
[----:B------:R-:W-:Y:S01]  /*94c0*/  LEA R21, R106, UR43, 0x3 ;  /* 0x0000002b6a157c11 */ /* 0x000fe2000f8e18ff */
[----:B------:R-:W-:Y:S04]  /*94d0*/  UISETP.NE.AND UP0, UPT, UR4, 0x3, UPT ;  /* 0x000000030400788c */ /* 0x000fe8000bf05270 */
[----:B------:R-:W-:Y:S02]  /*94e0*/  USEL UR45, UR4, URZ, UP0 ;  /* 0x000000ff042d7287 */ /* 0x000fe40008000000 */
[----:B------:R-:W-:Y:S04]  /*94f0*/  UISETP.EQ.XOR UP0, UPT, UR47, 0x3, !UP0 ;  /* 0x000000032f00788c */ /* 0x000fe8000c702a70 */
[----:B------:R-:W-:Y:S01]  /*9500*/  @P1 LEA R0, R0, UR43, 0x3 ;  /* 0x0000002b00001c11 */ /* 0x000fe2000f8e18ff */
[----:B------:R-:W-:Y:S04]  /*9510*/  UP2UR UR51, UPR, URZ, 0x1 ;  /* 0x00000001ff337883 */ /* 0x000fe80008000000 */
[----:B------:R-:W-:Y:S01]  /*9520*/  @P1 VIADD R2, R0, 0x98 ;  /* 0x0000009800021836 */ /* 0x000fe20000000000 */
[----:B------:R-:W-:Y:S04]  /*9530*/  @P1 SHF.L.U32 R0, R112, 0x1f, RZ ;  /* 0x0000001f70001819 */ /* 0x000fe800000006ff */
[----:B------:R-:W-:Y:S01]  /*9540*/  @P1 PRMT R2, R114, 0x654, R2 ;  /* 0x0000065472021816 */ /* 0x000fe20000000002 */
[----:B------:R-:W-:Y:S05]  /*9550*/  @P0 BRA `(.L_x_130) ;  /* 0x0000000000040947 */ /* 0x000fea0003800000 */
[----:B------:R-:W-:Y:S04]  /*9560*/  DEPBAR.LE SB0, 0x1 ;  /* 0x000080400000791a */ /* 0x000fe80000000000 */
.L_x_130:
[----:B------:R-:W-:Y:S05]  /*9570*/  BSYNC.RECONVERGENT B0 ;  /* 0x0000000000007941 */ /* 0x000fea0003800200 */
.L_x_129:
[----:B------:R-:W-:Y:S01]  /*9580*/  BAR.SYNC.DEFER_BLOCKING 0x1, 0x80 ;  /* 0x0042000000007b1d */ /* 0x000fe20000010000 */
[----:B------:R-:W-:Y:S02]  /*9590*/  UIADD3 UR4, UPT, UPT, UR52, 0x1, URZ ;  /* 0x0000000134047890 */ /* 0x000fe4000fffe0ff */
[----:B------:R-:W-:Y:S02]  /*95a0*/  UIADD3 UR53, UPT, UPT, UR49, 0x10, URZ ;  /* 0x0000001031357890 */ /* 0x000fe4000fffe0ff */
[----:B------:R-:W-:Y:S04]  /*95b0*/  UISETP.NE.AND UP0, UPT, UR4, 0x3, UPT ;  /* 0x000000030400788c */ /* 0x000fe8000bf05270 */
[----:B------:R-:W-:Y:S01]  /*95c0*/  USEL UR48, UR4, URZ, UP0 ;  /* 0x000000ff04307287 */ /* 0x000fe20008000000 */
[----:B------:R-:W-:Y:S01]  /*95d0*/  @P1 SYNCS.ARRIVE.TRANS64.RED.A1T0 RZ, [R2+URZ], RZ ;  /* 0x000000ff02ff19a7 */ /* 0x000fe200081004ff */
[----:B------:R-:W-:Y:S01]  /*95e0*/  BSSY B1, `(.L_x_131) ;  /* 0x000001b000017945 */ /* 0x000fe20003800000 */
[----:B------:R1:W3:Y:S02]  /*95f0*/  @P1 SYNCS.PHASECHK.TRANS64.TRYWAIT P0, [R21+URZ+0x80], R0 ;  /* 0x00008000150015a7 */ /* 0x0002e400080011ff */
[----:B-1----:R-:W-:Y:S02]  /*9600*/  IADD3 R0, PT, PT, R105, 0x10, RZ ;  /* 0x0000001069007810 */ /* 0x002fe40007ffe0ff */
[----:B---3--:R-:W-:Y:S01]  /*9610*/  @P1 SEL R107, RZ, 0x1, !P0 ;  /* 0x00000001ff6b1807 */ /* 0x008fe20004000000 */
[----:B------:R-:W-:Y:S06]  /*9620*/  @!P1 BRA `(.L_x_132) ;  /* 0x0000000000589947 */ /* 0x000fec0003800000 */
[----:B------:R-:W-:Y:S01]  /*9630*/  ISETP.NE.AND P1, PT, R113, RZ, PT ;  /* 0x000000ff7100720c */ /* 0x000fe20003f25270 */
[----:B------:R-:W-:Y:S01]  /*9640*/  BSSY B0, `(.L_x_133) ;  /* 0x0000009000007945 */ /* 0x000fe20003800000 */
[----:B------:R-:W-:Y:S11]  /*9650*/  ISETP.NE.AND P0, PT, R107, RZ, PT ;  /* 0x000000ff6b00720c */ /* 0x000ff60003f05270 */
[----:B------:R-:W-:Y:S05]  /*9660*/  @P1 IMAD R3, R106, 0x1000, R99 ;  /* 0x000010006a031824 */ /* 0x000fea00078e0263 */
[----:B------:R-:W-:Y:S05]  /*9670*/  @P1 IADD3 R2, PT, PT, R3, UR43, RZ ;  /* 0x0000002b03021c10 */ /* 0x000fea000fffe0ff */
[----:B------:R-:W-:Y:S01]  /*9680*/  @P1 IMAD.IADD R2, R98, 0x1, R2 ;  /* 0x0000000162021824 */ /* 0x000fe200078e0202 */
[----:B------:R-:W-:Y:S06]  /*9690*/  @P0 BRA `(.L_x_134) ;  /* 0x00000000000c0947 */ /* 0x000fec0003800000 */
[----:B------:R-:W-:Y:S04]  /*96a0*/  SHF.L.U32 R20, R112, 0x1f, RZ ;  /* 0x0000001f70147819 */ /* 0x000fe800000006ff */
[----:B------:R-:W1:Y:S02]  /*96b0*/  SYNCS.PHASECHK.TRANS64.TRYWAIT P0, [R21+URZ+0x80], R20 ;  /* 0x00008014150075a7 */ /* 0x000e6400080011ff */
[----:B-1----:R-:W-:Y:S05]  /*96c0*/  @!P0 BRA `(.L_x_135) ;  /* 0x0000002c002c8947 */ /* 0x002fea0003800000 */
.L_x_134:
[----:B------:R-:W-:Y:S05]  /*96d0*/  BSYNC B0 ;  /* 0x0000000000007941 */ /* 0x000fea0003800000 */
.L_x_133:
[----:B------:R-:W-:Y:S01]  /*96e0*/  ISETP.NE.AND P0, PT, R113, RZ, PT ;  /* 0x000000ff7100720c */ /* 0x000fe20003f05270 */
[----:B------:R-:W-:Y:S11]  /*96f0*/  VIADD R106, R106, 0x1 ;  /* 0x000000016a6a7836 */ /* 0x000ff60000000000 */
[----:B------:R-:W-:Y:S01]  /*9700*/  @!UPT UIADD3 URZ, UPT, UPT, URZ, URZ, URZ ;  /* 0x000000fffffff290 */ /* 0x000fe2000fffe0ff */
[----:B------:R-:W3:Y:S04]  /*9710*/  @P0 LDS.128 R52, [R3+UR43+0x200] ;  /* 0x0002002b03340984 */ /* 0x000ee80008000c00 */
[----:B------:R-:W4:Y:S04]  /*9720*/  @P0 LDS.128 R64, [R3+UR43+0xa00] ;  /* 0x000a002b03400984 */ /* 0x000f280008000c00 */
[----:B------:R-:W1:Y:S04]  /*9730*/  @P0 LDS.128 R56, [R2+0x200] ;  /* 0x0002000002380984 */ /* 0x000e680000000c00 */
[----:B------:R5:W1:Y:S01]  /*9740*/  @P0 LDS.128 R68, [R2+0xa00] ;  /* 0x000a000002440984 */ /* 0x000a620000000c00 */
[C---:B------:R-:W-:Y:S04]  /*9750*/  ISETP.NE.AND P0, PT, R106.reuse, 0x3, PT ;  /* 0x000000036a00780c */ /* 0x040fe80003f05270 */
[----:B------:R-:W-:Y:S02]  /*9760*/  SEL R106, R106, RZ, P0 ;  /* 0x000000ff6a6a7207 */ /* 0x000fe40000000000 */
[----:B-----5:R-:W-:Y:S04]  /*9770*/  SEL R2, RZ, 0x1, P0 ;  /* 0x00000001ff027807 */ /* 0x020fe80000000000 */
[----:B------:R-:W-:Y:S02]  /*9780*/  LOP3.LUT R112, R112, R2, RZ, 0x3c, !PT ;  /* 0x0000000270707212 */ /* 0x000fe400078e3cff */
.L_x_132:
[----:B------:R-:W-:Y:S05]  /*9790*/  BSYNC B1 ;  /* 0x0000000000017941 */ /* 0x000fea0003800000 */
.L_x_131:
[----:B------:R-:W-:Y:S04]  /*97a0*/  SHF.R.U32.HI R3, RZ, 0x15, R0 ;  /* 0x00000015ff037819 */ /* 0x000fe80000011600 */
[----:B------:R-:W-:Y:S04]  /*97b0*/  LOP3.LUT R2, R3, 0x3, RZ, 0xc0, !PT ;  /* 0x0000000303027812 */ /* 0x000fe800078ec0ff */
[----:B------:R-:W-:Y:S11]  /*97c0*/  ISETP.NE.AND P0, PT, R88, R2, PT ;  /* 0x000000025800720c */ /* 0x000ff60003f05270 */
[----:B------:R-:W-:Y:S02]  /*97d0*/  @!UPT UIADD3 URZ, UPT, UPT, URZ, URZ, URZ ;  /* 0x000000fffffff290 */ /* 0x000fe4000fffe0ff */
[----:B------:R-:W-:Y:S05]  /*97e0*/  @P0 BRA `(.L_x_136) ;  /* 0x0000000000bc0947 */ /* 0x000fea0003800000 */
[----:B------:R-:W-:Y:S02]  /*97f0*/  LOP3.LUT P0, RZ, R3, 0x3, R90, 0x48, !PT ;  /* 0x0000000303ff7812 */ /* 0x000fe4000780485a */
[----:B------:R-:W-:Y:S11]  /*9800*/  MOV R16, R0 ;  /* 0x0000000000107202 */ /* 0x000ff60000000f00 */
[----:B------:R-:W-:Y:S05]  /*9810*/  @!P0 BRA `(.L_x_137) ;  /* 0x0000000000408947 */ /* 0x000fea0003800000 */
[----:B------:R-:W5:Y:S01]  /*9820*/  LDCU.64 UR8, c[0x4][0x70] ;  /* 0x01000e00ff0877ac */ /* 0x000f620008000a00 */
[----:B------:R-:W-:Y:S01]  /*9830*/  MOV R15, 0x0 ;  /* 0x00000000000f7802 */ /* 0x000fe20000000f00 */
[----:B------:R-:W-:Y:S02]  /*9840*/  HFMA2 R12, -RZ, RZ, 0, 5.9604644775390625e-08 ;  /* 0x00000001ff0c7431 */ /* 0x000fe400000001ff */
[----:B------:R-:W-:Y:S02]  /*9850*/  IMAD.MOV.U32 R8, RZ, RZ, 0x192 ;  /* 0x00000192ff087424 */ /* 0x000fe400078e00ff */
[----:B------:R-:W-:Y:S01]  /*9860*/  IMAD.MOV.U32 R13, RZ, RZ, RZ ;  /* 0x000000ffff0d7224 */ /* 0x000fe200078e00ff */
[----:B------:R-:W1:Y:S01]  /*9870*/  LDCU.64 UR6, c[0x4][0x78] ;  /* 0x01000f00ff0677ac */ /* 0x000e620008000a00 */
[----:B------:R-:W2:Y:S01]  /*9880*/  LDC.64 R14, c[0x4][R15] ;  /* 0x010000000f0e7b82 */ /* 0x000ea20000000a00 */
[----:B------:R-:W3:Y:S01]  /*9890*/  LDCU.64 UR4, c[0x4][0x10] ;  /* 0x01000200ff0477ac */ /* 0x000ee20008000a00 */
[----:B-----5:R-:W-:Y:S01]  /*98a0*/  MOV R5, UR9 ;  /* 0x0000000900057c02 */ /* 0x020fe20008000f00 */
[----:B------:R-:W-:Y:S01]  /*98b0*/  IMAD.U32 R4, RZ, RZ, UR8 ;  /* 0x00000008ff047e24 */ /* 0x000fe2000f8e00ff */
[----:B-1----:R-:W-:Y:S01]  /*98c0*/  MOV R7, UR7 ;  /* 0x0000000700077c02 */ /* 0x002fe20008000f00 */
[----:B------:R-:W-:Y:S01]  /*98d0*/  IMAD.U32 R6, RZ, RZ, UR6 ;  /* 0x00000006ff067e24 */ /* 0x000fe2000f8e00ff */
[----:B---3--:R-:W-:Y:S01]  /*98e0*/  MOV R11, UR5 ;  /* 0x00000005000b7c02 */ /* 0x008fe20008000f00 */
[----:B------:R-:W-:Y:S02]  /*98f0*/  IMAD.U32 R10, RZ, RZ, UR4 ;  /* 0x00000004ff0a7e24 */ /* 0x000fe4000f8e00ff */
[----:B------:R-:W-:Y:S07]  /*9900*/  LEPC R20, `(.L_x_137) ;  /* 0x000000001014794e */ /* 0x000fee0000000000 */
[----:B--2-4-:R-:W-:Y:S05]  /*9910*/  CALL.ABS.NOINC R14 ;  /* 0x000000000e007343 */ /* 0x014fea0003c00000 */
.L_x_137:
        /* <DEDUP_REMOVED lines=12> */
[----:B------:R-:W5:Y:S01]  /*99e0*/  LDCU.64 UR6, c[0x4][0x78] ;  /* 0x01000f00ff0677ac */ /* 0x000f620008000a00 */
[----:B------:R-:W2:Y:S01]  /*99f0*/  LDC.64 R14, c[0x4][R15] ;  /* 0x010000000f0e7b82 */ /* 0x000ea20000000a00 */
[----:B------:R-:W3:Y:S01]  /*9a00*/  LDCU.64 UR4, c[0x4][0x10] ;  /* 0x01000200ff0477ac */ /* 0x000ee20008000a00 */
[----:B-1----:R-:W-:Y:S01]  /*9a10*/  MOV R5, UR9 ;  /* 0x0000000900057c02 */ /* 0x002fe20008000f00 */
[----:B------:R-:W-:Y:S01]  /*9a20*/  IMAD.U32 R4, RZ, RZ, UR8 ;  /* 0x00000008ff047e24 */ /* 0x000fe2000f8e00ff */
[----:B-----5:R-:W-:Y:S01]  /*9a30*/  MOV R7, UR7 ;  /* 0x0000000700077c02 */ /* 0x020fe20008000f00 */
[----:B------:R-:W-:Y:S01]  /*9a40*/  IMAD.U32 R6, RZ, RZ, UR6 ;  /* 0x00000006ff067e24 */ /* 0x000fe2000f8e00ff */
[----:B---3--:R-:W-:Y:S01]  /*9a50*/  MOV R11, UR5 ;  /* 0x00000005000b7c02 */ /* 0x008fe20008000f00 */
[----:B------:R-:W-:Y:S02]  /*9a60*/  IMAD.U32 R10, RZ, RZ, UR4 ;  /* 0x00000004ff0a7e24 */ /* 0x000fe4000f8e00ff */
[----:B------:R-:W-:Y:S07]  /*9a70*/  LEPC R20, `(.L_x_138) ;  /* 0x000000001014794e */ /* 0x000fee0000000000 */
[----:B--2-4-:R-:W-:Y:S05]  /*9a80*/  CALL.ABS.NOINC R14 ;  /* 0x000000000e007343 */ /* 0x014fea0003c00000 */
.L_x_138:
[----:B------:R-:W-:Y:S05]  /*9a90*/  WARPSYNC.ALL ;  /* 0x0000000000007948 */ /* 0x000fea0003800000 */
[----:B------:R-:W-:Y:S11]  /*9aa0*/  R2UR UR4, R16 ;  /* 0x00000000100472ca */ /* 0x000ff600000e0000 */
[----:B------:R-:W-:Y:S02]  /*9ab0*/  @!UPT UIADD3 URZ, UPT, UPT, URZ, URZ, URZ ;  /* 0x000000fffffff290 */ /* 0x000fe4000fffe0ff */
[----:B------:R-:W1:Y:S02]  /*9ac0*/  LDTM.x16 R4, tmem[UR4+0x20] ;  /* 0x00002004000479ee */ /* 0x000e640008240000 */
[----:B-1----:R-:W-:Y:S01]  /*9ad0*/  NOP ;  /* 0x0000000000007918 */ /* 0x002fe20000000000 */
.L_x_136:
[----:B---3--:R-:W-:Y:S01]  /*9ae0*/  SHF.L.U32 R3, R52, 0x10, RZ ;  /* 0x0000001034037819 */ /* 0x008fe200000006ff */
[C---:B------:R-:W-:Y:S01]  /*9af0*/  FMUL R0, R43.reuse, R24 ;  /* 0x000000182b007220 */ /* 0x040fe20000400000 */
[----:B------:R-:W-:Y:S01]  /*9b00*/  ISETP.NE.AND P1, PT, R88, R2, PT ;  /* 0x000000025800720c */ /* 0x000fe20003f25270 */
[----:B------:R-:W-:Y:S01]  /*9b10*/  FMUL R2, R43, R25 ;  /* 0x000000192b027220 */ /* 0x000fe20000400000 */
[----:B-1----:R-:W-:Y:S01]  /*9b20*/  LOP3.LUT R21, R52, 0xffff0000, RZ, 0xc0, !PT ;  /* 0xffff000034157812 */ /* 0x002fe200078ec0ff */
[----:B------:R-:W-:Y:S01]  /*9b30*/  FFMA R0, R45, R3, R0 ;  /* 0x000000032d007223 */ /* 0x000fe20000000000 */
[----:B------:R-:W-:Y:S01]  /*9b40*/  SHF.L.U32 R22, R53, 0x10, RZ ;  /* 0x0000001035167819 */ /* 0x000fe200000006ff */
[----:B------:R-:W-:Y:S01]  /*9b50*/  FMUL R3, R43, R26 ;  /* 0x0000001a2b037220 */ /* 0x000fe20000400000 */
[----:B------:R-:W-:Y:S01]  /*9b60*/  LOP3.LUT R23, R53, 0xffff0000, RZ, 0xc0, !PT ;  /* 0xffff000035177812 */ /* 0x000fe200078ec0ff */
[----:B------:R-:W-:Y:S01]  /*9b70*/  FMUL R20, R43, R27 ;  /* 0x0000001b2b147220 */ /* 0x000fe20000400000 */
[C---:B------:R-:W-:Y:S01]  /*9b80*/  SHF.L.U32 R41, R54.reuse, 0x10, RZ ;  /* 0x0000001036297819 */ /* 0x040fe200000006ff */
[C---:B------:R-:W-:Y:S01]  /*9b90*/  FFMA R2, R45.reuse, R21, R2 ;  /* 0x000000152d027223 */ /* 0x040fe20000000002 */
[----:B------:R-:W-:Y:S01]  /*9ba0*/  LOP3.LUT R42, R54, 0xffff0000, RZ, 0xc0, !PT ;  /* 0xffff0000362a7812 */ /* 0x000fe200078ec0ff */
[----:B------:R-:W-:Y:S01]  /*9bb0*/  FFMA R3, R45, R22, R3 ;  /* 0x000000162d037223 */ /* 0x000fe20000000003 */
[----:B------:R-:W-:Y:S01]  /*9bc0*/  SHF.L.U32 R44, R55, 0x10, RZ ;  /* 0x00000010372c7819 */ /* 0x000fe200000006ff */
[----:B------:R-:W-:Y:S01]  /*9bd0*/  FMUL R21, R43, R28 ;  /* 0x0000001c2b157220 */ /* 0x000fe20000400000 */
[----:B--2---:R-:W-:Y:S01]  /*9be0*/  LOP3.LUT R46, R55, 0xffff0000, RZ, 0xc0, !PT ;  /* 0xffff0000372e7812 */ /* 0x004fe200078ec0ff */
[----:B------:R-:W-:Y:S01]  /*9bf0*/  FFMA R20, R45, R23, R20 ;  /* 0x000000172d147223 */ /* 0x000fe20000000014 */
[----:B------:R-:W-:Y:S01]  /*9c00*/  MOV R47, UR45 ;  /* 0x0000002d002f7c02 */ /* 0x000fe20008000f00 */
[C---:B------:R-:W-:Y:S01]  /*9c10*/  FMUL R22, R43.reuse, R29 ;  /* 0x0000001d2b167220 */ /* 0x040fe20000400000 */
[----:B------:R-:W-:Y:S01]  /*9c20*/  F2FP.BF16.F32.PACK_AB R48, R2, R0 ;  /* 0x000000000230723e */ /* 0x000fe200000010ff */
[C---:B------:R-:W-:Y:S01]  /*9c30*/  FMUL R23, R43.reuse, R30 ;  /* 0x0000001e2b177220 */ /* 0x040fe20000400000 */
[----:B------:R-:W-:Y:S01]  /*9c40*/  F2FP.BF16.F32.PACK_AB R49, R20, R3 ;  /* 0x000000031431723e */ /* 0x000fe200000010ff */
[----:B------:R-:W-:Y:S01]  /*9c50*/  FMUL R40, R43, R31 ;  /* 0x0000001f2b287220 */ /* 0x000fe20000400000 */
[----:B------:R-:W-:Y:S01]  /*9c60*/  @!P1 LEA R47, R47, R99, 0xc ;  /* 0x000000632f2f9211 */ /* 0x000fe200078e60ff */
[C---:B------:R-:W-:Y:S01]  /*9c70*/  FFMA R21, R45.reuse, R41, R21 ;  /* 0x000000292d157223 */ /* 0x040fe20000000015 */
[----:B------:R-:W-:Y:S01]  /*9c80*/  SHF.L.U32 R2, R56, 0x10, RZ ;  /* 0x0000001038027819 */ /* 0x000fe200000006ff */
[----:B------:R-:W-:Y:S01]  /*9c90*/  FFMA R22, R45, R42, R22 ;  /* 0x0000002a2d167223 */ /* 0x000fe20000000016 */
[----:B----4-:R-:W-:Y:S01]  /*9ca0*/  LOP3.LUT R41, R65, 0xffff0000, RZ, 0xc0, !PT ;  /* 0xffff000041297812 */ /* 0x010fe200078ec0ff */
[C---:B------:R-:W-:Y:S01]  /*9cb0*/  FFMA R23, R45.reuse, R44, R23 ;  /* 0x0000002c2d177223 */ /* 0x040fe20000000017 */
[----:B------:R-:W-:Y:S01]  /*9cc0*/  LOP3.LUT R42, R66, 0xffff0000, RZ, 0xc0, !PT ;  /* 0xffff0000422a7812 */ /* 0x000fe200078ec0ff */
[----:B------:R-:W-:Y:S01]  /*9cd0*/  FFMA R40, R45, R46, R40 ;  /* 0x0000002e2d287223 */ /* 0x000fe20000000028 */
[----:B------:R-:W-:Y:S01]  /*9ce0*/  F2FP.BF16.F32.PACK_AB R50, R22, R21 ;  /* 0x000000151632723e */ /* 0x000fe200000010ff */
[C---:B------:R-:W-:Y:S01]  /*9cf0*/  FMUL R0, R43.reuse, R32 ;  /* 0x000000202b007220 */ /* 0x040fe20000400000 */
[----:B------:R-:W-:Y:S01]  /*9d00*/  LOP3.LUT R21, R56, 0xffff0000, RZ, 0xc0, !PT ;  /* 0xffff000038157812 */ /* 0x000fe200078ec0ff */
[----:B------:R-:W-:Y:S01]  /*9d10*/  FMUL R3, R43, R34 ;  /* 0x000000222b037220 */ /* 0x000fe20000400000 */
[----:B------:R-:W-:Y:S01]  /*9d20*/  F2FP.BF16.F32.PACK_AB R51, R40, R23 ;  /* 0x000000172833723e */ /* 0x000fe200000010ff */
[----:B------:R-:W-:Y:S01]  /*9d30*/  FFMA R0, R45, R2, R0 ;  /* 0x000000022d007223 */ /* 0x000fe20000000000 */
[----:B------:R-:W-:Y:S01]  /*9d40*/  SHF.L.U32 R22, R57, 0x10, RZ ;  /* 0x0000001039167819 */ /* 0x000fe200000006ff */
[----:B------:R-:W-:Y:S01]  /*9d50*/  FMUL R2, R43, R33 ;  /* 0x000000212b027220 */ /* 0x000fe20000400000 */
[----:B------:R-:W-:Y:S01]  /*9d60*/  LOP3.LUT R23, R57, 0xffff0000, RZ, 0xc0, !PT ;  /* 0xffff000039177812 */ /* 0x000fe200078ec0ff */
[----:B------:R1:W-:Y:S01]  /*9d70*/  @!P1 STS.128 [R47+UR43+0x200], R48 ;  /* 0x000200302f009988 */ /* 0x0003e20008000c2b */
[----:B------:R-:W-:Y:S01]  /*9d80*/  SHF.L.U32 R40, R58, 0x10, RZ ;  /* 0x000000103a287819 */ /* 0x000fe200000006ff */
[----:B------:R-:W-:Y:S01]  /*9d90*/  FMUL R20, R43, R35 ;  /* 0x000000232b147220 */ /* 0x000fe20000400000 */
[----:B------:R-:W-:Y:S01]  /*9da0*/  SHF.L.U32 R44, R67, 0x10, RZ ;  /* 0x00000010432c7819 */ /* 0x000fe200000006ff */
[----:B------:R-:W-:Y:S01]  /*9db0*/  FFMA R2, R45, R21, R2 ;  /* 0x000000152d027223 */ /* 0x000fe20000000002 */
[----:B------:R-:W-:Y:S01]  /*9dc0*/  LOP3.LUT R46, R67, 0xffff0000, RZ, 0xc0, !PT ;  /* 0xffff0000432e7812 */ /* 0x000fe200078ec0ff */
[C---:B------:R-:W-:Y:S01]  /*9dd0*/  FFMA R3, R45.reuse, R22, R3 ;  /* 0x000000162d037223 */ /* 0x040fe20000000003 */
[----:B------:R-:W-:Y:S01]  /*9de0*/  ISETP.NE.AND P0, PT, R88, RZ, PT ;  /* 0x000000ff5800720c */ /* 0x000fe20003f05270 */
[----:B------:R-:W-:Y:S01]  /*9df0*/  FFMA R20, R45, R23, R20 ;  /* 0x000000172d147223 */ /* 0x000fe20000000014 */
[----:B------:R-:W-:Y:S01]  /*9e00*/  LOP3.LUT R23, R58, 0xffff0000, RZ, 0xc0, !PT ;  /* 0xffff00003a177812 */ /* 0x000fe200078ec0ff */
[----:B------:R-:W-:Y:S01]  /*9e10*/  FMUL R21, R43, R36 ;  /* 0x000000242b157220 */ /* 0x000fe20000400000 */
[----:B------:R-:W-:Y:S01]  /*9e20*/  ISETP.NE.AND P2, PT, R97, RZ, PT ;  /* 0x000000ff6100720c */ /* 0x000fe20003f45270 */
[----:B------:R-:W-:Y:S02]  /*9e30*/  FMUL R22, R43, R37 ;  /* 0x000000252b167220 */ /* 0x000fe40000400000 */
[C---:B------:R-:W-:Y:S01]  /*9e40*/  FFMA R21, R45.reuse, R40, R21 ;  /* 0x000000282d157223 */ /* 0x040fe20000000015 */
[----:B------:R-:W-:Y:S01]  /*9e50*/  SHF.L.U32 R40, R64, 0x10, RZ ;  /* 0x0000001040287819 */ /* 0x000fe200000006ff */
[----:B------:R-:W-:Y:S01]  /*9e60*/  FFMA R22, R45, R23, R22 ;  /* 0x000000172d167223 */ /* 0x000fe20000000016 */
[----:B------:R-:W-:Y:S02]  /*9e70*/  LOP3.LUT R23, R59, 0xffff0000, RZ, 0xc0, !PT ;  /* 0xffff00003b177812 */ /* 0x000fe400078ec0ff */
[----:B-1----:R-:W-:Y:S01]  /*9e80*/  F2FP.BF16.F32.PACK_AB R49, R20, R3 ;  /* 0x000000031431723e */ /* 0x002fe200000010ff */
[C---:B------:R-:W-:Y:S01]  /*9e90*/  FMUL R3, R43.reuse, R4 ;  /* 0x000000042b037220 */ /* 0x040fe20000400000 */
[----:B------:R-:W-:Y:S01]  /*9ea0*/  F2FP.BF16.F32.PACK_AB R48, R2, R0 ;  /* 0x000000000230723e */ /* 0x000fe200000010ff */
[----:B------:R-:W-:Y:S01]  /*9eb0*/  FMUL R0, R43, R38 ;  /* 0x000000262b007220 */ /* 0x000fe20000400000 */
[----:B------:R-:W-:Y:S01]  /*9ec0*/  SHF.L.U32 R20, R59, 0x10, RZ ;  /* 0x000000103b147819 */ /* 0x000fe200000006ff */
[C---:B------:R-:W-:Y:S01]  /*9ed0*/  FMUL R2, R43.reuse, R39 ;  /* 0x000000272b027220 */ /* 0x040fe20000400000 */
[----:B------:R-:W-:Y:S01]  /*9ee0*/  F2FP.BF16.F32.PACK_AB R50, R22, R21 ;  /* 0x000000151632723e */ /* 0x000fe200000010ff */
[C---:B------:R-:W-:Y:S01]  /*9ef0*/  FMUL R21, R43.reuse, R6 ;  /* 0x000000062b157220 */ /* 0x040fe20000400000 */
[----:B------:R-:W-:Y:S01]  /*9f00*/  FMUL R22, R43, R7 ;  /* 0x000000072b167220 */ /* 0x000fe20000400000 */
[C---:B------:R-:W-:Y:S01]  /*9f10*/  FFMA R0, R45.reuse, R20, R0 ;  /* 0x000000142d007223 */ /* 0x040fe20000000000 */
[C---:B------:R-:W-:Y:S01]  /*9f20*/  FFMA R2, R45.reuse, R23, R2 ;  /* 0x000000172d027223 */ /* 0x040fe20000000002 */
[----:B------:R-:W-:Y:S01]  /*9f30*/  LOP3.LUT R23, R64, 0xffff0000, RZ, 0xc0, !PT ;  /* 0xffff000040177812 */ /* 0x000fe200078ec0ff */
[----:B------:R-:W-:Y:S01]  /*9f40*/  FFMA R3, R45, R40, R3 ;  /* 0x000000282d037223 */ /* 0x000fe20000000003 */
[----:B------:R-:W-:Y:S01]  /*9f50*/  SHF.L.U32 R40, R65, 0x10, RZ ;  /* 0x0000001041287819 */ /* 0x000fe200000006ff */
[C---:B------:R-:W-:Y:S01]  /*9f60*/  FMUL R20, R43.reuse, R5 ;  /* 0x000000052b147220 */ /* 0x040fe20000400000 */
[----:B------:R-:W-:Y:S01]  /*9f70*/  F2FP.BF16.F32.PACK_AB R51, R2, R0 ;  /* 0x000000000233723e */ /* 0x000fe200000010ff */
[C---:B------:R-:W-:Y:S01]  /*9f80*/  FMUL R0, R43.reuse, R8 ;  /* 0x000000082b007220 */ /* 0x040fe20000400000 */
[----:B------:R-:W-:Y:S01]  /*9f90*/  FMUL R2, R43, R9 ;  /* 0x000000092b027220 */ /* 0x000fe20000400000 */
[C---:B------:R-:W-:Y:S01]  /*9fa0*/  FFMA R20, R45.reuse, R23, R20 ;  /* 0x000000172d147223 */ /* 0x040fe20000000014 */
[C---:B------:R-:W-:Y:S01]  /*9fb0*/  FFMA R21, R45.reuse, R40, R21 ;  /* 0x000000282d157223 */ /* 0x040fe20000000015 */
[----:B------:R-:W-:Y:S01]  /*9fc0*/  FFMA R22, R45, R41, R22 ;  /* 0x000000292d167223 */ /* 0x000fe20000000016 */
[----:B------:R-:W-:Y:S01]  /*9fd0*/  SHF.L.U32 R41, R66, 0x10, RZ ;  /* 0x0000001042297819 */ /* 0x000fe200000006ff */
[C---:B------:R-:W-:Y:S01]  /*9fe0*/  FMUL R23, R43.reuse, R10 ;  /* 0x0000000a2b177220 */ /* 0x040fe20000400000 */
[----:B------:R-:W-:Y:S01]  /*9ff0*/  F2FP.BF16.F32.PACK_AB R60, R20, R3 ;  /* 0x00000003143c723e */ /* 0x000fe200000010ff */
        /* <DEDUP_REMOVED lines=11> */
[C---:B------:R-:W-:Y:S01]  /*a0b0*/  FMUL R2, R43.reuse, R14 ;  /* 0x0000000e2b027220 */ /* 0x040fe20000400000 */
[----:B------:R-:W-:Y:S01]  /*a0c0*/  F2FP.BF16.F32.PACK_AB R63, R40, R23 ;  /* 0x00000017283f723e */ /* 0x000fe200000010ff */
[----:B------:R-:W-:Y:S01]  /*a0d0*/  FMUL R3, R43, R15 ;  /* 0x0000000f2b037220 */ /* 0x000fe20000400000 */
[----:B------:R-:W-:Y:S01]  /*a0e0*/  SHF.L.U32 R22, R69, 0x10, RZ ;  /* 0x0000001045167819 */ /* 0x000fe200000006ff */
[----:B------:R-:W-:Y:S01]  /*a0f0*/  FFMA R41, R45, R42, R41 ;  /* 0x0000002a2d297223 */ /* 0x000fe20000000029 */
[----:B------:R-:W-:Y:S01]  /*a100*/  LOP3.LUT R23, R69, 0xffff0000, RZ, 0xc0, !PT ;  /* 0xffff000045177812 */ /* 0x000fe200078ec0ff */
[----:B------:R-:W-:Y:S01]  /*a110*/  FMUL R20, R43, R16 ;  /* 0x000000102b147220 */ /* 0x000fe20000400000 */
[C---:B------:R-:W-:Y:S01]  /*a120*/  SHF.L.U32 R40, R70.reuse, 0x10, RZ ;  /* 0x0000001046287819 */ /* 0x040fe200000006ff */
[C---:B------:R-:W-:Y:S01]  /*a130*/  FFMA R0, R45.reuse, R21, R0 ;  /* 0x000000152d007223 */ /* 0x040fe20000000000 */
[C---:B------:R-:W-:Y:S01]  /*a140*/  FFMA R2, R45.reuse, R22, R2 ;  /* 0x000000162d027223 */ /* 0x040fe20000000002 */
[----:B------:R-:W-:Y:S01]  /*a150*/  FFMA R3, R45, R23, R3 ;  /* 0x000000172d037223 */ /* 0x000fe20000000003 */
[----:B------:R-:W-:Y:S01]  /*a160*/  FMUL R21, R43, R17 ;  /* 0x000000112b157220 */ /* 0x000fe20000400000 */
[----:B------:R-:W-:Y:S01]  /*a170*/  FFMA R20, R45, R40, R20 ;  /* 0x000000282d147223 */ /* 0x000fe20000000014 */
[----:B------:R-:W-:Y:S01]  /*a180*/  LOP3.LUT R40, R70, 0xffff0000, RZ, 0xc0, !PT ;  /* 0xffff000046287812 */ /* 0x000fe200078ec0ff */
[----:B------:R-:W-:Y:S01]  /*a190*/  FMUL R22, R43, R18 ;  /* 0x000000122b167220 */ /* 0x000fe20000400000 */
[----:B------:R-:W-:Y:S01]  /*a1a0*/  SHF.L.U32 R42, R71, 0x10, RZ ;  /* 0x00000010472a7819 */ /* 0x000fe200000006ff */
[----:B------:R-:W-:Y:S01]  /*a1b0*/  FMUL R23, R43, R19 ;  /* 0x000000132b177220 */ /* 0x000fe20000400000 */
[----:B------:R-:W-:Y:S01]  /*a1c0*/  LOP3.LUT R44, R71, 0xffff0000, RZ, 0xc0, !PT ;  /* 0xffff0000472c7812 */ /* 0x000fe200078ec0ff */
[----:B------:R-:W-:Y:S01]  /*a1d0*/  FFMA R21, R45, R40, R21 ;  /* 0x000000282d157223 */ /* 0x000fe20000000015 */
[----:B------:R-:W-:Y:S01]  /*a1e0*/  @!P1 IADD3 R40, PT, PT, R47, UR43, RZ ;  /* 0x0000002b2f289c10 */ /* 0x000fe2000fffe0ff */
[C---:B------:R-:W-:Y:S01]  /*a1f0*/  FFMA R22, R45.reuse, R42, R22 ;  /* 0x0000002a2d167223 */ /* 0x040fe20000000016 */
[----:B------:R-:W-:Y:S01]  /*a200*/  F2FP.BF16.F32.PACK_AB R100, R0, R41 ;  /* 0x000000290064723e */ /* 0x000fe200000010ff */
[----:B------:R-:W-:Y:S01]  /*a210*/  FFMA R23, R45, R44, R23 ;  /* 0x0000002c2d177223 */ /* 0x000fe20000000017 */
[----:B------:R-:W-:Y:S02]  /*a220*/  @!P1 IADD3 R40, PT, PT, R98, R40, RZ ;  /* 0x0000002862289210 */ /* 0x000fe40007ffe0ff */
[----:B------:R-:W-:Y:S02]  /*a230*/  F2FP.BF16.F32.PACK_AB R101, R3, R2 ;  /* 0x000000020365723e */ /* 0x000fe400000010ff */
[----:B------:R-:W-:Y:S01]  /*a240*/  F2FP.BF16.F32.PACK_AB R102, R21, R20 ;  /* 0x000000141566723e */ /* 0x000fe200000010ff */
[----:B------:R1:W-:Y:S01]  /*a250*/  @!P1 STS.128 [R40+0x200], R48 ;  /* 0x0002003028009388 */ /* 0x0003e20000000c00 */
[----:B------:R-:W-:Y:S02]  /*a260*/  F2FP.BF16.F32.PACK_AB R103, R23, R22 ;  /* 0x000000161767723e */ /* 0x000fe400000010ff */
[----:B------:R-:W-:Y:S04]  /*a270*/  MOV R0, UR48 ;  /* 0x0000003000007c02 */ /* 0x000fe80008000f00 */
[----:B------:R-:W-:Y:S01]  /*a280*/  @P2 LEA R0, R0, UR43, 0x3 ;  /* 0x0000002b00002c11 */ /* 0x000fe2000f8e18ff */
[----:B------:R1:W-:Y:S08]  /*a290*/  @!P1 STS.128 [R47+UR43+0xa00], R60 ;  /* 0x000a003c2f009988 */ /* 0x0003f00008000c2b */
[----:B------:R1:W-:Y:S01]  /*a2a0*/  @!P1 STS.128 [R40+0xa00], R100 ;  /* 0x000a006428009388 */ /* 0x0003e20000000c00 */
[----:B------:R-:W-:Y:S01]  /*a2b0*/  @!PT LDS RZ, [RZ] ;  /* 0x00000000fffff984 */ /* 0x000fe20000000800 */
[----:B------:R-:W-:Y:S01]  /*a2c0*/  @!PT LDS RZ, [RZ] ;  /* 0x00000000fffff984 */ /* 0x000fe20000000800 */
[----:B------:R-:W-:Y:S01]  /*a2d0*/  @!PT LDS RZ, [RZ] ;  /* 0x00000000fffff984 */ /* 0x000fe20000000800 */
[----:B------:R-:W-:Y:S01]  /*a2e0*/  @!PT LDS RZ, [RZ] ;  /* 0x00000000fffff984 */ /* 0x000fe20000000800 */
[----:B------:R2:W-:Y:S07]  /*a2f0*/  MEMBAR.ALL.CTA ;  /* 0x0000000000007992 */ /* 0x0005ee0000008000 */
[----:B--2---:R-:W2:Y:S01]  /*a300*/  FENCE.VIEW.ASYNC.S ;  /* 0x00000000000073c6 */ /* 0x004ea20000000000 */
[----:B------:R-:W-:Y:S05]  /*a310*/  WARPSYNC.ALL ;  /* 0x0000000000007948 */ /* 0x000fea0003800000 */
[----:B------:R-:W-:Y:S01]  /*a320*/  BSSY.RECONVERGENT B0, `(.L_x_139) ;  /* 0x0000011000007945 */ /* 0x000fe20003800200 */
[----:B--2---:R-:W-:Y:S06]  /*a330*/  BAR.SYNC.DEFER_BLOCKING 0x1, 0x80 ;  /* 0x0042000000007b1d */ /* 0x004fec0000010000 */
[----:B------:R-:W-:Y:S05]  /*a340*/  @P0 BRA `(.L_x_140) ;  /* 0x0000000000380947 */ /* 0x000fea0003800000 */
[----:B------:R-:W2:Y:S01]  /*a350*/  LDCU.64 UR6, c[0x0][0x348] ;  /* 0x00006900ff0677ac */ /* 0x000ea20008000a00 */
[----:B------:R-:W-:Y:S01]  /*a360*/  ULEA UR5, UR45, UR43, 0xc ;  /* 0x0000002b2d057291 */ /* 0x000fe2000f8e60ff */
[----:B------:R-:W-:Y:S01]  /*a370*/  UMOV UR54, UR50 ;  /* 0x0000003200367c82 */ /* 0x000fe20008000000 */
[----:B------:R-:W-:Y:S02]  /*a380*/  UMOV UR55, UR44 ;  /* 0x0000002c00377c82 */ /* 0x000fe40008000000 */
[----:B------:R-:W-:Y:S02]  /*a390*/  UIADD3 UR52, UPT, UPT, UR5, 0x200, URZ ;  /* 0x0000020005347890 */ /* 0x000fe4000fffe0ff */
[----:B------:R-:W-:Y:S02]  /*a3a0*/  UIADD3 UR8, UPT, UPT, UR5, 0xa00, URZ ;  /* 0x00000a0005087890 */ /* 0x000fe4000fffe0ff */
[----:B------:R-:W-:Y:S01]  /*a3b0*/  UIADD3 UR9, UPT, UPT, UR49, 0x30, URZ ;  /* 0x0000003031097890 */ /* 0x000fe2000fffe0ff */
[----:B------:R-:W-:Y:S01]  /*a3c0*/  UMOV UR10, UR50 ;  /* 0x00000032000a7c82 */ /* 0x000fe20008000000 */
[----:B------:R-:W-:Y:S01]  /*a3d0*/  UMOV UR11, UR44 ;  /* 0x0000002c000b7c82 */ /* 0x000fe20008000000 */
[----:B--2---:R-:W-:Y:S04]  /*a3e0*/  UIADD3 UR4, UP0, UPT, UR6, 0xa80, URZ ;  /* 0x00000a8006047890 */ /* 0x004fe8000ff1e0ff */
[----:B------:R-:W-:Y:S09]  /*a3f0*/  UIADD3.X UR5, UPT, UPT, URZ, UR7, URZ, UP0, !UPT ;  /* 0x00000007ff057290 */ /* 0x000ff200087fe4ff */
[----:B------:R2:W-:Y:S01]  /*a400*/  UTMASTG.3D [UR52], [UR4] ;  /* 0x00000034040073b5 */ /* 0x0005e20008010000 */
[----:B------:R2:W-:Y:S02]  /*a410*/  UTMASTG.3D [UR8], [UR4] ;  /* 0x00000008040073b5 */ /* 0x0005e40008010000 */
[----:B--2---:R0:W-:Y:S02]  /*a420*/  UTMACMDFLUSH ;  /* 0x00000000000079b7 */ /* 0x0041e40000000000 */
.L_x_140:
[----:B------:R-:W-:Y:S05]  /*a430*/  BSYNC.RECONVERGENT B0 ;  /* 0x0000000000007941 */ /* 0x000fea0003800200 */
.L_x_139:
[----:B------:R-:W-:Y:S01]  /*a440*/  UISETP.NE.AND UP1, UPT, UR51, URZ, UPT ;  /* 0x000000ff3300728c */ /* 0x000fe2000bf25270 */
[----:B------:R-:W-:Y:S01]  /*a450*/  @P2 VIADD R3, R0, 0x98 ;  /* 0x0000009800032836 */ /* 0x000fe20000000000 */
[----:B------:R-:W-:Y:S01]  /*a460*/  UIADD3 UR4, UPT, UPT, UR45, 0x1, URZ ;  /* 0x000000012d047890 */ /* 0x000fe2000fffe0ff */
[----:B------:R-:W-:Y:S01]  /*a470*/  BSSY.RECONVERGENT B0, `(.L_x_141) ;  /* 0x000000a000007945 */ /* 0x000fe20003800200 */
[----:B------:R-:W-:Y:S02]  /*a480*/  LEA R2, R106, UR43, 0x3 ;  /* 0x0000002b6a027c11 */ /* 0x000fe4000f8e18ff */
[----:B------:R-:W-:Y:S01]  /*a490*/  UISETP.NE.AND UP0, UPT, UR4, 0x3, UPT ;  /* 0x000000030400788c */ /* 0x000fe2000bf05270 */
[----:B------:R-:W-:Y:S01]  /*a4a0*/  @P2 SHF.L.U32 R0, R112, 0x1f, RZ ;  /* 0x0000001f70002819 */ /* 0x000fe200000006ff */
[----:B------:R-:W-:Y:S01]  /*a4b0*/  UISETP.EQ.XOR UP1, UPT, UR4, 0x3, UP1 ;  /* 0x000000030400788c */ /* 0x000fe20008f22a70 */
[----:B------:R-:W-:Y:S01]  /*a4c0*/  @P2 PRMT R3, R114, 0x654, R3 ;  /* 0x0000065472032816 */ /* 0x000fe20000000003 */
[----:B------:R-:W-:Y:S02]  /*a4d0*/  USEL UR46, UR4, URZ, UP0 ;  /* 0x000000ff042e7287 */ /* 0x000fe40008000000 */
[----:B------:R-:W-:Y:S01]  /*a4e0*/  UP2UR UR47, UPR, URZ, 0x2 ;  /* 0x00000002ff2f7883 */ /* 0x000fe20008000000 */
[----:B------:R-:W-:Y:S11]  /*a4f0*/  @P0 BRA `(.L_x_142) ;  /* 0x0000000000040947 */ /* 0x000ff60003800000 */
[----:B------:R-:W-:Y:S04]  /*a500*/  DEPBAR.LE SB0, 0x1 ;  /* 0x000080400000791a */ /* 0x000fe80000000000 */
.L_x_142:
[----:B------:R-:W-:Y:S05]  /*a510*/  BSYNC.RECONVERGENT B0 ;  /* 0x0000000000007941 */ /* 0x000fea0003800200 */
.L_x_141:
[----:B------:R-:W-:Y:S01]  /*a520*/  BAR.SYNC.DEFER_BLOCKING 0x1, 0x80 ;  /* 0x0042000000007b1d */ /* 0x000fe20000010000 */
[----:B------:R-:W-:Y:S04]  /*a530*/  UIADD3 UR4, UPT, UPT, UR48, 0x1, URZ ;  /* 0x0000000130047890 */ /* 0x000fe8000fffe0ff */
[----:B------:R-:W-:Y:S04]  /*a540*/  UISETP.NE.AND UP0, UPT, UR4, 0x3, UPT ;  /* 0x000000030400788c */ /* 0x000fe8000bf05270 */
[----:B------:R-:W-:Y:S01]  /*a550*/  USEL UR52, UR4, URZ, UP0 ;  /* 0x000000ff04347287 */ /* 0x000fe20008000000 */
[----:B------:R2:W-:Y:S01]  /*a560*/  @P2 SYNCS.ARRIVE.TRANS64.RED.A1T0 RZ, [R3+URZ], RZ ;  /* 0x000000ff03ff29a7 */ /* 0x0005e200081004ff */
[----:B------:R-:W-:Y:S01]  /*a570*/  BSSY B1, `(.L_x_143) ;  /* 0x0000015000017945 */ /* 0x000fe20003800000 */
[----:B------:R-:W3:Y:S02]  /*a580*/  @P2 SYNCS.PHASECHK.TRANS64.TRYWAIT P0, [R2+URZ+0x80], R0 ;  /* 0x00008000020025a7 */ /* 0x000ee400080011ff */
[----:B---3--:R-:W-:Y:S01]  /*a590*/  @P2 SEL R107, RZ, 0x1, !P0 ;  /* 0x00000001ff6b2807 */ /* 0x008fe20004000000 */
[----:B--2---:R-:W-:Y:S06]  /*a5a0*/  @!P2 BRA `(.L_x_144) ;  /* 0x000000000044a947 */ /* 0x004fec0003800000 */
        /* <DEDUP_REMOVED lines=8> */
[----:B------:R-:W2:Y:S02]  /*a630*/  SYNCS.PHASECHK.TRANS64.TRYWAIT P0, [R2+URZ+0x80], R112 ;  /* 0x00008070020075a7 */ /* 0x000ea400080011ff */
[----:B--2---:R-:W-:Y:S05]  /*a640*/  @!P0 BRA `(.L_x_147) ;  /* 0x0000001c00608947 */ /* 0x004fea0003800000 */
.L_x_146:
[----:B------:R-:W-:Y:S05]  /*a650*/  BSYNC B0 ;  /* 0x0000000000007941 */ /* 0x000fea0003800000 */
.L_x_145:
[----:B------:R-:W-:Y:S11]  /*a660*/  ISETP.NE.AND P0, PT, R113, RZ, PT ;  /* 0x000000ff7100720c */ /* 0x000ff60003f05270 */
[----:B------:R-:W-:Y:S02]  /*a670*/  @!UPT UIADD3 URZ, UPT, UPT, URZ, URZ, URZ ;  /* 0x000000fffffff290 */ /* 0x000fe4000fffe0ff */
[----:B------:R3:W4:Y:S04]  /*a680*/  @P0 LDS.128 R52, [R106+UR43+0x200] ;  /* 0x0002002b6a340984 */ /* 0x0007280008000c00 */
[----:B------:R3:W1:Y:S04]  /*a690*/  @P0 LDS.128 R64, [R106+UR43+0xa00] ;  /* 0x000a002b6a400984 */ /* 0x0006680008000c00 */
[----:B------:R3:W1:Y:S04]  /*a6a0*/  @P0 LDS.128 R56, [R0+0x200] ;  /* 0x0002000000380984 */ /* 0x0006680000000c00 */
[----:B------:R3:W1:Y:S02]  /*a6b0*/  @P0 LDS.128 R68, [R0+0xa00] ;  /* 0x000a000000440984 */ /* 0x0006640000000c00 */
.L_x_144:
[----:B------:R-:W-:Y:S05]  /*a6c0*/  BSYNC B1 ;  /* 0x0000000000017941 */ /* 0x000fea0003800000 */
.L_x_143:
[----:B------:R-:W-:Y:S05]  /*a6d0*/  VIADD R105, R105, 0x400010 ;  /* 0x0040001069697836 */ /* 0x000fea0000000000 */
[----:B---3--:R-:W-:Y:S04]  /*a6e0*/  SHF.R.U32.HI R0, RZ, 0x15, R105 ;  /* 0x00000015ff007819 */ /* 0x008fe80000011669 */
[----:B--2---:R-:W-:Y:S04]  /*a6f0*/  LOP3.LUT R2, R0, 0x3, RZ, 0xc0, !PT ;  /* 0x0000000300027812 */ /* 0x004fe800078ec0ff */
[----:B------:R-:W-:Y:S11]  /*a700*/  ISETP.NE.AND P0, PT, R88, R2, PT ;  /* 0x000000025800720c */ /* 0x000ff60003f05270 */
[----:B------:R-:W-:Y:S02]  /*a710*/  @!UPT UIADD3 URZ, UPT, UPT, URZ, URZ, URZ ;  /* 0x000000fffffff290 */ /* 0x000fe4000fffe0ff */
[----:B------:R-:W-:Y:S05]  /*a720*/  @P0 BRA `(.L_x_148) ;  /* 0x0000000000bc0947 */ /* 0x000fea0003800000 */
[----:B------:R-:W-:Y:S02]  /*a730*/  LOP3.LUT P0, RZ, R0, 0x3, R90, 0x48, !PT ;  /* 0x0000000300ff7812 */ /* 0x000fe4000780485a */
[----:B------:R-:W-:Y:S11]  /*a740*/  MOV R16, R105 ;  /* 0x0000006900107202 */ /* 0x000ff60000000f00 */
[----:B------:R-:W-:Y:S05]  /*a750*/  @!P0 BRA `(.L_x_149) ;  /* 0x0000000000408947 */ /* 0x000fea0003800000 */
[----:B------:R-:W2:Y:S01]  /*a760*/  LDCU.64 UR8, c[0x4][0x70] ;  /* 0x01000e00ff0877ac */ /* 0x000ea20008000a00 */
[----:B------:R-:W-:Y:S01]  /*a770*/  MOV R15, 0x0 ;  /* 0x00000000000f7802 */ /* 0x000fe20000000f00 */
[----:B------:R-:W-:Y:S02]  /*a780*/  HFMA2 R12, -RZ, RZ, 0, 5.9604644775390625e-08 ;  /* 0x00000001ff0c7431 */ /* 0x000fe400000001ff */
[----:B------:R-:W-:Y:S02]  /*a790*/  IMAD.MOV.U32 R8, RZ, RZ, 0x192 ;  /* 0x00000192ff087424 */ /* 0x000fe400078e00ff */
[----:B------:R-:W-:Y:S01]  /*a7a0*/  IMAD.MOV.U32 R13, RZ, RZ, RZ ;  /* 0x000000ffff0d7224 */ /* 0x000fe200078e00ff */
[----:B------:R-:W3:Y:S01]  /*a7b0*/  LDCU.64 UR6, c[0x4][0x78] ;  /* 0x01000f00ff0677ac */ /* 0x000ee20008000a00 */
[----:B------:R-:W1:Y:S01]  /*a7c0*/  LDC.64 R14, c[0x4][R15] ;  /* 0x010000000f0e7b82 */ /* 0x000e620000000a00 */
[----:B------:R-:W5:Y:S01]  /*a7d0*/  LDCU.64 UR4, c[0x4][0x10] ;  /* 0x01000200ff0477ac */ /* 0x000f620008000a00 */
[----:B--2---:R-:W-:Y:S01]  /*a7e0*/  MOV R5, UR9 ;  /* 0x0000000900057c02 */ /* 0x004fe20008000f00 */
[----:B------:R-:W-:Y:S01]  /*a7f0*/  IMAD.U32 R4, RZ, RZ, UR8 ;  /* 0x00000008ff047e24 */ /* 0x000fe2000f8e00ff */
[----:B---3--:R-:W-:Y:S01]  /*a800*/  MOV R7, UR7 ;  /* 0x0000000700077c02 */ /* 0x008fe20008000f00 */
[----:B------:R-:W-:Y:S01]  /*a810*/  IMAD.U32 R6, RZ, RZ, UR6 ;  /* 0x00000006ff067e24 */ /* 0x000fe2000f8e00ff */
[----:B-----5:R-:W-:Y:S01]  /*a820*/  MOV R11, UR5 ;  /* 0x00000005000b7c02 */ /* 0x020fe20008000f00 */
[----:B------:R-:W-:Y:S02]  /*a830*/  IMAD.U32 R10, RZ, RZ, UR4 ;  /* 0x00000004ff0a7e24 */ /* 0x000fe4000f8e00ff */
[----:B------:R-:W-:Y:S07]  /*a840*/  LEPC R20, `(.L_x_149) ;  /* 0x000000001014794e */ /* 0x000fee0000000000 */
[----:B-1--4-:R-:W-:Y:S05]  /*a850*/  CALL.ABS.NOINC R14 ;  /* 0x000000000e007343 */ /* 0x012fea0003c00000 */
.L_x_149:
[----:B------:R-:W-:Y:S05]  /*a860*/  WARPSYNC.ALL ;  /* 0x0000000000007948 */ /* 0x000fea0003800000 */
[C---:B------:R-:W-:Y:S01]  /*a870*/  R2UR UR4, R16.reuse ;  /* 0x00000000100472ca */ /* 0x040fe200000e0000 */
[----:B------:R-:W-:Y:S05]  /*a880*/  VIADD R0, R16, 0x20 ;  /* 0x0000002010007836 */ /* 0x000fea0000000000 */
[----:B------:R-:W-:Y:S04]  /*a890*/  SHF.R.U32.HI R0, RZ, 0x15, R0 ;  /* 0x00000015ff007819 */ /* 0x000fe80000011600 */
[----:B------:R-:W-:Y:S03]  /*a8a0*/  LOP3.LUT P0, RZ, R0, 0x3, R90, 0x48, !PT ;  /* 0x0000000300ff7812 */ /* 0x000fe6000780485a */
[----:B------:R-:W2:Y:S10]  /*a8b0*/  LDTM.x16 R24, tmem[UR4] ;  /* 0x00000004001879ee */ /* 0x000eb40008240000 */
[----:B--2---:R-:W-:Y:S05]  /*a8c0*/  @!P0 BRA `(.L_x_150) ;  /* 0x0000000000408947 */ /* 0x004fea0003800000 */
        /* <DEDUP_REMOVED lines=16> */
.L_x_150:
[----:B------:R-:W-:Y:S05]  /*a9d0*/  WARPSYNC.ALL ;  /* 0x0000000000007948 */ /* 0x000fea0003800000 */
[----:B------:R-:W-:Y:S11]  /*a9e0*/  R2UR UR4, R16 ;  /* 0x00000000100472ca */ /* 0x000ff600000e0000 */
[----:B------:R-:W-:Y:S02]  /*a9f0*/  @!UPT UIADD3 URZ, UPT, UPT, URZ, URZ, URZ ;  /* 0x000000fffffff290 */ /* 0x000fe4000fffe0ff */
[----:B------:R-:W2:Y:S02]  /*aa00*/  LDTM.x16 R4, tmem[UR4+0x20] ;  /* 0x00002004000479ee */ /* 0x000ea40008240000 */
[----:B--2---:R-:W-:Y:S01]  /*aa10*/  NOP ;  /* 0x0000000000007918 */ /* 0x004fe20000000000 */
.L_x_148:
[----:B------:R-:W-:Y:S01]  /*aa20*/  ISETP.NE.AND P1, PT, R88, R2, PT ;  /* 0x000000025800720c */ /* 0x000fe20003f25270 */
[----:B------:R-:W-:Y:S05]  /*aa30*/  WARPSYNC.ALL ;  /* 0x0000000000007948 */ /* 0x000fea0003800000 */
[C---:B----4-:R-:W-:Y:S01]  /*aa40*/  SHF.L.U32 R3, R52.reuse, 0x10, RZ ;  /* 0x0000001034037819 */ /* 0x050fe200000006ff */
[----:B------:R-:W-:Y:S01]  /*aa50*/  NOP ;  /* 0x0000000000007918 */ /* 0x000fe20000000000 */
[----:B-1----:R-:W-:Y:S01]  /*aa60*/  LOP3.LUT R40, R52, 0xffff0000, RZ, 0xc0, !PT ;  /* 0xffff000034287812 */ /* 0x002fe200078ec0ff */
[----:B------:R-:W1:Y:S01]  /*aa70*/  S2UR UR5, SR_CgaCtaId ;  /* 0x00000000000579c3 */ /* 0x000e620000008800 */
[----:B------:R-:W-:Y:S01]  /*aa80*/  SHF.L.U32 R41, R53, 0x10, RZ ;  /* 0x0000001035297819 */ /* 0x000fe200000006ff */
[----:B------:R-:W-:Y:S01]  /*aa90*/  FMUL R0, R43, R24 ;  /* 0x000000182b007220 */ /* 0x000fe20000400000 */
[----:B------:R-:W-:Y:S01]  /*aaa0*/  LOP3.LUT R42, R53, 0xffff0000, RZ, 0xc0, !PT ;  /* 0xffff0000352a7812 */ /* 0x000fe200078ec0ff */
[C---:B------:R-:W-:Y:S01]  /*aab0*/  FMUL R20, R43.reuse, R4 ;  /* 0x000000042b147220 */ /* 0x040fe20000400000 */
[----:B------:R-:W-:Y:S01]  /*aac0*/  MOV R4, UR46 ;  /* 0x0000002e00047c02 */ /* 0x000fe20008000f00 */
[----:B------:R-:W-:Y:S01]  /*aad0*/  FMUL R2, R43, R25 ;  /* 0x000000192b027220 */ /* 0x000fe20000400000 */
[----:B------:R-:W-:Y:S01]  /*aae0*/  R2UR UR4, R104 ;  /* 0x00000000680472ca */ /* 0x000fe200000e0000 */
[C---:B------:R-:W-:Y:S01]  /*aaf0*/  FFMA R0, R45.reuse, R3, R0 ;  /* 0x000000032d007223 */ /* 0x040fe20000000000 */
[----:B------:R-:W-:Y:S01]  /*ab00*/  @!P1 LEA R99, R4, R99, 0xc ;  /* 0x0000006304639211 */ /* 0x000fe200078e60ff */
[----:B------:R-:W-:Y:S01]  /*ab10*/  FFMA R2, R45, R40, R2 ;  /* 0x000000282d027223 */ /* 0x000fe20000000002 */
[C---:B------:R-:W-:Y:S01]  /*ab20*/  SHF.L.U32 R44, R54.reuse, 0x10, RZ ;  /* 0x00000010362c7819 */ /* 0x040fe200000006ff */
[C---:B------:R-:W-:Y:S01]  /*ab30*/  FMUL R3, R43.reuse, R26 ;  /* 0x0000001a2b037220 */ /* 0x040fe20000400000 */
[----:B------:R-:W-:Y:S01]  /*ab40*/  LOP3.LUT R46, R54, 0xffff0000, RZ, 0xc0, !PT ;  /* 0xffff0000362e7812 */ /* 0x000fe200078ec0ff */
[C---:B------:R-:W-:Y:S01]  /*ab50*/  FMUL R4, R43.reuse, R27 ;  /* 0x0000001b2b047220 */ /* 0x040fe20000400000 */
[----:B------:R-:W-:Y:S01]  /*ab60*/  F2FP.BF16.F32.PACK_AB R100, R2, R0 ;  /* 0x000000000264723e */ /* 0x000fe200000010ff */
[----:B------:R-:W-:Y:S01]  /*ab70*/  FMUL R21, R43, R5 ;  /* 0x000000052b157220 */ /* 0x000fe20000400000 */
[----:B------:R-:W-:Y:S01]  /*ab80*/  @!P1 IADD3 R5, PT, PT, R99, UR43, RZ ;  /* 0x0000002b63059c10 */ /* 0x000fe2000fffe0ff */
[----:B------:R-:W-:Y:S01]  /*ab90*/  FFMA R3, R45, R41, R3 ;  /* 0x000000292d037223 */ /* 0x000fe20000000003 */
[----:B------:R-:W-:Y:S01]  /*aba0*/  SHF.L.U32 R47, R55, 0x10, RZ ;  /* 0x00000010372f7819 */ /* 0x000fe200000006ff */
[----:B------:R-:W-:Y:S01]  /*abb0*/  FFMA R4, R45, R42, R4 ;  /* 0x0000002a2d047223 */ /* 0x000fe20000000004 */
[----:B------:R-:W-:Y:S01]  /*abc0*/  @!P1 IADD3 R98, PT, PT, R98, R5, RZ ;  /* 0x0000000562629210 */ /* 0x000fe20007ffe0ff */
[----:B------:R-:W-:Y:S01]  /*abd0*/  FMUL R0, R43, R28 ;  /* 0x0000001c2b007220 */ /* 0x000fe20000400000 */
[----:B------:R-:W-:Y:S01]  /*abe0*/  LOP3.LUT R48, R55, 0xffff0000, RZ, 0xc0, !PT ;  /* 0xffff000037307812 */ /* 0x000fe200078ec0ff */
[C---:B------:R-:W-:Y:S01]  /*abf0*/  FMUL R2, R43.reuse, R29 ;  /* 0x0000001d2b027220 */ /* 0x040fe20000400000 */
[C---:B------:R-:W-:Y:S01]  /*ac00*/  SHF.L.U32 R49, R56.reuse, 0x10, RZ ;  /* 0x0000001038317819 */ /* 0x040fe200000006ff */
        /* <DEDUP_REMOVED lines=10> */
[----:B------:R-:W-:Y:S01]  /*acb0*/  FFMA R2, R45, R46, R2 ;  /* 0x0000002e2d027223 */ /* 0x000fe20000000002 */
[----:B------:R-:W-:Y:S01]  /*acc0*/  LOP3.LUT R54, R58, 0xffff0000, RZ, 0xc0, !PT ;  /* 0xffff00003a367812 */ /* 0x000fe200078ec0ff */
[----:B------:R-:W-:Y:S01]  /*acd0*/  FMUL R7, R43, R32 ;  /* 0x000000202b077220 */ /* 0x000fe20000400000 */
[----:B------:R-:W-:Y:S01]  /*ace0*/  SHF.L.U32 R55, R59, 0x10, RZ ;  /* 0x000000103b377819 */ /* 0x000fe200000006ff */
[----:B------:R-:W-:Y:S01]  /*acf0*/  FMUL R3, R43, R33 ;  /* 0x000000212b037220 */ /* 0x000fe20000400000 */
[----:B------:R-:W-:Y:S01]  /*ad00*/  F2FP.BF16.F32.PACK_AB R102, R2, R0 ;  /* 0x000000000266723e */ /* 0x000fe200000010ff */
[----:B------:R-:W-:Y:S01]  /*ad10*/  FFMA R5, R45, R47, R5 ;  /* 0x0000002f2d057223 */ /* 0x000fe20000000005 */
[----:B------:R-:W-:Y:S01]  /*ad20*/  LOP3.LUT R56, R59, 0xffff0000, RZ, 0xc0, !PT ;  /* 0xffff00003b387812 */ /* 0x000fe200078ec0ff */
[C---:B------:R-:W-:Y:S01]  /*ad30*/  FFMA R6, R45.reuse, R48, R6 ;  /* 0x000000302d067223 */ /* 0x040fe20000000006 */
[C---:B------:R-:W-:Y:S01]  /*ad40*/  SHF.L.U32 R57, R64.reuse, 0x10, RZ ;  /* 0x0000001040397819 */ /* 0x040fe200000006ff */
[C---:B------:R-:W-:Y:S01]  /*ad50*/  FFMA R7, R45.reuse, R49, R7 ;  /* 0x000000312d077223 */ /* 0x040fe20000000007 */
[----:B------:R-:W-:Y:S01]  /*ad60*/  LOP3.LUT R58, R64, 0xffff0000, RZ, 0xc0, !PT ;  /* 0xffff0000403a7812 */ /* 0x000fe200078ec0ff */
[----:B------:R-:W-:Y:S01]  /*ad70*/  UIADD3 UR4, UPT, UPT, UR4, 0xf0, URZ ;  /* 0x000000f004047890 */ /* 0x000fe2000fffe0ff */
[----:B------:R-:W-:Y:S01]  /*ad80*/  F2FP.BF16.F32.PACK_AB R103, R6, R5 ;  /* 0x000000050667723e */ /* 0x000fe200000010ff */
[----:B------:R-:W-:Y:S01]  /*ad90*/  FFMA R3, R45, R50, R3 ;  /* 0x000000322d037223 */ /* 0x000fe20000000003 */
[----:B------:R-:W-:Y:S01]  /*ada0*/  SHF.L.U32 R59, R65, 0x10, RZ ;  /* 0x00000010413b7819 */ /* 0x000fe200000006ff */
[----:B------:R-:W-:Y:S01]  /*adb0*/  FMUL R0, R43, R34 ;  /* 0x000000222b007220 */ /* 0x000fe20000400000 */
[----:B------:R-:W-:Y:S01]  /*adc0*/  LOP3.LUT R60, R65, 0xffff0000, RZ, 0xc0, !PT ;  /* 0xffff0000413c7812 */ /* 0x000fe200078ec0ff */
[----:B------:R-:W-:Y:S01]  /*add0*/  FMUL R2, R43, R35 ;  /* 0x000000232b027220 */ /* 0x000fe20000400000 */
[----:B------:R-:W-:Y:S01]  /*ade0*/  F2FP.BF16.F32.PACK_AB R28, R3, R7 ;  /* 0x00000007031c723e */ /* 0x000fe200000010ff */
[----:B-1----:R-:W-:Y:S01]  /*adf0*/  UPRMT UR4, UR5, 0x654, UR4 ;  /* 0x0000065405047896 */ /* 0x002fe20008000004 */
[C---:B------:R-:W-:Y:S01]  /*ae00*/  SHF.L.U32 R61, R66.reuse, 0x10, RZ ;  /* 0x00000010423d7819 */ /* 0x040fe200000006ff */
[C---:B------:R-:W-:Y:S01]  /*ae10*/  FMUL R4, R43.reuse, R36 ;  /* 0x000000242b047220 */ /* 0x040fe20000400000 */
[----:B------:R-:W-:Y:S01]  /*ae20*/  LOP3.LUT R62, R66, 0xffff0000, RZ, 0xc0, !PT ;  /* 0xffff0000423e7812 */ /* 0x000fe200078ec0ff */
[----:B------:R-:W-:Y:S01]  /*ae30*/  FMUL R5, R43, R37 ;  /* 0x000000252b057220 */ /* 0x000fe20000400000 */
[----:B------:R-:W-:Y:S01]  /*ae40*/  FFMA R0, R45, R51, R0 ;  /* 0x000000332d007223 */ /* 0x000fe20000000000 */
[----:B------:R-:W-:Y:S01]  /*ae50*/  FMUL R6, R43, R38 ;  /* 0x000000262b067220 */ /* 0x000fe20000400000 */
[----:B------:R-:W-:Y:S01]  /*ae60*/  FFMA R2, R45, R52, R2 ;  /* 0x000000342d027223 */ /* 0x000fe20000000002 */
[----:B------:R-:W-:Y:S01]  /*ae70*/  FMUL R3, R43, R39 ;  /* 0x000000272b037220 */ /* 0x000fe20000400000 */
[C---:B------:R-:W-:Y:S01]  /*ae80*/  FFMA R4, R45.reuse, R53, R4 ;  /* 0x000000352d047223 */ /* 0x040fe20000000004 */
[C---:B------:R-:W-:Y:S01]  /*ae90*/  FFMA R5, R45.reuse, R54, R5 ;  /* 0x000000362d057223 */ /* 0x040fe20000000005 */
[C---:B------:R-:W-:Y:S01]  /*aea0*/  FFMA R6, R45.reuse, R55, R6 ;  /* 0x000000372d067223 */ /* 0x040fe20000000006 */
[C---:B------:R-:W-:Y:S01]  /*aeb0*/  FFMA R3, R45.reuse, R56, R3 ;  /* 0x000000382d037223 */ /* 0x040fe20000000003 */
[----:B------:R-:W-:Y:S01]  /*aec0*/  FFMA R20, R45, R57, R20 ;  /* 0x000000392d147223 */ /* 0x000fe20000000014 */
[----:B------:R-:W-:Y:S01]  /*aed0*/  FMUL R8, R43, R8 ;  /* 0x000000082b087220 */ /* 0x000fe20000400000 */
[----:B------:R-:W-:Y:S01]  /*aee0*/  SYNCS.ARRIVE.TRANS64.RED.A1T0 RZ, [UR4], RZ ;  /* 0x000000ffffff79a7 */ /* 0x000fe20008100404 */
[----:B------:R1:W-:Y:S01]  /*aef0*/  @!P1 STS.128 [R99+UR43+0x200], R100 ;  /* 0x0002006463009988 */ /* 0x0003e20008000c2b */
        /* <DEDUP_REMOVED lines=8> */
[----:B------:R-:W-:Y:S01]  /*af80*/  FFMA R23, R45, R60, R23 ;  /* 0x0000003c2d177223 */ /* 0x000fe20000000017 */
[----:B------:R-:W-:Y:S01]  /*af90*/  FMUL R11, R43, R11 ;  /* 0x0000000b2b0b7220 */ /* 0x000fe20000400000 */
[----:B------:R-:W-:Y:S01]  /*afa0*/  F2FP.BF16.F32.PACK_AB R29, R2, R0 ;  /* 0x00000000021d723e */ /* 0x000fe200000010ff */
[----:B------:R-:W-:Y:S01]  /*afb0*/  FFMA R8, R45, R61, R8 ;  /* 0x0000003d2d087223 */ /* 0x000fe20000000008 */
[----:B------:R-:W-:Y:S01]  /*afc0*/  F2FP.BF16.F32.PACK_AB R30, R5, R4 ;  /* 0x00000004051e723e */ /* 0x000fe200000010ff */
[----:B------:R-:W-:Y:S01]  /*afd0*/  FMUL R12, R43, R12 ;  /* 0x0000000c2b0c7220 */ /* 0x000fe20000400000 */
[----:B------:R-:W-:Y:S01]  /*afe0*/  F2FP.BF16.F32.PACK_AB R31, R3, R6 ;  /* 0x00000006031f723e */ /* 0x000fe200000010ff */
[----:B------:R-:W-:Y:S01]  /*aff0*/  FFMA R9, R45, R62, R9 ;  /* 0x0000003e2d097223 */ /* 0x000fe20000000009 */
[----:B------:R-:W-:Y:S01]  /*b000*/  FMUL R13, R43, R13 ;  /* 0x0000000d2b0d7220 */ /* 0x000fe20000400000 */
[----:B------:R-:W-:Y:S01]  /*b010*/  SHF.L.U32 R26, R69, 0x10, RZ ;  /* 0x00000010451a7819 */ /* 0x000fe200000006ff */
[----:B------:R-:W-:Y:S01]  /*b020*/  FFMA R10, R45, R63, R10 ;  /* 0x0000003f2d0a7223 */ /* 0x000fe2000000000a */
[----:B------:R1:W-:Y:S01]  /*b030*/  @!P1 STS.128 [R98+0x200], R28 ;  /* 0x0002001c62009388 */ /* 0x0003e20000000c00 */
[----:B------:R-:W-:Y:S01]  /*b040*/  FMUL R14, R43, R14 ;  /* 0x0000000e2b0e7220 */ /* 0x000fe20000400000 */
[----:B------:R-:W-:Y:S01]  /*b050*/  LOP3.LUT R40, R69, 0xffff0000, RZ, 0xc0, !PT ;  /* 0xffff000045287812 */ /* 0x000fe200078ec0ff */
[----:B------:R-:W-:Y:S01]  /*b060*/  FFMA R11, R45, R64, R11 ;  /* 0x000000402d0b7223 */ /* 0x000fe2000000000b */
[----:B------:R-:W-:Y:S01]  /*b070*/  FMUL R15, R43, R15 ;  /* 0x0000000f2b0f7220 */ /* 0x000fe20000400000 */
[C---:B------:R-:W-:Y:S01]  /*b080*/  SHF.L.U32 R65, R70.reuse, 0x10, RZ ;  /* 0x0000001046417819 */ /* 0x040fe200000006ff */
[----:B------:R-:W-:Y:S01]  /*b090*/  FFMA R12, R45, R24, R12 ;  /* 0x000000182d0c7223 */ /* 0x000fe2000000000c */
[----:B------:R-:W-:Y:S01]  /*b0a0*/  FMUL R16, R43, R16 ;  /* 0x000000102b107220 */ /* 0x000fe20000400000 */
[----:B------:R-:W-:Y:S01]  /*b0b0*/  LOP3.LUT R66, R70, 0xffff0000, RZ, 0xc0, !PT ;  /* 0xffff000046427812 */ /* 0x000fe200078ec0ff */
[----:B------:R-:W-:Y:S01]  /*b0c0*/  FFMA R13, R45, R25, R13 ;  /* 0x000000192d0d7223 */ /* 0x000fe2000000000d */
[----:B------:R-:W-:Y:S01]  /*b0d0*/  FMUL R17, R43, R17 ;  /* 0x000000112b117220 */ /* 0x000fe20000400000 */
[----:B------:R-:W-:Y:S01]  /*b0e0*/  SHF.L.U32 R67, R71, 0x10, RZ ;  /* 0x0000001047437819 */ /* 0x000fe200000006ff */
[----:B------:R-:W-:Y:S01]  /*b0f0*/  FFMA R14, R45, R26, R14 ;  /* 0x0000001a2d0e7223 */ /* 0x000fe2000000000e */
[----:B------:R-:W-:Y:S01]  /*b100*/  F2FP.BF16.F32.PACK_AB R20, R21, R20 ;  /* 0x000000141514723e */ /* 0x000fe200000010ff */
[----:B------:R-:W-:Y:S01]  /*b110*/  FMUL R18, R43, R18 ;  /* 0x000000122b127220 */ /* 0x000fe20000400000 */
[----:B------:R-:W-:Y:S01]  /*b120*/  LOP3.LUT R68, R71, 0xffff0000, RZ, 0xc0, !PT ;  /* 0xffff000047447812 */ /* 0x000fe200078ec0ff */
[----:B------:R-:W-:Y:S01]  /*b130*/  FFMA R15, R45, R40, R15 ;  /* 0x000000282d0f7223 */ /* 0x000fe2000000000f */
[----:B------:R-:W-:Y:S01]  /*b140*/  F2FP.BF16.F32.PACK_AB R21, R23, R22 ;  /* 0x000000161715723e */ /* 0x000fe200000010ff */
[----:B------:R-:W-:Y:S01]  /*b150*/  FMUL R19, R43, R19 ;  /* 0x000000132b137220 */ /* 0x000fe20000400000 */
[----:B------:R-:W-:Y:S01]  /*b160*/  F2FP.BF16.F32.PACK_AB R22, R9, R8 ;  /* 0x000000080916723e */ /* 0x000fe200000010ff */
[----:B------:R-:W-:Y:S01]  /*b170*/  FFMA R16, R45, R65, R16 ;  /* 0x000000412d107223 */ /* 0x000fe20000000010 */
[----:B------:R-:W-:Y:S01]  /*b180*/  F2FP.BF16.F32.PACK_AB R23, R11, R10 ;  /* 0x0000000a0b17723e */ /* 0x000fe200000010ff */
[C---:B------:R-:W-:Y:S01]  /*b190*/  FFMA R17, R45.reuse, R66, R17 ;  /* 0x000000422d117223 */ /* 0x040fe20000000011 */
[C---:B------:R-:W-:Y:S01]  /*b1a0*/  FFMA R18, R45.reuse, R67, R18 ;  /* 0x000000432d127223 */ /* 0x040fe20000000012 */
[----:B------:R-:W-:Y:S01]  /*b1b0*/  FFMA R19, R45, R68, R19 ;  /* 0x000000442d137223 */ /* 0x000fe20000000013 */
[----:B------:R-:W-:Y:S01]  /*b1c0*/  F2FP.BF16.F32.PACK_AB R12, R13, R12 ;  /* 0x0000000c0d0c723e */ /* 0x000fe200000010ff */
[----:B------:R1:W-:Y:S01]  /*b1d0*/  @!P1 STS.128 [R99+UR43+0xa00], R20 ;  /* 0x000a001463009988 */ /* 0x0003e20008000c2b */
[----:B------:R-:W-:Y:S01]  /*b1e0*/  F2FP.BF16.F32.PACK_AB R13, R15, R14 ;  /* 0x0000000e0f0d723e */ /* 0x000fe200000010ff */
[----:B------:R-:W-:Y:S01]  /*b1f0*/  BSSY.RECONVERGENT B0, `(.L_x_151) ;  /* 0x000001c000007945 */ /* 0x000fe20003800200 */
[----:B------:R-:W-:Y:S02]  /*b200*/  F2FP.BF16.F32.PACK_AB R14, R17, R16 ;  /* 0x00000010110e723e */ /* 0x000fe400000010ff */
[----:B------:R-:W-:Y:S02]  /*b210*/  F2FP.BF16.F32.PACK_AB R15, R19, R18 ;  /* 0x00000012130f723e */ /* 0x000fe400000010ff */
[----:B------:R-:W-:Y:S03]  /*b220*/  ISETP.NE.AND P0, PT, R88, RZ, PT ;  /* 0x000000ff5800720c */ /* 0x000fe60003f05270 */
[----:B------:R1:W-:Y:S01]  /*b230*/  @!P1 STS.128 [R98+0xa00], R12 ;  /* 0x000a000c62009388 */ /* 0x0003e20000000c00 */
[----:B------:R-:W-:Y:S01]  /*b240*/  @!PT LDS RZ, [RZ] ;  /* 0x00000000fffff984 */ /* 0x000fe20000000800 */
[----:B------:R-:W-:Y:S01]  /*b250*/  @!PT LDS RZ, [RZ] ;  /* 0x00000000fffff984 */ /* 0x000fe20000000800 */
[----:B------:R-:W-:Y:S01]  /*b260*/  @!PT LDS RZ, [RZ] ;  /* 0x00000000fffff984 */ /* 0x000fe20000000800 */
[----:B------:R-:W-:Y:S01]  /*b270*/  @!PT LDS RZ, [RZ] ;  /* 0x00000000fffff984 */ /* 0x000fe20000000800 */
[----:B------:R2:W-:Y:S07]  /*b280*/  MEMBAR.ALL.CTA ;  /* 0x0000000000007992 */ /* 0x0005ee0000008000 */
[----:B--2---:R-:W2:Y:S02]  /*b290*/  FENCE.VIEW.ASYNC.S ;  /* 0x00000000000073c6 */ /* 0x004ea40000000000 */
[----:B--2---:R-:W-:Y:S06]  /*b2a0*/  BAR.SYNC.DEFER_BLOCKING 0x1, 0x80 ;  /* 0x0042000000007b1d */ /* 0x004fec0000010000 */
[----:B------:R-:W-:Y:S05]  /*b2b0*/  @P0 BRA `(.L_x_152) ;  /* 0x00000000003c0947 */ /* 0x000fea0003800000 */
[----:B------:R-:W2:Y:S01]  /*b2c0*/  LDCU.64 UR6, c[0x0][0x348] ;  /* 0x00006900ff0677ac */ /* 0x000ea20008000a00 */
        /* <DEDUP_REMOVED lines=14> */
.L_x_152:
[----:B------:R-:W-:Y:S05]  /*b3b0*/  BSYNC.RECONVERGENT B0 ;  /* 0x0000000000007941 */ /* 0x000fea0003800200 */
.L_x_151:
[----:B------:R-:W-:Y:S01]  /*b3c0*/  UISETP.NE.AND UP0, UPT, UR47, URZ, UPT ;  /* 0x000000ff2f00728c */ /* 0x000fe2000bf05270 */
[----:B------:R-:W-:Y:S01]  /*b3d0*/  BSSY.RECONVERGENT B0, `(.L_x_153) ;  /* 0x0000009000007945 */ /* 0x000fe20003800200 */
[----:B------:R-:W-:Y:S04]  /*b3e0*/  UIADD3 UR4, UPT, UPT, UR46, 0x1, URZ ;  /* 0x000000012e047890 */ /* 0x000fe8000fffe0ff */
[----:B------:R-:W-:Y:S02]  /*b3f0*/  UISETP.EQ.XOR UP1, UPT, UR4, 0x3, UP0 ;  /* 0x000000030400788c */ /* 0x000fe40008722a70 */
[----:B------:R-:W-:Y:S02]  /*b400*/  UISETP.NE.AND UP0, UPT, UR4, 0x3, UPT ;  /* 0x000000030400788c */ /* 0x000fe4000bf05270 */
[----:B------:R-:W-:Y:S02]  /*b410*/  USEL UR5, URZ, 0x1, !UP1 ;  /* 0x00000001ff057887 */ /* 0x000fe4000c800000 */
[----:B------:R-:W-:Y:S02]  /*b420*/  USEL UR45, UR4, URZ, UP0 ;  /* 0x000000ff042d7287 */ /* 0x000fe40008000000 */
[----:B------:R-:W-:Y:S01]  /*b430*/  ULOP3.LUT UR57, UR57, UR5, URZ, 0x3c, !UPT ;  /* 0x0000000539397292 */ /* 0x000fe2000f8e3cff */
[----:B------:R-:W-:Y:S11]  /*b440*/  @P0 BRA `(.L_x_154) ;  /* 0x0000000000040947 */ /* 0x000ff60003800000 */
[----:B------:R-:W-:Y:S04]  /*b450*/  DEPBAR.LE SB0, 0x1 ;  /* 0x000080400000791a */ /* 0x000fe80000000000 */
.L_x_154:
[----:B------:R-:W-:Y:S05]  /*b460*/  BSYNC.RECONVERGENT B0 ;  /* 0x0000000000007941 */ /* 0x000fea0003800200 */
.L_x_153:
[----:B------:R-:W-:Y:S01]  /*b470*/  BAR.SYNC.DEFER_BLOCKING 0x1, 0x80 ;  /* 0x0042000000007b1d */ /* 0x000fe20000010000 */
[----:B------:R-:W-:Y:S01]  /*b480*/  UISETP.NE.AND UP0, UPT, UR56, -0x4, UPT ;  /* 0xfffffffc3800788c */ /* 0x000fe2000bf05270 */
[----:B------:R-:W-:Y:S08]  /*b490*/  IADD3 R84, PT, PT, R84, 0x1, RZ ;  /* 0x0000000154547810 */ /* 0x000ff00007ffe0ff */
[----:B------:R-:W-:Y:S05]  /*b4a0*/  BRA.U !UP0, `(.L_x_155) ;  /* 0x0000000108247547 */ /* 0x000fea000b800000 */
[----:B------:R-:W-:Y:S01]  /*b4b0*/  ISETP.NE.AND P0, PT, R97, RZ, PT ;  /* 0x000000ff6100720c */ /* 0x000fe20003f05270 */
[----:B------:R-:W-:Y:S01]  /*b4c0*/  IMAD.U32 R0, RZ, RZ, UR52 ;  /* 0x00000034ff007e24 */ /* 0x000fe2000f8e00ff */
[----:B------:R-:W-:Y:S04]  /*b4d0*/  UIADD3 UR4, UPT, UPT, UR52, 0x1, URZ ;  /* 0x0000000134047890 */ /* 0x000fe8000fffe0ff */
[----:B------:R-:W-:Y:S04]  /*b4e0*/  UISETP.NE.AND UP0, UPT, UR4, 0x3, UPT ;  /* 0x000000030400788c */ /* 0x000fe8000bf05270 */
[----:B------:R-:W-:Y:S03]  /*b4f0*/  USEL UR52, UR4, URZ, UP0 ;  /* 0x000000ff04347287 */ /* 0x000fe60008000000 */
[----:B------:R-:W-:Y:S05]  /*b500*/  @P0 LEA R0, R0, UR43, 0x3 ;  /* 0x0000002b00000c11 */ /* 0x000fea000f8e18ff */
[----:B------:R-:W-:Y:S05]  /*b510*/  @P0 VIADD R0, R0, 0x98 ;  /* 0x0000009800000836 */ /* 0x000fea0000000000 */
[----:B------:R-:W-:Y:S04]  /*b520*/  @P0 PRMT R0, R114, 0x654, R0 ;  /* 0x0000065472000816 */ /* 0x000fe80000000000 */
[----:B------:R2:W-:Y:S03]  /*b530*/  @P0 SYNCS.ARRIVE.TRANS64.RED.A1T0 RZ, [R0+URZ], RZ ;  /* 0x000000ff00ff09a7 */ /* 0x0005e600081004ff */
.L_x_155:
[----:B------:R-:W-:Y:S01]  /*b540*/  R2UR UR6, R96 ;  /* 0x00000000600672ca */ /* 0x000fe200000e0000 */
[----:B------:R-:W-:Y:S01]  /*b550*/  UIADD3 UR56, UPT, UPT, UR56, 0x4, URZ ;  /* 0x0000000438387890 */ /* 0x000fe2000fffe0ff */
[----:B------:R-:W-:Y:S02]  /*b560*/  R2UR UR5, R93 ;  /* 0x000000005d0572ca */ /* 0x000fe400000e0000 */
[----:B------:R-:W-:Y:S02]  /*b570*/  R2UR UR4, R94 ;  /* 0x000000005e0472ca */ /* 0x000fe400000e0000 */
[----:B------:R-:W-:Y:S02]  /*b580*/  R2UR UR44, R95 ;  /* 0x000000005f2c72ca */ /* 0x000fe400000e0000 */
[----:B------:R-:W-:Y:S02]  /*b590*/  ISETP.NE.AND P0, PT, R81, 0x2, PT ;  /* 0x000000025100780c */ /* 0x000fe40003f05270 */
[----:B------:R-:W-:Y:S02]  /*b5a0*/  ISETP.NE.AND P1, PT, R84, 0x2, PT ;  /* 0x000000025400780c */ /* 0x000fe40003f25270 */
[----:B------:R-:W-:Y:S01]  /*b5b0*/  SEL R2, RZ, 0x1, P0 ;  /* 0x00000001ff027807 */ /* 0x000fe20000000000 */
[----:B------:R-:W-:Y:S01]  /*b5c0*/  UISETP.NE.AND UP0, UPT, UR6, URZ, UPT ;  /* 0x000000ff0600728c */ /* 0x000fe2000bf05270 */
[----:B--2---:R-:W-:Y:S01]  /*b5d0*/  SEL R0, RZ, 0x1, P1 ;  /* 0x00000001ff007807 */ /* 0x004fe20000800000 */
[----:B------:R-:W-:Y:S01]  /*b5e0*/  UIADD3 UR20, UPT, UPT, UR36, UR5, URZ ;  /* 0x0000000524147290 */ /* 0x000fe2000fffe0ff */
[----:B------:R-:W-:Y:S01]  /*b5f0*/  LOP3.LUT R82, R82, R2, RZ, 0x3c, !PT ;  /* 0x0000000252527212 */ /* 0x000fe200078e3cff */
[----:B------:R-:W-:Y:S01]  /*b600*/  UIADD3 UR27, UPT, UPT, UR37, UR4, URZ ;  /* 0x00000004251b7290 */ /* 0x000fe2000fffe0ff */
[----:B------:R-:W-:Y:S02]  /*b610*/  LOP3.LUT R83, R83, R0, RZ, 0x3c, !PT ;  /* 0x0000000053537212 */ /* 0x000fe400078e3cff */
[----:B------:R-:W-:Y:S02]  /*b620*/  SEL R81, R81, RZ, P0 ;  /* 0x000000ff51517207 */ /* 0x000fe40000000000 */
[----:B------:R-:W-:Y:S01]  /*b630*/  SEL R84, R84, RZ, P1 ;  /* 0x000000ff54547207 */ /* 0x000fe20000800000 */
[----:B------:R-:W-:Y:S06]  /*b640*/  BRA.U UP0, `(.L_x_156) ;  /* 0xffffffb100607547 */ /* 0x000fec000b83ffff */
[----:B------:R-:W2:Y:S01]  /*b650*/  LDCU.64 UR4, c[0x0][0xc88] ;  /* 0x00019100ff0477ac */ /* 0x000ea20008000a00 */
[----:B------:R-:W3:Y:S01]  /*b660*/  LDCU.64 UR6, c[0x0][0xc90] ;  /* 0x00019200ff0677ac */ /* 0x000ee20008000a00 */
[----:B--2---:R-:W-:Y:S02]  /*b670*/  ISETP.NE.U32.AND P2, PT, RZ, UR4, PT ;  /* 0x00000004ff007c0c */ /* 0x004fe4000bf45070 */
[----:B---3--:R-:W-:Y:S02]  /*b680*/  ISETP.NE.U32.AND P1, PT, RZ, UR6, PT ;  /* 0x00000006ff007c0c */ /* 0x008fe4000bf25070 */
[----:B------:R-:W-:Y:S02]  /*b690*/  ISETP.NE.AND.EX P2, PT, RZ, UR5, PT, P2 ;  /* 0x00000005ff007c0c */ /* 0x000fe4000bf45320 */
[----:B------:R-:W-:-:S13]  /*b6a0*/  ISETP.NE.AND.EX P0, PT, RZ, UR7, PT, P1 ;  /* 0x00000007ff007c0c */ /* 0x000fda000bf05310 */
[----:B------:R-:W-:Y:S05]  /*b6b0*/  @P2 BRA P0, `(.L_x_157) ;  /* 0x00000000003c2947 */ /* 0x000fea0000000000 */
[----:B------:R-:W-:-:S13]  /*b6c0*/  ISETP.NE.AND.EX P1, PT, RZ, UR7, PT, P1 ;  /* 0x00000007ff007c0c */ /* 0x000fda000bf25310 */
[----:B------:R-:W-:Y:S05]  /*b6d0*/  @P1 BRA `(.L_x_158) ;  /* 0x00000000000c1947 */ /* 0x000fea0003800000 */
[----:B------:R-:W-:-:S13]  /*b6e0*/  FSETP.NEU.AND P0, PT, R45, RZ, PT ;  /* 0x000000ff2d00720b */ /* 0x000fda0003f0d000 */
[----:B------:R-:W-:Y:S05]  /*b6f0*/  @!P0 EXIT ;  /* 0x000000000000894d */ /* 0x000fea0003800000 */
[----:B------:R-:W-:Y:S05]  /*b700*/  BRA `(.L_x_157) ;  /* 0x0000000000287947 */ /* 0x000fea0003800000 */
.L_x_158:
[----:B------:R-:W-:Y:S01]  /*b710*/  ISETP.NE.AND P0, PT, R80, RZ, PT ;  /* 0x000000ff5000720c */ /* 0x000fe20003f05270 */
[----:B------:R-:W-:-:S12]  /*b720*/  BSSY.RECONVERGENT B0, `(.L_x_157) ;  /* 0x0000008000007945 */ /* 0x000fd80003800200 */
[----:B------:R-:W-:Y:S05]  /*b730*/  @P0 BRA `(.L_x_159) ;  /* 0x0000000000100947 */ /* 0x000fea0003800000 */
[----:B------:R-:W-:-:S04]  /*b740*/  ISETP.NE.U32.AND P0, PT, RZ, UR4, PT ;  /* 0x00000004ff007c0c */ /* 0x000fc8000bf05070 */
[----:B------:R-:W-:-:S13]  /*b750*/  ISETP.NE.AND.EX P0, PT, RZ, UR5, PT, P0 ;  /* 0x00000005ff007c0c */ /* 0x000fda000bf05300 */
[----:B------:R-:W-:Y:S05]  /*b760*/  @!P0 EXIT ;  /* 0x000000000000894d */ /* 0x000fea0003800000 */
[----:B------:R-:W-:Y:S05]  /*b770*/  BRA `(.L_x_160) ;  /* 0x0000000000087947 */ /* 0x000fea0003800000 */
.L_x_159:
[----:B------:R-:W-:-:S13]  /*b780*/  FSETP.NEU.AND P0, PT, R45, RZ, PT ;  /* 0x000000ff2d00720b */ /* 0x000fda0003f0d000 */
[----:B------:R-:W-:Y:S05]  /*b790*/  @!P0 EXIT ;  /* 0x000000000000894d */ /* 0x000fea0003800000 */
.L_x_160:
[----:B------:R-:W-:Y:S05]  /*b7a0*/  BSYNC.RECONVERGENT B0 ;  /* 0x0000000000007941 */ /* 0x000fea0003800200 */
.L_x_157:
[----:B------:R-:W2:Y:S01]  /*b7b0*/  S2UR UR7, SR_CgaCtaId ;  /* 0x00000000000779c3 */ /* 0x000ea20000008800 */
[----:B------:R-:W-:Y:S01]  /*b7c0*/  ULEA UR6, UR52, UR43, 0x3 ;  /* 0x0000002b34067291 */ /* 0x000fe2000f8e18ff */
[----:B------:R-:W-:-:S04]  /*b7d0*/  DEPBAR.LE SB0, 0x0 ;  /* 0x000080000000791a */ /* 0x000fc80000000000 */
[----:B------:R-:W-:-:S04]  /*b7e0*/  UIADD3 UR6, UPT, UPT, UR6, 0x98, URZ ;  /* 0x0000009806067890 */ /* 0x000fc8000fffe0ff */
[----:B--2---:R-:W-:-:S09]  /*b7f0*/  UPRMT UR6, UR7, 0x654, UR6 ;  /* 0x0000065407067896 */ /* 0x004fd20008000006 */
[----:B------:R-:W-:Y:S01]  /*b800*/  SYNCS.ARRIVE.TRANS64.RED.A1T0 RZ, [UR6], RZ ;  /* 0x000000ffffff79a7 */ /* 0x000fe20008100406 */
[----:B------:R-:W-:Y:S05]  /*b810*/  EXIT ;  /* 0x000000000000794d */ /* 0x000fea0003800000 */
.L_x_25:
[----:B-1----:R1:W2:Y:S02]  /*b820*/  SYNCS.PHASECHK.TRANS64.TRYWAIT P0, [R0+URZ+0x110], R2 ;  /* 0x00011002000075a7 */ /* 0x0022a400080011ff */
[----:B--2---:R-:W-:Y:S05]  /*b830*/  @!P0 NANOSLEEP.SYNCS 0x989680 ;  /* 0x009896800000895d */ /* 0x004fea0003900000 */
[----:B------:R-:W2:Y:S02]  /*b840*/  @!P0 SYNCS.PHASECHK.TRANS64 P0, [R0+URZ+0x110], R2 ;  /* 0x00011002000085a7 */ /* 0x000ea400080010ff */
[----:B--2---:R-:W-:Y:S05]  /*b850*/  @!P0 BRA `(.L_x_25) ;  /* 0xfffffffc00f08947 */ /* 0x004fea000383ffff */
[----:B------:R-:W-:Y:S05]  /*b860*/  BRA `(.L_x_161) ;  /* 0xffffff64004c7947 */ /* 0x000fea000383ffff */
.L_x_28:
[----:B-1----:R-:W-:-:S07]  /*b870*/  MOV R0, UR41 ;  /* 0x0000002900007c02 */ /* 0x002fce0008000f00 */
.L_x_162:
[----:B-1----:R1:W2:Y:S02]  /*b880*/  SYNCS.PHASECHK.TRANS64.TRYWAIT P0, [R0+URZ+0x40], R3 ;  /* 0x00004003000075a7 */ /* 0x0022a400080011ff */
[----:B--2---:R-:W-:Y:S05]  /*b890*/  @!P0 NANOSLEEP.SYNCS 0x989680 ;  /* 0x009896800000895d */ /* 0x004fea0003900000 */
[----:B------:R-:W2:Y:S02]  /*b8a0*/  @!P0 SYNCS.PHASECHK.TRANS64 P0, [R0+URZ+0x40], R3 ;  /* 0x00004003000085a7 */ /* 0x000ea400080010ff */
[----:B--2---:R-:W-:Y:S05]  /*b8b0*/  @!P0 BRA `(.L_x_162) ;  /* 0xfffffffc00f08947 */ /* 0x004fea000383ffff */
[----:B------:R-:W-:Y:S05]  /*b8c0*/  BRA `(.L_x_27) ;  /* 0xffffff6400987947 */ /* 0x000fea000383ffff */
.L_x_37:
[----:B-1----:R-:W-:-:S07]  /*b8d0*/  MOV R0, UR41 ;  /* 0x0000002900007c02 */ /* 0x002fce0008000f00 */
.L_x_163:
[----:B-1----:R1:W2:Y:S02]  /*b8e0*/  SYNCS.PHASECHK.TRANS64.TRYWAIT P0, [R0+URZ+0x40], R3 ;  /* 0x00004003000075a7 */ /* 0x0022a400080011ff */
[----:B--2---:R-:W-:Y:S05]  /*b8f0*/  @!P0 NANOSLEEP.SYNCS 0x989680 ;  /* 0x009896800000895d */ /* 0x004fea0003900000 */
[----:B------:R-:W2:Y:S02]  /*b900*/  @!P0 SYNCS.PHASECHK.TRANS64 P0, [R0+URZ+0x40], R3 ;  /* 0x00004003000085a7 */ /* 0x000ea400080010ff */
[----:B--2---:R-:W-:Y:S05]  /*b910*/  @!P0 BRA `(.L_x_163) ;  /* 0xfffffffc00f08947 */ /* 0x004fea000383ffff */
[----:B------:R-:W-:Y:S05]  /*b920*/  BRA `(.L_x_36) ;  /* 0xffffff6800ac7947 */ /* 0x000fea000383ffff */
.L_x_44:
[----:B-1----:R1:W4:Y:S02]  /*b930*/  SYNCS.PHASECHK.TRANS64.TRYWAIT P0, [R3+URZ+0xc0], R0 ;  /* 0x0000c000030075a7 */ /* 0x00232400080011ff */
[----:B----4-:R-:W-:Y:S05]  /*b940*/  @!P0 NANOSLEEP.SYNCS 0x989680 ;  /* 0x009896800000895d */ /* 0x010fea0003900000 */
[----:B------:R-:W4:Y:S02]  /*b950*/  @!P0 SYNCS.PHASECHK.TRANS64 P0, [R3+URZ+0xc0], R0 ;  /* 0x0000c000030085a7 */ /* 0x000f2400080010ff */
[----:B----4-:R-:W-:Y:S05]  /*b960*/  @!P0 BRA `(.L_x_44) ;  /* 0xfffffffc00f08947 */ /* 0x010fea000383ffff */
[----:B------:R-:W-:Y:S05]  /*b970*/  BRA `(.L_x_164) ;  /* 0xffffff6c00a07947 */ /* 0x000fea000383ffff */
.L_x_48:
[----:B------:R-:W-:-:S07]  /*b980*/  MOV R0, UR4 ;  /* 0x0000000400007c02 */ /* 0x000fce0008000f00 */
.L_x_165:
[----:B-1----:R1:W2:Y:S02]  /*b990*/  SYNCS.PHASECHK.TRANS64.TRYWAIT P0, [R0+URZ], R2 ;  /* 0x00000002000075a7 */ /* 0x0022a400080011ff */
[----:B--2---:R-:W-:Y:S05]  /*b9a0*/  @!P0 NANOSLEEP.SYNCS 0x989680 ;  /* 0x009896800000895d */ /* 0x004fea0003900000 */
[----:B------:R-:W2:Y:S02]  /*b9b0*/  @!P0 SYNCS.PHASECHK.TRANS64 P0, [R0+URZ], R2 ;  /* 0x00000002000085a7 */ /* 0x000ea400080010ff */
[----:B--2---:R-:W-:Y:S05]  /*b9c0*/  @!P0 BRA `(.L_x_165) ;  /* 0xfffffffc00f08947 */ /* 0x004fea000383ffff */
[----:B------:R-:W-:Y:S05]  /*b9d0*/  BRA `(.L_x_166) ;  /* 0xffffff74004c7947 */ /* 0x000fea000383ffff */
.L_x_49:
[----:B------:R-:W-:-:S07]  /*b9e0*/  MOV R0, UR5 ;  /* 0x0000000500007c02 */ /* 0x000fce0008000f00 */
.L_x_167:
[----:B-1----:R1:W2:Y:S02]  /*b9f0*/  SYNCS.PHASECHK.TRANS64.TRYWAIT P0, [R0+URZ], R3 ;  /* 0x00000003000075a7 */ /* 0x0022a400080011ff */
[----:B--2---:R-:W-:Y:S05]  /*ba00*/  @!P0 NANOSLEEP.SYNCS 0x989680 ;  /* 0x009896800000895d */ /* 0x004fea0003900000 */
[----:B------:R-:W2:Y:S02]  /*ba10*/  @!P0 SYNCS.PHASECHK.TRANS64 P0, [R0+URZ], R3 ;  /* 0x00000003000085a7 */ /* 0x000ea400080010ff */
[----:B--2---:R-:W-:Y:S05]  /*ba20*/  @!P0 BRA `(.L_x_167) ;  /* 0xfffffffc00f08947 */ /* 0x004fea000383ffff */
[----:B------:R-:W-:Y:S05]  /*ba30*/  BRA `(.L_x_168) ;  /* 0xffffff7400587947 */ /* 0x000fea000383ffff */
.L_x_50:
[----:B------:R-:W-:-:S07]  /*ba40*/  MOV R0, UR5 ;  /* 0x0000000500007c02 */ /* 0x000fce0008000f00 */
.L_x_169:
[----:B-1----:R1:W2:Y:S02]  /*ba50*/  SYNCS.PHASECHK.TRANS64.TRYWAIT P0, [R0+URZ], R3 ;  /* 0x00000003000075a7 */ /* 0x0022a400080011ff */
[----:B--2---:R-:W-:Y:S05]  /*ba60*/  @!P0 NANOSLEEP.SYNCS 0x989680 ;  /* 0x009896800000895d */ /* 0x004fea0003900000 */
[----:B------:R-:W2:Y:S02]  /*ba70*/  @!P0 SYNCS.PHASECHK.TRANS64 P0, [R0+URZ], R3 ;  /* 0x00000003000085a7 */ /* 0x000ea400080010ff */
[----:B--2---:R-:W-:Y:S05]  /*ba80*/  @!P0 BRA `(.L_x_169) ;  /* 0xfffffffc00f08947 */ /* 0x004fea000383ffff */
[----:B------:R-:W-:Y:S05]  /*ba90*/  BRA `(.L_x_170) ;  /* 0xffffff7400647947 */ /* 0x000fea000383ffff */
.L_x_51:
[----:B------:R-:W-:-:S07]  /*baa0*/  MOV R0, UR5 ;  /* 0x0000000500007c02 */ /* 0x000fce0008000f00 */
.L_x_171:
[----:B-1----:R1:W2:Y:S02]  /*bab0*/  SYNCS.PHASECHK.TRANS64.TRYWAIT P0, [R0+URZ], R3 ;  /* 0x00000003000075a7 */ /* 0x0022a400080011ff */
[----:B--2---:R-:W-:Y:S05]  /*bac0*/  @!P0 NANOSLEEP.SYNCS 0x989680 ;  /* 0x009896800000895d */ /* 0x004fea0003900000 */
[----:B------:R-:W2:Y:S02]  /*bad0*/  @!P0 SYNCS.PHASECHK.TRANS64 P0, [R0+URZ], R3 ;  /* 0x00000003000085a7 */ /* 0x000ea400080010ff */
[----:B--2---:R-:W-:Y:S05]  /*bae0*/  @!P0 BRA `(.L_x_171) ;  /* 0xfffffffc00f08947 */ /* 0x004fea000383ffff */
[----:B------:R-:W-:Y:S05]  /*baf0*/  BRA `(.L_x_172) ;  /* 0xffffff7400707947 */ /* 0x000fea000383ffff */
.L_x_52:
[----:B------:R-:W-:-:S07]  /*bb00*/  MOV R0, UR5 ;  /* 0x0000000500007c02 */ /* 0x000fce0008000f00 */
.L_x_173:
[----:B-1----:R1:W2:Y:S02]  /*bb10*/  SYNCS.PHASECHK.TRANS64.TRYWAIT P0, [R0+URZ], R3 ;  /* 0x00000003000075a7 */ /* 0x0022a400080011ff */
[----:B--2---:R-:W-:Y:S05]  /*bb20*/  @!P0 NANOSLEEP.SYNCS 0x989680 ;  /* 0x009896800000895d */ /* 0x004fea0003900000 */
[----:B------:R-:W2:Y:S02]  /*bb30*/  @!P0 SYNCS.PHASECHK.TRANS64 P0, [R0+URZ], R3 ;  /* 0x00000003000085a7 */ /* 0x000ea400080010ff */
[----:B--2---:R-:W-:Y:S05]  /*bb40*/  @!P0 BRA `(.L_x_173) ;  /* 0xfffffffc00f08947 */ /* 0x004fea000383ffff */
[----:B------:R-:W-:Y:S05]  /*bb50*/  BRA `(.L_x_174) ;  /* 0xffffff74007c7947 */ /* 0x000fea000383ffff */
.L_x_53:
[----:B------:R-:W-:-:S07]  /*bb60*/  MOV R0, UR5 ;  /* 0x0000000500007c02 */ /* 0x000fce0008000f00 */
.L_x_175:
[----:B-1----:R1:W2:Y:S02]  /*bb70*/  SYNCS.PHASECHK.TRANS64.TRYWAIT P0, [R0+URZ], R3 ;  /* 0x00000003000075a7 */ /* 0x0022a400080011ff */
[----:B--2---:R-:W-:Y:S05]  /*bb80*/  @!P0 NANOSLEEP.SYNCS 0x989680 ;  /* 0x009896800000895d */ /* 0x004fea0003900000 */
[----:B------:R-:W2:Y:S02]  /*bb90*/  @!P0 SYNCS.PHASECHK.TRANS64 P0, [R0+URZ], R3 ;  /* 0x00000003000085a7 */ /* 0x000ea400080010ff */
[----:B--2---:R-:W-:Y:S05]  /*bba0*/  @!P0 BRA `(.L_x_175) ;  /* 0xfffffffc00f08947 */ /* 0x004fea000383ffff */
[----:B------:R-:W-:Y:S05]  /*bbb0*/  BRA `(.L_x_176) ;  /* 0xffffff7400887947 */ /* 0x000fea000383ffff */
.L_x_54:
[----:B------:R-:W-:-:S07]  /*bbc0*/  MOV R0, UR5 ;  /* 0x0000000500007c02 */ /* 0x000fce0008000f00 */
.L_x_177:
[----:B-1----:R1:W2:Y:S02]  /*bbd0*/  SYNCS.PHASECHK.TRANS64.TRYWAIT P0, [R0+URZ], R3 ;  /* 0x00000003000075a7 */ /* 0x0022a400080011ff */
[----:B--2---:R-:W-:Y:S05]  /*bbe0*/  @!P0 NANOSLEEP.SYNCS 0x989680 ;  /* 0x009896800000895d */ /* 0x004fea0003900000 */
[----:B------:R-:W2:Y:S02]  /*bbf0*/  @!P0 SYNCS.PHASECHK.TRANS64 P0, [R0+URZ], R3 ;  /* 0x00000003000085a7 */ /* 0x000ea400080010ff */
[----:B--2---:R-:W-:Y:S05]  /*bc00*/  @!P0 BRA `(.L_x_177) ;  /* 0xfffffffc00f08947 */ /* 0x004fea000383ffff */
[----:B------:R-:W-:Y:S05]  /*bc10*/  BRA `(.L_x_178) ;  /* 0xffffff7400947947 */ /* 0x000fea000383ffff */
.L_x_57:
[----:B-1----:R1:W2:Y:S02]  /*bc20*/  SYNCS.PHASECHK.TRANS64.TRYWAIT P0, [R2+URZ+0x100], R4 ;  /* 0x00010004020075a7 */ /* 0x0022a400080011ff */
[----:B--2---:R-:W-:Y:S05]  /*bc30*/  @!P0 NANOSLEEP.SYNCS 0x989680 ;  /* 0x009896800000895d */ /* 0x004fea0003900000 */
[----:B------:R-:W2:Y:S02]  /*bc40*/  @!P0 SYNCS.PHASECHK.TRANS64 P0, [R2+URZ+0x100], R4 ;  /* 0x00010004020085a7 */ /* 0x000ea400080010ff */
[----:B--2---:R-:W-:Y:S05]  /*bc50*/  @!P0 BRA `(.L_x_57) ;  /* 0xfffffffc00f08947 */ /* 0x004fea000383ffff */
[----:B------:R-:W-:Y:S05]  /*bc60*/  BRA `(.L_x_179) ;  /* 0xffffff7400f87947 */ /* 0x000fea000383ffff */
.L_x_58:
[----:B------:R-:W-:-:S07]  /*bc70*/  MOV R2, UR4 ;  /* 0x0000000400027c02 */ /* 0x000fce0008000f00 */
.L_x_180:
[----:B-1----:R1:W2:Y:S02]  /*bc80*/  SYNCS.PHASECHK.TRANS64.TRYWAIT P0, [R2+URZ+0xd0], R5 ;  /* 0x0000d005020075a7 */ /* 0x0022a400080011ff */
[----:B--2---:R-:W-:Y:S05]  /*bc90*/  @!P0 NANOSLEEP.SYNCS 0x989680 ;  /* 0x009896800000895d */ /* 0x004fea0003900000 */
[----:B------:R-:W2:Y:S02]  /*bca0*/  @!P0 SYNCS.PHASECHK.TRANS64 P0, [R2+URZ+0xd0], R5 ;  /* 0x0000d005020085a7 */ /* 0x000ea400080010ff */
[----:B--2---:R-:W-:Y:S05]  /*bcb0*/  @!P0 BRA `(.L_x_180) ;  /* 0xfffffffc00f08947 */ /* 0x004fea000383ffff */
[----:B------:R-:W-:Y:S05]  /*bcc0*/  BRA `(.L_x_181) ;  /* 0xffffff7800087947 */ /* 0x000fea000383ffff */
.L_x_59:
[----:B-1----:R1:W2:Y:S02]  /*bcd0*/  SYNCS.PHASECHK.TRANS64.TRYWAIT P1, [R2+URZ+0xc0], R4 ;  /* 0x0000c004020075a7 */ /* 0x0022a400080211ff */
[----:B--2---:R-:W-:Y:S05]  /*bce0*/  @!P1 NANOSLEEP.SYNCS 0x989680 ;  /* 0x009896800000995d */ /* 0x004fea0003900000 */
[----:B------:R-:W2:Y:S02]  /*bcf0*/  @!P1 SYNCS.PHASECHK.TRANS64 P1, [R2+URZ+0xc0], R4 ;  /* 0x0000c004020095a7 */ /* 0x000ea400080210ff */
[----:B--2---:R-:W-:Y:S05]  /*bd00*/  @!P1 BRA `(.L_x_59) ;  /* 0xfffffffc00f09947 */ /* 0x004fea000383ffff */
[----:B------:R-:W-:Y:S05]  /*bd10*/  BRA `(.L_x_182) ;  /* 0xffffff7800387947 */ /* 0x000fea000383ffff */
.L_x_62:
[----:B------:R-:W-:-:S07]  /*bd20*/  MOV R0, UR4 ;  /* 0x0000000400007c02 */ /* 0x000fce0008000f00 */
.L_x_183:
[----:B-1----:R1:W2:Y:S02]  /*bd30*/  SYNCS.PHASECHK.TRANS64.TRYWAIT P0, [R0+URZ+0xd0], R2 ;  /* 0x0000d002000075a7 */ /* 0x0022a400080011ff */
[----:B--2---:R-:W-:Y:S05]  /*bd40*/  @!P0 NANOSLEEP.SYNCS 0x989680 ;  /* 0x009896800000895d */ /* 0x004fea0003900000 */
[----:B------:R-:W2:Y:S02]  /*bd50*/  @!P0 SYNCS.PHASECHK.TRANS64 P0, [R0+URZ+0xd0], R2 ;  /* 0x0000d002000085a7 */ /* 0x000ea400080010ff */
[----:B--2---:R-:W-:Y:S05]  /*bd60*/  @!P0 BRA `(.L_x_183) ;  /* 0xfffffffc00f08947 */ /* 0x004fea000383ffff */
[----:B------:R-:W-:Y:S05]  /*bd70*/  BRA `(.L_x_61) ;  /* 0xffffff78008c7947 */ /* 0x000fea000383ffff */
.L_x_69:
[----:B-1----:R1:W2:Y:S02]  /*bd80*/  SYNCS.PHASECHK.TRANS64.TRYWAIT P0, [R2+URZ+0xc0], R0 ;  /* 0x0000c000020075a7 */ /* 0x0022a400080011ff */
[----:B--2---:R-:W-:Y:S05]  /*bd90*/  @!P0 NANOSLEEP.SYNCS 0x989680 ;  /* 0x009896800000895d */ /* 0x004fea0003900000 */
[----:B------:R-:W2:Y:S02]  /*bda0*/  @!P0 SYNCS.PHASECHK.TRANS64 P0, [R2+URZ+0xc0], R0 ;  /* 0x0000c000020085a7 */ /* 0x000ea400080010ff */
[----:B--2---:R-:W-:Y:S05]  /*bdb0*/  @!P0 BRA `(.L_x_69) ;  /* 0xfffffffc00f08947 */ /* 0x004fea000383ffff */
[----:B------:R-:W-:Y:S05]  /*bdc0*/  BRA `(.L_x_184) ;  /* 0xffffff80004c7947 */ /* 0x000fea000383ffff */
.L_x_72:
[----:B------:R-:W-:-:S07]  /*bdd0*/  MOV R0, UR56 ;  /* 0x0000003800007c02 */ /* 0x000fce0008000f00 */
.L_x_185:
[----:B-1----:R1:W2:Y:S02]  /*bde0*/  SYNCS.PHASECHK.TRANS64.TRYWAIT P0, [R0+URZ+0xf0], R2 ;  /* 0x0000f002000075a7 */ /* 0x0022a400080011ff */
[----:B--2---:R-:W-:Y:S05]  /*bdf0*/  @!P0 NANOSLEEP.SYNCS 0x989680 ;  /* 0x009896800000895d */ /* 0x004fea0003900000 */
[----:B------:R-:W2:Y:S02]  /*be00*/  @!P0 SYNCS.PHASECHK.TRANS64 P0, [R0+URZ+0xf0], R2 ;  /* 0x0000f002000085a7 */ /* 0x000ea400080010ff */
[----:B--2---:R-:W-:Y:S05]  /*be10*/  @!P0 BRA `(.L_x_185) ;  /* 0xfffffffc00f08947 */ /* 0x004fea000383ffff */
[----:B------:R-:W-:Y:S05]  /*be20*/  BRA `(.L_x_186) ;  /* 0xffffff8400dc7947 */ /* 0x000fea000383ffff */
.L_x_75:
[----:B------:R-:W-:Y:S07]  /*be30*/  MOV R0, UR7 ;  /* 0x0000000700007c02 */ /* 0x000fee0008000f00 */
.L_x_187:
[----:B-1----:R1:W2:Y:S02]  /*be40*/  SYNCS.PHASECHK.TRANS64.TRYWAIT P0, [R0+URZ], R2 ;  /* 0x00000002000075a7 */ /* 0x0022a400080011ff */
[----:B--2---:R-:W-:Y:S05]  /*be50*/  @!P0 NANOSLEEP.SYNCS 0x989680 ;  /* 0x009896800000895d */ /* 0x004fea0003900000 */
[----:B------:R-:W2:Y:S02]  /*be60*/  @!P0 SYNCS.PHASECHK.TRANS64 P0, [R0+URZ], R2 ;  /* 0x00000002000085a7 */ /* 0x000ea400080010ff */
[----:B--2---:R-:W-:Y:S05]  /*be70*/  @!P0 BRA `(.L_x_187) ;  /* 0xfffffffc00f08947 */ /* 0x004fea000383ffff */
[----:B------:R-:W-:Y:S05]  /*be80*/  BRA `(.L_x_74) ;  /* 0xffffff8800547947 */ /* 0x000fea000383ffff */
.L_x_78:
[----:B------:R-:W-:-:S07]  /*be90*/  MOV R0, UR4 ;  /* 0x0000000400007c02 */ /* 0x000fce0008000f00 */
.L_x_188:
[----:B--2---:R2:W4:Y:S02]  /*bea0*/  SYNCS.PHASECHK.TRANS64.TRYWAIT P0, [R0+URZ], R2 ;  /* 0x00000002000075a7 */ /* 0x00452400080011ff */
[----:B----4-:R-:W-:Y:S05]  /*beb0*/  @!P0 NANOSLEEP.SYNCS 0x989680 ;  /* 0x009896800000895d */ /* 0x010fea0003900000 */
[----:B------:R-:W4:Y:S02]  /*bec0*/  @!P0 SYNCS.PHASECHK.TRANS64 P0, [R0+URZ], R2 ;  /* 0x00000002000085a7 */ /* 0x000f2400080010ff */
[----:B----4-:R-:W-:Y:S05]  /*bed0*/  @!P0 BRA `(.L_x_188) ;  /* 0xfffffffc00f08947 */ /* 0x010fea000383ffff */
[----:B------:R-:W-:Y:S05]  /*bee0*/  BRA `(.L_x_189) ;  /* 0xffffff8c00547947 */ /* 0x000fea000383ffff */
.L_x_79:
[----:B------:R-:W-:-:S07]  /*bef0*/  MOV R0, UR4 ;  /* 0x0000000400007c02 */ /* 0x000fce0008000f00 */
.L_x_190:
[----:B-1----:R1:W2:Y:S02]  /*bf00*/  SYNCS.PHASECHK.TRANS64.TRYWAIT P0, [R0+URZ], R2 ;  /* 0x00000002000075a7 */ /* 0x0022a400080011ff */
[----:B--2---:R-:W-:Y:S05]  /*bf10*/  @!P0 NANOSLEEP.SYNCS 0x989680 ;  /* 0x009896800000895d */ /* 0x004fea0003900000 */
[----:B------:R-:W2:Y:S02]  /*bf20*/  @!P0 SYNCS.PHASECHK.TRANS64 P0, [R0+URZ], R2 ;  /* 0x00000002000085a7 */ /* 0x000ea400080010ff */
[----:B--2---:R-:W-:Y:S05]  /*bf30*/  @!P0 BRA `(.L_x_190) ;  /* 0xfffffffc00f08947 */ /* 0x004fea000383ffff */
[----:B------:R-:W-:Y:S05]  /*bf40*/  BRA `(.L_x_191) ;  /* 0xffffff8c00607947 */ /* 0x000fea000383ffff */
.L_x_84:
[----:B--2---:R2:W4:Y:S02]  /*bf50*/  SYNCS.PHASECHK.TRANS64.TRYWAIT P0, [R12+URZ+0xc0], R0 ;  /* 0x0000c0000c0075a7 */ /* 0x00452400080011ff */
[----:B----4-:R-:W-:Y:S05]  /*bf60*/  @!P0 NANOSLEEP.SYNCS 0x989680 ;  /* 0x009896800000895d */ /* 0x010fea0003900000 */
[----:B------:R-:W4:Y:S02]  /*bf70*/  @!P0 SYNCS.PHASECHK.TRANS64 P0, [R12+URZ+0xc0], R0 ;  /* 0x0000c0000c0085a7 */ /* 0x000f2400080010ff */
[----:B----4-:R-:W-:Y:S05]  /*bf80*/  @!P0 BRA `(.L_x_84) ;  /* 0xfffffffc00f08947 */ /* 0x010fea000383ffff */
[----:B------:R-:W-:Y:S05]  /*bf90*/  BRA `(.L_x_192) ;  /* 0xffffff9000747947 */ /* 0x000fea000383ffff */
.L_x_87:
[----:B-1----:R-:W-:Y:S07]  /*bfa0*/  MOV R0, UR29 ;  /* 0x0000001d00007c02 */ /* 0x002fee0008000f00 */
.L_x_193:
[----:B-1----:R1:W2:Y:S02]  /*bfb0*/  SYNCS.PHASECHK.TRANS64.TRYWAIT P2, [R0+URZ+0xb8], R6 ;  /* 0x0000b806000075a7 */ /* 0x0022a400080411ff */
[----:B--2---:R-:W-:Y:S05]  /*bfc0*/  @!P2 NANOSLEEP.SYNCS 0x989680 ;  /* 0x009896800000a95d */ /* 0x004fea0003900000 */
[----:B------:R-:W2:Y:S02]  /*bfd0*/  @!P2 SYNCS.PHASECHK.TRANS64 P2, [R0+URZ+0xb8], R6 ;  /* 0x0000b8060000a5a7 */ /* 0x000ea400080410ff */
[----:B--2---:R-:W-:Y:S05]  /*bfe0*/  @!P2 BRA `(.L_x_193) ;  /* 0xfffffffc00f0a947 */ /* 0x004fea000383ffff */
[----:B------:R-:W-:Y:S05]  /*bff0*/  BRA `(.L_x_86) ;  /* 0xffffff9400d87947 */ /* 0x000fea000383ffff */
.L_x_90:
[----:B------:R-:W-:Y:S07]  /*c000*/  MOV R0, UR4 ;  /* 0x0000000400007c02 */ /* 0x000fee0008000f00 */
.L_x_194:
[----:B-1----:R1:W2:Y:S02]  /*c010*/  SYNCS.PHASECHK.TRANS64.TRYWAIT P0, [R0+URZ+0x98], R9 ;  /* 0x00009809000075a7 */ /* 0x0022a400080011ff */
[----:B--2---:R-:W-:Y:S05]  /*c020*/  @!P0 NANOSLEEP.SYNCS 0x989680 ;  /* 0x009896800000895d */ /* 0x004fea0003900000 */
[----:B------:R-:W2:Y:S02]  /*c030*/  @!P0 SYNCS.PHASECHK.TRANS64 P0, [R0+URZ+0x98], R9 ;  /* 0x00009809000085a7 */ /* 0x000ea400080010ff */
[----:B--2---:R-:W-:Y:S05]  /*c040*/  @!P0 BRA `(.L_x_194) ;  /* 0xfffffffc00f08947 */ /* 0x004fea000383ffff */
[----:B------:R-:W-:Y:S05]  /*c050*/  BRA `(.L_x_195) ;  /* 0xffffff9800387947 */ /* 0x000fea000383ffff */
.L_x_91:
[----:B------:R-:W-:Y:S07]  /*c060*/  MOV R0, UR7 ;  /* 0x0000000700007c02 */ /* 0x000fee0008000f00 */
.L_x_196:
[----:B-1----:R1:W2:Y:S02]  /*c070*/  SYNCS.PHASECHK.TRANS64.TRYWAIT P0, [R0+URZ+0x98], R10 ;  /* 0x0000980a000075a7 */ /* 0x0022a400080011ff */
[----:B--2---:R-:W-:Y:S05]  /*c080*/  @!P0 NANOSLEEP.SYNCS 0x989680 ;  /* 0x009896800000895d */ /* 0x004fea0003900000 */
[----:B------:R-:W2:Y:S02]  /*c090*/  @!P0 SYNCS.PHASECHK.TRANS64 P0, [R0+URZ+0x98], R10 ;  /* 0x0000980a000085a7 */ /* 0x000ea400080010ff */
[----:B--2---:R-:W-:Y:S05]  /*c0a0*/  @!P0 BRA `(.L_x_196) ;  /* 0xfffffffc00f08947 */ /* 0x004fea000383ffff */
[----:B------:R-:W-:Y:S05]  /*c0b0*/  BRA `(.L_x_197) ;  /* 0xffffff9800b87947 */ /* 0x000fea000383ffff */
.L_x_92:
[----:B------:R-:W-:Y:S07]  /*c0c0*/  MOV R0, UR5 ;  /* 0x0000000500007c02 */ /* 0x000fee0008000f00 */
.L_x_198:
[----:B-1----:R1:W2:Y:S02]  /*c0d0*/  SYNCS.PHASECHK.TRANS64.TRYWAIT P0, [R0+URZ+0x98], R10 ;  /* 0x0000980a000075a7 */ /* 0x0022a400080011ff */
[----:B--2---:R-:W-:Y:S05]  /*c0e0*/  @!P0 NANOSLEEP.SYNCS 0x989680 ;  /* 0x009896800000895d */ /* 0x004fea0003900000 */
[----:B------:R-:W2:Y:S02]  /*c0f0*/  @!P0 SYNCS.PHASECHK.TRANS64 P0, [R0+URZ+0x98], R10 ;  /* 0x0000980a000085a7 */ /* 0x000ea400080010ff */
[----:B--2---:R-:W-:Y:S05]  /*c100*/  @!P0 BRA `(.L_x_198) ;  /* 0xfffffffc00f08947 */ /* 0x004fea000383ffff */
[----:B------:R-:W-:Y:S05]  /*c110*/  BRA `(.L_x_199) ;  /* 0xffffff9c00407947 */ /* 0x000fea000383ffff */
.L_x_93:
[----:B------:R-:W-:Y:S07]  /*c120*/  MOV R0, UR4 ;  /* 0x0000000400007c02 */ /* 0x000fee0008000f00 */
.L_x_200:
[----:B-1----:R1:W2:Y:S02]  /*c130*/  SYNCS.PHASECHK.TRANS64.TRYWAIT P0, [R0+URZ+0x98], R6 ;  /* 0x00009806000075a7 */ /* 0x0022a400080011ff */
[----:B--2---:R-:W-:Y:S05]  /*c140*/  @!P0 NANOSLEEP.SYNCS 0x989680 ;  /* 0x009896800000895d */ /* 0x004fea0003900000 */
[----:B------:R-:W2:Y:S02]  /*c150*/  @!P0 SYNCS.PHASECHK.TRANS64 P0, [R0+URZ+0x98], R6 ;  /* 0x00009806000085a7 */ /* 0x000ea400080010ff */
[----:B--2---:R-:W-:Y:S05]  /*c160*/  @!P0 BRA `(.L_x_200) ;  /* 0xfffffffc00f08947 */ /* 0x004fea000383ffff */
[----:B------:R-:W-:Y:S05]  /*c170*/  BRA `(.L_x_201) ;  /* 0xffffff9c00c47947 */ /* 0x000fea000383ffff */
.L_x_95:
[----:B------:R-:W-:-:S07]  /*c180*/  MOV R0, UR4 ;  /* 0x0000000400007c02 */ /* 0x000fce0008000f00 */
.L_x_202:
[----:B-1----:R1:W2:Y:S02]  /*c190*/  SYNCS.PHASECHK.TRANS64.TRYWAIT P0, [R0+URZ], R2 ;  /* 0x00000002000075a7 */ /* 0x0022a400080011ff */
[----:B--2---:R-:W-:Y:S05]  /*c1a0*/  @!P0 NANOSLEEP.SYNCS 0x989680 ;  /* 0x009896800000895d */ /* 0x004fea0003900000 */
[----:B------:R-:W2:Y:S02]  /*c1b0*/  @!P0 SYNCS.PHASECHK.TRANS64 P0, [R0+URZ], R2 ;  /* 0x00000002000085a7 */ /* 0x000ea400080010ff */
[----:B--2---:R-:W-:Y:S05]  /*c1c0*/  @!P0 BRA `(.L_x_202) ;  /* 0xfffffffc00f08947 */ /* 0x004fea000383ffff */
[----:B------:R-:W-:Y:S05]  /*c1d0*/  BRA `(.L_x_203) ;  /* 0xffffffa000747947 */ /* 0x000fea000383ffff */
.L_x_96:
[----:B------:R-:W-:-:S07]  /*c1e0*/  MOV R0, UR5 ;  /* 0x0000000500007c02 */ /* 0x000fce0008000f00 */
.L_x_204:
[----:B-1----:R1:W2:Y:S02]  /*c1f0*/  SYNCS.PHASECHK.TRANS64.TRYWAIT P0, [R0+URZ], R2 ;  /* 0x00000002000075a7 */ /* 0x0022a400080011ff */
[----:B--2---:R-:W-:Y:S05]  /*c200*/  @!P0 NANOSLEEP.SYNCS 0x989680 ;  /* 0x009896800000895d */ /* 0x004fea0003900000 */
[----:B------:R-:W2:Y:S02]  /*c210*/  @!P0 SYNCS.PHASECHK.TRANS64 P0, [R0+URZ], R2 ;  /* 0x00000002000085a7 */ /* 0x000ea400080010ff */
[----:B--2---:R-:W-:Y:S05]  /*c220*/  @!P0 BRA `(.L_x_204) ;  /* 0xfffffffc00f08947 */ /* 0x004fea000383ffff */
[----:B------:R-:W-:Y:S05]  /*c230*/  BRA `(.L_x_205) ;  /* 0xffffffa000807947 */ /* 0x000fea000383ffff */
.L_x_98:
[----:B--2---:R2:W3:Y:S02]  /*c240*/  SYNCS.PHASECHK.TRANS64.TRYWAIT P0, [R0+URZ+0xc0], R2 ;  /* 0x0000c002000075a7 */ /* 0x0044e400080011ff */
[----:B---3--:R-:W-:Y:S05]  /*c250*/  @!P0 NANOSLEEP.SYNCS 0x989680 ;  /* 0x009896800000895d */ /* 0x008fea0003900000 */
[----:B------:R-:W3:Y:S02]  /*c260*/  @!P0 SYNCS.PHASECHK.TRANS64 P0, [R0+URZ+0xc0], R2 ;  /* 0x0000c002000085a7 */ /* 0x000ee400080010ff */
[----:B---3--:R-:W-:Y:S05]  /*c270*/  @!P0 BRA `(.L_x_98) ;  /* 0xfffffffc00f08947 */ /* 0x008fea000383ffff */
[----:B------:R-:W-:Y:S05]  /*c280*/  BRA `(.L_x_206) ;  /* 0xffffffa400647947 */ /* 0x000fea000383ffff */
.L_x_108:
[----:B-1----:R1:W2:Y:S02]  /*c290*/  SYNCS.PHASECHK.TRANS64.TRYWAIT P0, [R0+URZ+0x80], R3 ;  /* 0x00008003000075a7 */ /* 0x0022a400080011ff */
[----:B--2---:R-:W-:Y:S05]  /*c2a0*/  @!P0 NANOSLEEP.SYNCS 0x989680 ;  /* 0x009896800000895d */ /* 0x004fea0003900000 */
[----:B------:R-:W2:Y:S02]  /*c2b0*/  @!P0 SYNCS.PHASECHK.TRANS64 P0, [R0+URZ+0x80], R3 ;  /* 0x00008003000085a7 */ /* 0x000ea400080010ff */
[----:B--2---:R-:W-:Y:S05]  /*c2c0*/  @!P0 BRA `(.L_x_108) ;  /* 0xfffffffc00f08947 */ /* 0x004fea000383ffff */
[----:B------:R-:W-:Y:S05]  /*c2d0*/  BRA `(.L_x_107) ;  /* 0xffffffb000f07947 */ /* 0x000fea000383ffff */
.L_x_110:
[----:B-1----:R1:W4:Y:S02]  /*c2e0*/  SYNCS.PHASECHK.TRANS64.TRYWAIT P0, [R104+URZ+0xe0], R2 ;  /* 0x0000e002680075a7 */ /* 0x00232400080011ff */
[----:B----4-:R-:W-:Y:S05]  /*c2f0*/  @!P0 NANOSLEEP.SYNCS 0x989680 ;  /* 0x009896800000895d */ /* 0x010fea0003900000 */
[----:B------:R-:W4:Y:S02]  /*c300*/  @!P0 SYNCS.PHASECHK.TRANS64 P0, [R104+URZ+0xe0], R2 ;  /* 0x0000e002680085a7 */ /* 0x000f2400080010ff */
[----:B----4-:R-:W-:Y:S05]  /*c310*/  @!P0 BRA `(.L_x_110) ;  /* 0xfffffffc00f08947 */ /* 0x010fea000383ffff */
[----:B------:R-:W-:Y:S05]  /*c320*/  BRA `(.L_x_109) ;  /* 0xffffffb400247947 */ /* 0x000fea000383ffff */
.L_x_123:
[----:B-1----:R1:W3:Y:S02]  /*c330*/  SYNCS.PHASECHK.TRANS64.TRYWAIT P0, [R20+URZ+0x80], R0 ;  /* 0x00008000140075a7 */ /* 0x0022e400080011ff */
[----:B---3--:R-:W-:Y:S05]  /*c340*/  @!P0 NANOSLEEP.SYNCS 0x989680 ;  /* 0x009896800000895d */ /* 0x008fea0003900000 */
[----:B------:R-:W3:Y:S02]  /*c350*/  @!P0 SYNCS.PHASECHK.TRANS64 P0, [R20+URZ+0x80], R0 ;  /* 0x00008000140085a7 */ /* 0x000ee400080010ff */
[----:B---3--:R-:W-:Y:S05]  /*c360*/  @!P0 BRA `(.L_x_123) ;  /* 0xfffffffc00f08947 */ /* 0x008fea000383ffff */
[----:B------:R-:W-:Y:S05]  /*c370*/  BRA `(.L_x_122) ;  /* 0xffffffc000e47947 */ /* 0x000fea000383ffff */
.L_x_135:
[----:B-1----:R1:W3:Y:S02]  /*c380*/  SYNCS.PHASECHK.TRANS64.TRYWAIT P0, [R21+URZ+0x80], R20 ;  /* 0x00008014150075a7 */ /* 0x0022e400080011ff */
[----:B---3--:R-:W-:Y:S05]  /*c390*/  @!P0 NANOSLEEP.SYNCS 0x989680 ;  /* 0x009896800000895d */ /* 0x008fea0003900000 */
[----:B------:R-:W3:Y:S02]  /*c3a0*/  @!P0 SYNCS.PHASECHK.TRANS64 P0, [R21+URZ+0x80], R20 ;  /* 0x00008014150085a7 */ /* 0x000ee400080010ff */
[----:B---3--:R-:W-:Y:S05]  /*c3b0*/  @!P0 BRA `(.L_x_135) ;  /* 0xfffffffc00f08947 */ /* 0x008fea000383ffff */
[----:B------:R-:W-:Y:S05]  /*c3c0*/  BRA `(.L_x_134) ;  /* 0xffffffd000c07947 */ /* 0x000fea000383ffff */
.L_x_147:
[----:B--2---:R2:W3:Y:S02]  /*c3d0*/  SYNCS.PHASECHK.TRANS64.TRYWAIT P0, [R2+URZ+0x80], R112 ;  /* 0x00008070020075a7 */ /* 0x0044e400080011ff */
[----:B---3--:R-:W-:Y:S05]  /*c3e0*/  @!P0 NANOSLEEP.SYNCS 0x989680 ;  /* 0x009896800000895d */ /* 0x008fea0003900000 */
[----:B------:R-:W3:Y:S02]  /*c3f0*/  @!P0 SYNCS.PHASECHK.TRANS64 P0, [R2+URZ+0x80], R112 ;  /* 0x00008070020085a7 */ /* 0x000ee400080010ff */
[----:B---3--:R-:W-:Y:S05]  /*c400*/  @!P0 BRA `(.L_x_147) ;  /* 0xfffffffc00f08947 */ /* 0x008fea000383ffff */
[----:B------:R-:W-:Y:S05]  /*c410*/  BRA `(.L_x_146) ;  /* 0xffffffe0008c7947 */ /* 0x000fea000383ffff */
        .weak           $__internal_0_$__cuda_sm10x_tcgen05_guardrail_trap_col_being_dealloced_not_returned_by_alloc
        .type           $__internal_0_$__cuda_sm10x_tcgen05_guardrail_trap_col_being_dealloced_not_returned_by_alloc,@function
        .size           $__internal_0_$__cuda_sm10x_tcgen05_guardrail_trap_col_being_dealloced_not_returned_by_alloc,($__internal_1_$__cuda_sm10x_tcgen05_guardrail_trap_phase_invalid_during_alloc - $__internal_0_$__cuda_sm10x_tcgen05_guardrail_trap_col_being_dealloced_not_returned_by_alloc)
$__internal_0_$__cuda_sm10x_tcgen05_guardrail_trap_col_being_dealloced_not_returned_by_alloc:
[----:B------:R-:W-:Y:S05]  /*c420*/  BPT.TRAP 0x1 ;  /* 0x000000040000795c */ /* 0x000fea0000300000 */
[----:B------:R-:W-:-:S04]  /*c430*/  HFMA2 R3, -RZ, RZ, 0, 0 ;  /* 0x00000000ff037431 */ /* 0x000fc800000001ff */
[----:B------:R-:W-:Y:S05]  /*c440*/  RET.REL.NODEC R2 `(_ZN7cutlass13device_kernelINS_4gemm6kernel13GemmUniversalIN4cute5tupleIJiiiiEEENS1_10collective13CollectiveMmaINS1_46MainloopSm100TmaUmmaWarpSpecializedBlockScaledILi8ELi2ELi2ENS5_IJNS4_1CILi4EEESB_NSA_ILi1EEEEEEEENS5_IJNSA_ILi128EEENSA_ILi64EEESF_EEENS5_IJNS_12float_e5m2_tENS_13float_ue8m0_tEEEENS5_IJNS5_IJlSC_lEEENS4_6LayoutINS5_IJNS5_IJNS5_IJNSA_ILi32EEESB_EEEiEEESP_NS5_IJSC_iEEEEEENS5_IJNS5_IJNS5_IJNSA_ILi16EEESB_EEEiEEENS5_IJNS5_IJNSA_ILi0EEESC_EEENSA_ILi512EEEEEENS5_IJSV_iEEEEEEEEEEESK_S12_NS4_8TiledMMAINS4_8MMA_AtomIJNS4_21SM100_MMA_MXF8F6F4_SSISI_SI_fSJ_Li128ELi64ELNS4_4UMMA5MajorE0ELS17_0ELNS16_7ScaleInE0ELS18_0EEEEEENSM_INS5_IJSC_SC_SC_EEENS5_IJSV_SV_SV_EEEEENS5_IJNS4_10UnderscoreES1E_S1E_EEEEENS5_IJNS4_23SM90_TMA_LOAD_MULTICASTES1H_EEENS5_IJNS4_14ComposedLayoutINS4_7SwizzleILi3ELi4ELi3EEENS4_18smem_ptr_flag_bitsILi8EEENSM_INS5_IJNSA_ILi8EEESF_EEENS5_IJSF_SC_EEEEEEENSM_INS5_IJNS5_IJNS5_IJSO_SC_EEENS5_IJSN_SC_EEEEEESC_NS5_IJSB_SC_EEEEEENS5_IJNS5_IJNS5_IJST_SX_EEESW_EEESV_NS5_IJSC_SX_EEEEEEEEEEEvNS4_8identityES1I_S23_vS24_EENS_8epilogue10collective18CollectiveEpilogueINS26_23Sm100TmaWarpSpecializedILi3ELi2ELi16ELb1ELb0EEEJNS5_IJSG_SG_SF_EEENS5_IJNSM_ISG_SC_EENSM_INS5_IJSS_NSA_ILi2EEEEEENS5_IJSC_SN_EEEEEEEENS_10bfloat16_tESL_S2I_SL_NS26_6fusion15FusionCallbacksIS2A_NS2J_17LinearCombinationIS2I_fS2I_fLNS_15FloatRoundStyleE2EEES2B_S2H_JEEENS4_5SM1004TMEM4LOAD26SM100_TMEM_LOAD_32dp32b16xENS4_13SM90_TMA_LOADENS1J_INS1K_ILi1ELi4ELi3EEENS1M_ILi16EEENSM_INS5_IJS1O_SS_EEENS5_IJSS_SC_EEEEEEENS4_39AutoVectorizingCopyWithAssumedAlignmentILi128EEENS4_14SM90_TMA_STOREES2Z_S31_S31_EEEvvEEEEvNT_6ParamsE) ;  /* 0xffffff3802ec7950 */ /* 0x000fea0003c3ffff */
        .weak           $__internal_1_$__cuda_sm10x_tcgen05_guardrail_trap_phase_invalid_during_alloc
        .type           $__internal_1_$__cuda_sm10x_tcgen05_guardrail_trap_phase_invalid_during_alloc,@function
        .size           $__internal_1_$__cuda_sm10x_tcgen05_guardrail_trap_phase_invalid_during_alloc,($__internal_2_$__cuda_sm10x_tcgen05_guardrail_trap_unallocated_columns_being_dealloced - $__internal_1_$__cuda_sm10x_tcgen05_guardrail_trap_phase_invalid_during_alloc)
$__internal_1_$__cuda_sm10x_tcgen05_guardrail_trap_phase_invalid_during_alloc:
[----:B------:R-:W-:Y:S05]  /*c450*/  BPT.TRAP 0x1 ;  /* 0x000000040000795c */ /* 0x000fea0000300000 */
[----:B------:R-:W-:-:S04]  /*c460*/  MOV R5, 0x0 ;  /* 0x0000000000057802 */ /* 0x000fc80000000f00 */
[----:B------:R-:W-:Y:S05]  /*c470*/  RET.REL.NODEC R4 `(_ZN7cutlass13device_kernelINS_4gemm6kernel13GemmUniversalIN4cute5tupleIJiiiiEEENS1_10collective13CollectiveMmaINS1_46MainloopSm100TmaUmmaWarpSpecializedBlockScaledILi8ELi2ELi2ENS5_IJNS4_1CILi4EEESB_NSA_ILi1EEEEEEEENS5_IJNSA_ILi128EEENSA_ILi64EEESF_EEENS5_IJNS_12float_e5m2_tENS_13float_ue8m0_tEEEENS5_IJNS5_IJlSC_lEEENS4_6LayoutINS5_IJNS5_IJNS5_IJNSA_ILi32EEESB_EEEiEEESP_NS5_IJSC_iEEEEEENS5_IJNS5_IJNS5_IJNSA_ILi16EEESB_EEEiEEENS5_IJNS5_IJNSA_ILi0EEESC_EEENSA_ILi512EEEEEENS5_IJSV_iEEEEEEEEEEESK_S12_NS4_8TiledMMAINS4_8MMA_AtomIJNS4_21SM100_MMA_MXF8F6F4_SSISI_SI_fSJ_Li128ELi64ELNS4_4UMMA5MajorE0ELS17_0ELNS16_7ScaleInE0ELS18_0EEEEEENSM_INS5_IJSC_SC_SC_EEENS5_IJSV_SV_SV_EEEEENS5_IJNS4_10UnderscoreES1E_S1E_EEEEENS5_IJNS4_23SM90_TMA_LOAD_MULTICASTES1H_EEENS5_IJNS4_14ComposedLayoutINS4_7SwizzleILi3ELi4ELi3EEENS4_18smem_ptr_flag_bitsILi8EEENSM_INS5_IJNSA_ILi8EEESF_EEENS5_IJSF_SC_EEEEEEENSM_INS5_IJNS5_IJNS5_IJSO_SC_EEENS5_IJSN_SC_EEEEEESC_NS5_IJSB_SC_EEEEEENS5_IJNS5_IJNS5_IJST_SX_EEESW_EEESV_NS5_IJSC_SX_EEEEEEEEEEEvNS4_8identityES1I_S23_vS24_EENS_8epilogue10collective18CollectiveEpilogueINS26_23Sm100TmaWarpSpecializedILi3ELi2ELi16ELb1ELb0EEEJNS5_IJSG_SG_SF_EEENS5_IJNSM_ISG_SC_EENSM_INS5_IJSS_NSA_ILi2EEEEEENS5_IJSC_SN_EEEEEEEENS_10bfloat16_tESL_S2I_SL_NS26_6fusion15FusionCallbacksIS2A_NS2J_17LinearCombinationIS2I_fS2I_fLNS_15FloatRoundStyleE2EEES2B_S2H_JEEENS4_5SM1004TMEM4LOAD26SM100_TMEM_LOAD_32dp32b16xENS4_13SM90_TMA_LOADENS1J_INS1K_ILi1ELi4ELi3EEENS1M_ILi16EEENSM_INS5_IJS1O_SS_EEENS5_IJSS_SC_EEEEEEENS4_39AutoVectorizingCopyWithAssumedAlignmentILi128EEENS4_14SM90_TMA_STOREES2Z_S31_S31_EEEvvEEEEvNT_6ParamsE) ;  /* 0xffffff3804e07950 */ /* 0x000fea0003c3ffff */
        .weak           $__internal_2_$__cuda_sm10x_tcgen05_guardrail_trap_unallocated_columns_being_dealloced
        .type           $__internal_2_$__cuda_sm10x_tcgen05_guardrail_trap_unallocated_columns_being_dealloced,@function
        .size           $__internal_2_$__cuda_sm10x_tcgen05_guardrail_trap_unallocated_columns_being_dealloced,(.L_x_208 - $__internal_2_$__cuda_sm10x_tcgen05_guardrail_trap_unallocated_columns_being_dealloced)
$__internal_2_$__cuda_sm10x_tcgen05_guardrail_trap_unallocated_columns_being_dealloced:
[----:B------:R-:W-:Y:S05]  /*c480*/  BPT.TRAP 0x1 ;  /* 0x000000040000795c */ /* 0x000fea0000300000 */
[----:B------:R-:W-:-:S04]  /*c490*/  HFMA2 R3, -RZ, RZ, 0, 0 ;  /* 0x00000000ff037431 */ /* 0x000fc800000001ff */
[----:B------:R-:W-:Y:S05]  /*c4a0*/  RET.REL.NODEC R2 `(_ZN7cutlass13device_kernelINS_4gemm6kernel13GemmUniversalIN4cute5tupleIJiiiiEEENS1_10collective13CollectiveMmaINS1_46MainloopSm100TmaUmmaWarpSpecializedBlockScaledILi8ELi2ELi2ENS5_IJNS4_1CILi4EEESB_NSA_ILi1EEEEEEEENS5_IJNSA_ILi128EEENSA_ILi64EEESF_EEENS5_IJNS_12float_e5m2_tENS_13float_ue8m0_tEEEENS5_IJNS5_IJlSC_lEEENS4_6LayoutINS5_IJNS5_IJNS5_IJNSA_ILi32EEESB_EEEiEEESP_NS5_IJSC_iEEEEEENS5_IJNS5_IJNS5_IJNSA_ILi16EEESB_EEEiEEENS5_IJNS5_IJNSA_ILi0EEESC_EEENSA_ILi512EEEEEENS5_IJSV_iEEEEEEEEEEESK_S12_NS4_8TiledMMAINS4_8MMA_AtomIJNS4_21SM100_MMA_MXF8F6F4_SSISI_SI_fSJ_Li128ELi64ELNS4_4UMMA5MajorE0ELS17_0ELNS16_7ScaleInE0ELS18_0EEEEEENSM_INS5_IJSC_SC_SC_EEENS5_IJSV_SV_SV_EEEEENS5_IJNS4_10UnderscoreES1E_S1E_EEEEENS5_IJNS4_23SM90_TMA_LOAD_MULTICASTES1H_EEENS5_IJNS4_14ComposedLayoutINS4_7SwizzleILi3ELi4ELi3EEENS4_18smem_ptr_flag_bitsILi8EEENSM_INS5_IJNSA_ILi8EEESF_EEENS5_IJSF_SC_EEEEEEENSM_INS5_IJNS5_IJNS5_IJSO_SC_EEENS5_IJSN_SC_EEEEEESC_NS5_IJSB_SC_EEEEEENS5_IJNS5_IJNS5_IJST_SX_EEESW_EEESV_NS5_IJSC_SX_EEEEEEEEEEEvNS4_8identityES1I_S23_vS24_EENS_8epilogue10collective18CollectiveEpilogueINS26_23Sm100TmaWarpSpecializedILi3ELi2ELi16ELb1ELb0EEEJNS5_IJSG_SG_SF_EEENS5_IJNSM_ISG_SC_EENSM_INS5_IJSS_NSA_ILi2EEEEEENS5_IJSC_SN_EEEEEEEENS_10bfloat16_tESL_S2I_SL_NS26_6fusion15FusionCallbacksIS2A_NS2J_17LinearCombinationIS2I_fS2I_fLNS_15FloatRoundStyleE2EEES2B_S2H_JEEENS4_5SM1004TMEM4LOAD26SM100_TMEM_LOAD_32dp32b16xENS4_13SM90_TMA_LOADENS1J_INS1K_ILi1ELi4ELi3EEENS1M_ILi16EEENSM_INS5_IJS1O_SS_EEENS5_IJSS_SC_EEEEEEENS4_39AutoVectorizingCopyWithAssumedAlignmentILi128EEENS4_14SM90_TMA_STOREES2Z_S31_S31_EEEvvEEEEvNT_6ParamsE) ;  /* 0xffffff3802d47950 */ /* 0x000fea0003c3ffff */
.L_x_207:
[----:B------:R-:W-:-:S00]  /*c4b0*/  BRA `(.L_x_207) ;  /* 0xfffffffc00fc7947 */ /* 0x000fc0000383ffff */
[----:B------:R-:W-:-:S00]  /*c4c0*/  NOP ;  /* 0x0000000000007918 */ /* 0x000fc00000000000 */
        /* <DEDUP_REMOVED lines=11> */
.L_x_208:


//--------------------- .nv.global.init           --------------------------
	.section	.nv.global.init,"aw",@progbits
.nv.global.init:
	.type		$str$27,@object
	.size		$str$27,($str$28 - $str$27)
$str$27:
        /*0000*/ 	.byte	0x28, 0x61, 0x64, 0x64, 0x72, 0x65, 0x73, 0x73, 0x20, 0x26, 0x20, 0x6d, 0x61, 0x73, 0x6b, 0x29
        /*0010*/ 	.byte	0x20, 0x3d, 0x3d, 0x20, 0x30, 0x00
	.type		$str$28,@object
	.size		$str$28,($str$26 - $str$28)
$str$28:
        /*0016*/ 	.byte	0x2f, 0x74, 0x6d, 0x70, 0x2f, 0x63, 0x75, 0x74, 0x6c, 0x61, 0x73, 0x73, 0x5f, 0x73, 0x77, 0x65
        /*0026*/ 	.byte	0x65, 0x70, 0x5f, 0x73, 0x72, 0x63, 0x2f, 0x69, 0x6e, 0x63, 0x6c, 0x75, 0x64, 0x65, 0x2f, 0x63
        /*0036*/ 	.byte	0x75, 0x74, 0x65, 0x2f, 0x70, 0x6f, 0x69, 0x6e, 0x74, 0x65, 0x72, 0x5f, 0x66, 0x6c, 0x61, 0x67
        /*0046*/ 	.byte	0x67, 0x65, 0x64, 0x2e, 0x68, 0x70, 0x70, 0x00
	.type		$str$26,@object
	.size		$str$26,($str$25 - $str$26)
$str$26:
        /*004e*/ 	.byte	0x2f, 0x74, 0x6d, 0x70, 0x2f, 0x63, 0x75, 0x74, 0x6c, 0x61, 0x73, 0x73, 0x5f, 0x73, 0x77, 0x65
        /*005e*/ 	.byte	0x65, 0x70, 0x5f, 0x73, 0x72, 0x63, 0x2f, 0x69, 0x6e, 0x63, 0x6c, 0x75, 0x64, 0x65, 0x2f, 0x63
        /*006e*/ 	.byte	0x75, 0x74, 0x65, 0x2f, 0x61, 0x74, 0x6f, 0x6d, 0x2f, 0x63, 0x6f, 0x70, 0x79, 0x5f, 0x74, 0x72
        /*007e*/ 	.byte	0x61, 0x69, 0x74, 0x73, 0x5f, 0x73, 0x6d, 0x31, 0x30, 0x30, 0x2e, 0x68, 0x70, 0x70, 0x00
	.type		$str$25,@object
	.size		$str$25,(__unnamed_1 - $str$25)
$str$25:
        /*008d*/ 	.byte	0x28, 0x28, 0x75, 0x69, 0x6e, 0x74, 0x33, 0x32, 0x5f, 0x74, 0x28, 0x74, 0x68, 0x72, 0x65, 0x61
        /*009d*/ 	.byte	0x64, 0x49, 0x64, 0x78, 0x2e, 0x78, 0x29, 0x20, 0x2f, 0x20, 0x33, 0x32, 0x29, 0x20, 0x25, 0x20
        /*00ad*/ 	.byte	0x34, 0x29, 0x20, 0x3d, 0x3d, 0x20, 0x28, 0x28, 0x28, 0x74, 0x6d, 0x65, 0x6d, 0x5f, 0x61, 0x64
        /*00bd*/ 	.byte	0x64, 0x72, 0x20, 0x3e, 0x3e, 0x20, 0x31, 0x36, 0x29, 0x20, 0x2f, 0x20, 0x33, 0x32, 0x29, 0x20
        /*00cd*/ 	.byte	0x25, 0x20, 0x34, 0x29, 0x00
	.type		__unnamed_1,@object
	.size		__unnamed_1,(__unnamed_2 - __unnamed_1)
__unnamed_1:
        /*00d2*/ 	.byte	0x61, 0x75, 0x74, 0x6f, 0x20, 0x63, 0x75, 0x74, 0x65, 0x3a, 0x3a, 0x61, 0x73, 0x5f, 0x70, 0x6f
        /* <DEDUP_REMOVED lines=24> */
        /*0262*/ 	.byte	0x43, 0x3c, 0x32, 0x30, 0x34, 0x38, 0x3e, 0x3e, 0x3e, 0x3e, 0x5d, 0x00
	.type		__unnamed_2,@object
	.size		__unnamed_2,(.L_2 - __unnamed_2)
__unnamed_2:
        /* <DEDUP_REMOVED lines=40> */
        /*04ee*/ 	.byte	0x3a, 0x3a, 0x43, 0x3c, 0x30, 0x3e, 0x3e, 0x3e, 0x3e, 0x5d, 0x00
.L_2:


//--------------------- .nv.shared._ZN7cutlass13device_kernelINS_4gemm6kernel13GemmUniversalIN4cute5tupleIJiiiiEEENS1_10collective13CollectiveMmaINS1_46MainloopSm100TmaUmmaWarpSpecializedBlockScaledILi8ELi2ELi2ENS5_IJNS4_1CILi4EEESB_NSA_ILi1EEEEEEEENS5_IJNSA_ILi128EEENSA_ILi64EEESF_EEENS5_IJNS_12float_e5m2_tENS_13float_ue8m0_tEEEENS5_IJNS5_IJlSC_lEEENS4_6LayoutINS5_IJNS5_IJNS5_IJNSA_ILi32EEESB_EEEiEEESP_NS5_IJSC_iEEEEEENS5_IJNS5_IJNS5_IJNSA_ILi16EEESB_EEEiEEENS5_IJNS5_IJNSA_ILi0EEESC_EEENSA_ILi512EEEEEENS5_IJSV_iEEEEEEEEEEESK_S12_NS4_8TiledMMAINS4_8MMA_AtomIJNS4_21SM100_MMA_MXF8F6F4_SSISI_SI_fSJ_Li128ELi64ELNS4_4UMMA5MajorE0ELS17_0ELNS16_7ScaleInE0ELS18_0EEEEEENSM_INS5_IJSC_SC_SC_EEENS5_IJSV_SV_SV_EEEEENS5_IJNS4_10UnderscoreES1E_S1E_EEEEENS5_IJNS4_23SM90_TMA_LOAD_MULTICASTES1H_EEENS5_IJNS4_14ComposedLayoutINS4_7SwizzleILi3ELi4ELi3EEENS4_18smem_ptr_flag_bitsILi8EEENSM_INS5_IJNSA_ILi8EEESF_EEENS5_IJSF_SC_EEEEEEENSM_INS5_IJNS5_IJNS5_IJSO_SC_EEENS5_IJSN_SC_EEEEEESC_NS5_IJSB_SC_EEEEEENS5_IJNS5_IJNS5_IJST_SX_EEESW_EEESV_NS5_IJSC_SX_EEEEEEEEEEEvNS4_8identityES1I_S23_vS24_EENS_8epilogue10collective18CollectiveEpilogueINS26_23Sm100TmaWarpSpecializedILi3ELi2ELi16ELb1ELb0EEEJNS5_IJSG_SG_SF_EEENS5_IJNSM_ISG_SC_EENSM_INS5_IJSS_NSA_ILi2EEEEEENS5_IJSC_SN_EEEEEEEENS_10bfloat16_tESL_S2I_SL_NS26_6fusion15FusionCallbacksIS2A_NS2J_17LinearCombinationIS2I_fS2I_fLNS_15FloatRoundStyleE2EEES2B_S2H_JEEENS4_5SM1004TMEM4LOAD26SM100_TMEM_LOAD_32dp32b16xENS4_13SM90_TMA_LOADENS1J_INS1K_ILi1ELi4ELi3EEENS1M_ILi16EEENSM_INS5_IJS1O_SS_EEENS5_IJSS_SC_EEEEEEENS4_39AutoVectorizingCopyWithAssumedAlignmentILi128EEENS4_14SM90_TMA_STOREES2Z_S31_S31_EEEvvEEEEvNT_6ParamsE --------------------------
	.section	.nv.shared._ZN7cutlass13device_kernelINS_4gemm6kernel13GemmUniversalIN4cute5tupleIJiiiiEEENS1_10collective13CollectiveMmaINS1_46MainloopSm100TmaUmmaWarpSpecializedBlockScaledILi8ELi2ELi2ENS5_IJNS4_1CILi4EEESB_NSA_ILi1EEEEEEEENS5_IJNSA_ILi128EEENSA_ILi64EEESF_EEENS5_IJNS_12float_e5m2_tENS_13float_ue8m0_tEEEENS5_IJNS5_IJlSC_lEEENS4_6LayoutINS5_IJNS5_IJNS5_IJNSA_ILi32EEESB_EEEiEEESP_NS5_IJSC_iEEEEEENS5_IJNS5_IJNS5_IJNSA_ILi16EEESB_EEEiEEENS5_IJNS5_IJNSA_ILi0EEESC_EEENSA_ILi512EEEEEENS5_IJSV_iEEEEEEEEEEESK_S12_NS4_8TiledMMAINS4_8MMA_AtomIJNS4_21SM100_MMA_MXF8F6F4_SSISI_SI_fSJ_Li128ELi64ELNS4_4UMMA5MajorE0ELS17_0ELNS16_7ScaleInE0ELS18_0EEEEEENSM_INS5_IJSC_SC_SC_EEENS5_IJSV_SV_SV_EEEEENS5_IJNS4_10UnderscoreES1E_S1E_EEEEENS5_IJNS4_23SM90_TMA_LOAD_MULTICASTES1H_EEENS5_IJNS4_14ComposedLayoutINS4_7SwizzleILi3ELi4ELi3EEENS4_18smem_ptr_flag_bitsILi8EEENSM_INS5_IJNSA_ILi8EEESF_EEENS5_IJSF_SC_EEEEEEENSM_INS5_IJNS5_IJNS5_IJSO_SC_EEENS5_IJSN_SC_EEEEEESC_NS5_IJSB_SC_EEEEEENS5_IJNS5_IJNS5_IJST_SX_EEESW_EEESV_NS5_IJSC_SX_EEEEEEEEEEEvNS4_8identityES1I_S23_vS24_EENS_8epilogue10collective18CollectiveEpilogueINS26_23Sm100TmaWarpSpecializedILi3ELi2ELi16ELb1ELb0EEEJNS5_IJSG_SG_SF_EEENS5_IJNSM_ISG_SC_EENSM_INS5_IJSS_NSA_ILi2EEEEEENS5_IJSC_SN_EEEEEEEENS_10bfloat16_tESL_S2I_SL_NS26_6fusion15FusionCallbacksIS2A_NS2J_17LinearCombinationIS2I_fS2I_fLNS_15FloatRoundStyleE2EEES2B_S2H_JEEENS4_5SM1004TMEM4LOAD26SM100_TMEM_LOAD_32dp32b16xENS4_13SM90_TMA_LOADENS1J_INS1K_ILi1ELi4ELi3EEENS1M_ILi16EEENSM_INS5_IJS1O_SS_EEENS5_IJSS_SC_EEEEEEENS4_39AutoVectorizingCopyWithAssumedAlignmentILi128EEENS4_14SM90_TMA_STOREES2Z_S31_S31_EEEvvEEEEvNT_6ParamsE,"aw",@nobits
	.sectionflags	@""
	.align	16
	.zero		1024


//--------------------- .nv.shared.reserved.0     --------------------------
	.section	.nv.shared.reserved.0,"aw",@nobits
	.weak		__nv_reservedSMEM_offset_0_alias
	.size		__nv_reservedSMEM_offset_0_alias, 0, 64
	.other		__nv_reservedSMEM_offset_0_alias,@"STO_CUDA_RESERVED_SHARED STV_DEFAULT"
__nv_reservedSMEM_offset_0_alias:
	.zero		0
.nv.shared.reserved.0:
	.zero		64
	.weak		__nv_reservedSMEM_tcgen05_partition
	.type		__nv_reservedSMEM_tcgen05_partition,@object
	.size		__nv_reservedSMEM_tcgen05_partition,(.L_0 - __nv_reservedSMEM_tcgen05_partition)
__nv_reservedSMEM_tcgen05_partition:
	.zero		32
.L_0:


//--------------------- .nv.global                --------------------------
	.section	.nv.global,"aw",@nobits
.nv.global:
	.type		_ZN40_INTERNAL_9d13ba80_4_k_cu_438453cc_182854cute1_E,@object
	.size		_ZN40_INTERNAL_9d13ba80_4_k_cu_438453cc_182854cute1_E,(_ZN40_INTERNAL_9d13ba80_4_k_cu_438453cc_182854cuda3std3__45__cpo6cbeginE - _ZN40_INTERNAL_9d13ba80_4_k_cu_438453cc_182854cute1_E)
_ZN40_INTERNAL_9d13ba80_4_k_cu_438453cc_182854cute1_E:
	.zero		1
	.type		_ZN40_INTERNAL_9d13ba80_4_k_cu_438453cc_182854cuda3std3__45__cpo6cbeginE,@object
	.size		_ZN40_INTERNAL_9d13ba80_4_k_cu_438453cc_182854cuda3std3__45__cpo6cbeginE,(_ZN40_INTERNAL_9d13ba80_4_k_cu_438453cc_182854cuda3std3__48in_placeE - _ZN40_INTERNAL_9d13ba80_4_k_cu_438453cc_182854cuda3std3__45__cpo6cbeginE)
_ZN40_INTERNAL_9d13ba80_4_k_cu_438453cc_182854cuda3std3__45__cpo6cbeginE:
	.zero		1
	.type		_ZN40_INTERNAL_9d13ba80_4_k_cu_438453cc_182854cuda3std3__48in_placeE,@object
	.size		_ZN40_INTERNAL_9d13ba80_4_k_cu_438453cc_182854cuda3std3__48in_placeE,(_ZN40_INTERNAL_9d13ba80_4_k_cu_438453cc_182854cuda3std6ranges3__45__cpo9iter_moveE - _ZN40_INTERNAL_9d13ba80_4_k_cu_438453cc_182854cuda3std3__48in_placeE)
_ZN40_INTERNAL_9d13ba80_4_k_cu_438453cc_182854cuda3std3__48in_placeE:
	.zero		1
	.type		_ZN40_INTERNAL_9d13ba80_4_k_cu_438453cc_182854cuda3std6ranges3__45__cpo9iter_moveE,@object
	.size		_ZN40_INTERNAL_9d13ba80_4_k_cu_438453cc_182854cuda3std6ranges3__45__cpo9iter_moveE,(_ZN40_INTERNAL_9d13ba80_4_k_cu_438453cc_182854cuda3std3__45__cpo5beginE - _ZN40_INTERNAL_9d13ba80_4_k_cu_438453cc_182854cuda3std6ranges3__45__cpo9iter_moveE)
_ZN40_INTERNAL_9d13ba80_4_k_cu_438453cc_182854cuda3std6ranges3__45__cpo9iter_moveE:
	.zero		1
	.type		_ZN40_INTERNAL_9d13ba80_4_k_cu_438453cc_182854cuda3std3__45__cpo5beginE,@object
	.size		_ZN40_INTERNAL_9d13ba80_4_k_cu_438453cc_182854cuda3std3__45__cpo5beginE,(_ZN40_INTERNAL_9d13ba80_4_k_cu_438453cc_182854cuda3std3__442_GLOBAL__N__9d13ba80_4_k_cu_438453cc_182856ignoreE - _ZN40_INTERNAL_9d13ba80_4_k_cu_438453cc_182854cuda3std3__45__cpo5beginE)
_ZN40_INTERNAL_9d13ba80_4_k_cu_438453cc_182854cuda3std3__45__cpo5beginE:
	.zero		1
	.type		_ZN40_INTERNAL_9d13ba80_4_k_cu_438453cc_182854cuda3std3__442_GLOBAL__N__9d13ba80_4_k_cu_438453cc_182856ignoreE,@object
	.size		_ZN40_INTERNAL_9d13ba80_4_k_cu_438453cc_182854cuda3std3__442_GLOBAL__N__9d13ba80_4_k_cu_438453cc_182856ignoreE,(_ZN40_INTERNAL_9d13ba80_4_k_cu_438453cc_182854cute7productE - _ZN40_INTERNAL_9d13ba80_4_k_cu_438453cc_182854cuda3std3__442_GLOBAL__N__9d13ba80_4_k_cu_438453cc_182856ignoreE)
_ZN40_INTERNAL_9d13ba80_4_k_cu_438453cc_182854cuda3std3__442_GLOBAL__N__9d13ba80_4_k_cu_438453cc_182856ignoreE:
	.zero		1
	.type		_ZN40_INTERNAL_9d13ba80_4_k_cu_438453cc_182854cute7productE,@object
	.size		_ZN40_INTERNAL_9d13ba80_4_k_cu_438453cc_182854cute7productE,(_ZN40_INTERNAL_9d13ba80_4_k_cu_438453cc_182854cuda3std3__45__cpo3endE - _ZN40_INTERNAL_9d13ba80_4_k_cu_438453cc_182854cute7productE)
_ZN40_INTERNAL_9d13ba80_4_k_cu_438453cc_182854cute7productE:
	.zero		1
	.type		_ZN40_INTERNAL_9d13ba80_4_k_cu_438453cc_182854cuda3std3__45__cpo3endE,@object
	.size		_ZN40_INTERNAL_9d13ba80_4_k_cu_438453cc_182854cuda3std3__45__cpo3endE,(_ZN40_INTERNAL_9d13ba80_4_k_cu_438453cc_182854cuda3std3__419piecewise_constructE - _ZN40_INTERNAL_9d13ba80_4_k_cu_438453cc_182854cuda3std3__45__cpo3endE)
_ZN40_INTERNAL_9d13ba80_4_k_cu_438453cc_182854cuda3std3__45__cpo3endE:
	.zero		1
	.type		_ZN40_INTERNAL_9d13ba80_4_k_cu_438453cc_182854cuda3std3__419piecewise_constructE,@object
	.size		_ZN40_INTERNAL_9d13ba80_4_k_cu_438453cc_182854cuda3std3__419piecewise_constructE,(_ZN40_INTERNAL_9d13ba80_4_k_cu_438453cc_182854cuda3std3__45__cpo4cendE - _ZN40_INTERNAL_9d13ba80_4_k_cu_438453cc_182854cuda3std3__419piecewise_constructE)
_ZN40_INTERNAL_9d13ba80_4_k_cu_438453cc_182854cuda3std3__419piecewise_constructE:
	.zero		1
	.type		_ZN40_INTERNAL_9d13ba80_4_k_cu_438453cc_182854cuda3std3__45__cpo4cendE,@object
	.size		_ZN40_INTERNAL_9d13ba80_4_k_cu_438453cc_182854cuda3std3__45__cpo4cendE,(_ZN40_INTERNAL_9d13ba80_4_k_cu_438453cc_182854cuda3std6ranges3__45__cpo4swapE - _ZN40_INTERNAL_9d13ba80_4_k_cu_438453cc_182854cuda3std3__45__cpo4cendE)
_ZN40_INTERNAL_9d13ba80_4_k_cu_438453cc_182854cuda3std3__45__cpo4cendE:
	.zero		1
	.type		_ZN40_INTERNAL_9d13ba80_4_k_cu_438453cc_182854cuda3std6ranges3__45__cpo4swapE,@object
	.size		_ZN40_INTERNAL_9d13ba80_4_k_cu_438453cc_182854cuda3std6ranges3__45__cpo4swapE,(.L_10 - _ZN40_INTERNAL_9d13ba80_4_k_cu_438453cc_182854cuda3std6ranges3__45__cpo4swapE)
_ZN40_INTERNAL_9d13ba80_4_k_cu_438453cc_182854cuda3std6ranges3__45__cpo4swapE:
	.zero		1
.L_10:


//--------------------- .nv.constant0._ZN7cutlass13device_kernelINS_4gemm6kernel13GemmUniversalIN4cute5tupleIJiiiiEEENS1_10collective13CollectiveMmaINS1_46MainloopSm100TmaUmmaWarpSpecializedBlockScaledILi8ELi2ELi2ENS5_IJNS4_1CILi4EEESB_NSA_ILi1EEEEEEEENS5_IJNSA_ILi128EEENSA_ILi64EEESF_EEENS5_IJNS_12float_e5m2_tENS_13float_ue8m0_tEEEENS5_IJNS5_IJlSC_lEEENS4_6LayoutINS5_IJNS5_IJNS5_IJNSA_ILi32EEESB_EEEiEEESP_NS5_IJSC_iEEEEEENS5_IJNS5_IJNS5_IJNSA_ILi16EEESB_EEEiEEENS5_IJNS5_IJNSA_ILi0EEESC_EEENSA_ILi512EEEEEENS5_IJSV_iEEEEEEEEEEESK_S12_NS4_8TiledMMAINS4_8MMA_AtomIJNS4_21SM100_MMA_MXF8F6F4_SSISI_SI_fSJ_Li128ELi64ELNS4_4UMMA5MajorE0ELS17_0ELNS16_7ScaleInE0ELS18_0EEEEEENSM_INS5_IJSC_SC_SC_EEENS5_IJSV_SV_SV_EEEEENS5_IJNS4_10UnderscoreES1E_S1E_EEEEENS5_IJNS4_23SM90_TMA_LOAD_MULTICASTES1H_EEENS5_IJNS4_14ComposedLayoutINS4_7SwizzleILi3ELi4ELi3EEENS4_18smem_ptr_flag_bitsILi8EEENSM_INS5_IJNSA_ILi8EEESF_EEENS5_IJSF_SC_EEEEEEENSM_INS5_IJNS5_IJNS5_IJSO_SC_EEENS5_IJSN_SC_EEEEEESC_NS5_IJSB_SC_EEEEEENS5_IJNS5_IJNS5_IJST_SX_EEESW_EEESV_NS5_IJSC_SX_EEEEEEEEEEEvNS4_8identityES1I_S23_vS24_EENS_8epilogue10collective18CollectiveEpilogueINS26_23Sm100TmaWarpSpecializedILi3ELi2ELi16ELb1ELb0EEEJNS5_IJSG_SG_SF_EEENS5_IJNSM_ISG_SC_EENSM_INS5_IJSS_NSA_ILi2EEEEEENS5_IJSC_SN_EEEEEEEENS_10bfloat16_tESL_S2I_SL_NS26_6fusion15FusionCallbacksIS2A_NS2J_17LinearCombinationIS2I_fS2I_fLNS_15FloatRoundStyleE2EEES2B_S2H_JEEENS4_5SM1004TMEM4LOAD26SM100_TMEM_LOAD_32dp32b16xENS4_13SM90_TMA_LOADENS1J_INS1K_ILi1ELi4ELi3EEENS1M_ILi16EEENSM_INS5_IJS1O_SS_EEENS5_IJSS_SC_EEEEEEENS4_39AutoVectorizingCopyWithAssumedAlignmentILi128EEENS4_14SM90_TMA_STOREES2Z_S31_S31_EEEvvEEEEvNT_6ParamsE --------------------------
	.section	.nv.constant0._ZN7cutlass13device_kernelINS_4gemm6kernel13GemmUniversalIN4cute5tupleIJiiiiEEENS1_10collective13CollectiveMmaINS1_46MainloopSm100TmaUmmaWarpSpecializedBlockScaledILi8ELi2ELi2ENS5_IJNS4_1CILi4EEESB_NSA_ILi1EEEEEEEENS5_IJNSA_ILi128EEENSA_ILi64EEESF_EEENS5_IJNS_12float_e5m2_tENS_13float_ue8m0_tEEEENS5_IJNS5_IJlSC_lEEENS4_6LayoutINS5_IJNS5_IJNS5_IJNSA_ILi32EEESB_EEEiEEESP_NS5_IJSC_iEEEEEENS5_IJNS5_IJNS5_IJNSA_ILi16EEESB_EEEiEEENS5_IJNS5_IJNSA_ILi0EEESC_EEENSA_ILi512EEEEEENS5_IJSV_iEEEEEEEEEEESK_S12_NS4_8TiledMMAINS4_8MMA_AtomIJNS4_21SM100_MMA_MXF8F6F4_SSISI_SI_fSJ_Li128ELi64ELNS4_4UMMA5MajorE0ELS17_0ELNS16_7ScaleInE0ELS18_0EEEEEENSM_INS5_IJSC_SC_SC_EEENS5_IJSV_SV_SV_EEEEENS5_IJNS4_10UnderscoreES1E_S1E_EEEEENS5_IJNS4_23SM90_TMA_LOAD_MULTICASTES1H_EEENS5_IJNS4_14ComposedLayoutINS4_7SwizzleILi3ELi4ELi3EEENS4_18smem_ptr_flag_bitsILi8EEENSM_INS5_IJNSA_ILi8EEESF_EEENS5_IJSF_SC_EEEEEEENSM_INS5_IJNS5_IJNS5_IJSO_SC_EEENS5_IJSN_SC_EEEEEESC_NS5_IJSB_SC_EEEEEENS5_IJNS5_IJNS5_IJST_SX_EEESW_EEESV_NS5_IJSC_SX_EEEEEEEEEEEvNS4_8identityES1I_S23_vS24_EENS_8epilogue10collective18CollectiveEpilogueINS26_23Sm100TmaWarpSpecializedILi3ELi2ELi16ELb1ELb0EEEJNS5_IJSG_SG_SF_EEENS5_IJNSM_ISG_SC_EENSM_INS5_IJSS_NSA_ILi2EEEEEENS5_IJSC_SN_EEEEEEEENS_10bfloat16_tESL_S2I_SL_NS26_6fusion15FusionCallbacksIS2A_NS2J_17LinearCombinationIS2I_fS2I_fLNS_15FloatRoundStyleE2EEES2B_S2H_JEEENS4_5SM1004TMEM4LOAD26SM100_TMEM_LOAD_32dp32b16xENS4_13SM90_TMA_LOADENS1J_INS1K_ILi1ELi4ELi3EEENS1M_ILi16EEENSM_INS5_IJS1O_SS_EEENS5_IJSS_SC_EEEEEEENS4_39AutoVectorizingCopyWithAssumedAlignmentILi128EEENS4_14SM90_TMA_STOREES2Z_S31_S31_EEEvvEEEEvNT_6ParamsE,"a",@progbits
	.sectionflags	@""
	.align	4
.nv.constant0._ZN7cutlass13device_kernelINS_4gemm6kernel13GemmUniversalIN4cute5tupleIJiiiiEEENS1_10collective13CollectiveMmaINS1_46MainloopSm100TmaUmmaWarpSpecializedBlockScaledILi8ELi2ELi2ENS5_IJNS4_1CILi4EEESB_NSA_ILi1EEEEEEEENS5_IJNSA_ILi128EEENSA_ILi64EEESF_EEENS5_IJNS_12float_e5m2_tENS_13float_ue8m0_tEEEENS5_IJNS5_IJlSC_lEEENS4_6LayoutINS5_IJNS5_IJNS5_IJNSA_ILi32EEESB_EEEiEEESP_NS5_IJSC_iEEEEEENS5_IJNS5_IJNS5_IJNSA_ILi16EEESB_EEEiEEENS5_IJNS5_IJNSA_ILi0EEESC_EEENSA_ILi512EEEEEENS5_IJSV_iEEEEEEEEEEESK_S12_NS4_8TiledMMAINS4_8MMA_AtomIJNS4_21SM100_MMA_MXF8F6F4_SSISI_SI_fSJ_Li128ELi64ELNS4_4UMMA5MajorE0ELS17_0ELNS16_7ScaleInE0ELS18_0EEEEEENSM_INS5_IJSC_SC_SC_EEENS5_IJSV_SV_SV_EEEEENS5_IJNS4_10UnderscoreES1E_S1E_EEEEENS5_IJNS4_23SM90_TMA_LOAD_MULTICASTES1H_EEENS5_IJNS4_14ComposedLayoutINS4_7SwizzleILi3ELi4ELi3EEENS4_18smem_ptr_flag_bitsILi8EEENSM_INS5_IJNSA_ILi8EEESF_EEENS5_IJSF_SC_EEEEEEENSM_INS5_IJNS5_IJNS5_IJSO_SC_EEENS5_IJSN_SC_EEEEEESC_NS5_IJSB_SC_EEEEEENS5_IJNS5_IJNS5_IJST_SX_EEESW_EEESV_NS5_IJSC_SX_EEEEEEEEEEEvNS4_8identityES1I_S23_vS24_EENS_8epilogue10collective18CollectiveEpilogueINS26_23Sm100TmaWarpSpecializedILi3ELi2ELi16ELb1ELb0EEEJNS5_IJSG_SG_SF_EEENS5_IJNSM_ISG_SC_EENSM_INS5_IJSS_NSA_ILi2EEEEEENS5_IJSC_SN_EEEEEEEENS_10bfloat16_tESL_S2I_SL_NS26_6fusion15FusionCallbacksIS2A_NS2J_17LinearCombinationIS2I_fS2I_fLNS_15FloatRoundStyleE2EEES2B_S2H_JEEENS4_5SM1004TMEM4LOAD26SM100_TMEM_LOAD_32dp32b16xENS4_13SM90_TMA_LOADENS1J_INS1K_ILi1ELi4ELi3EEENS1M_ILi16EEENSM_INS5_IJS1O_SS_EEENS5_IJSS_SC_EEEEEEENS4_39AutoVectorizingCopyWithAssumedAlignmentILi128EEENS4_14SM90_TMA_STOREES2Z_S31_S31_EEEvvEEEEvNT_6ParamsE:
	.zero		3968


//--------------------- SYMBOLS --------------------------

	.type		.nv.reservedSmem.offset0,@object
	.size		.nv.reservedSmem.offset0,0x4
	.type		.nv.reservedSmem.cap,@object
	.size		.nv.reservedSmem.cap,0x4
	.type		__assertfail,@function
